//
// Generated by NVIDIA NVVM Compiler
//
// Compiler Build ID: CL-36424714
// Cuda compilation tools, release 13.0, V13.0.88
// Based on NVVM 20.0.0
//

.version 9.0
.target sm_100
.address_size 64

	// .globl	_Z26orig_matmul_kernel_cu_fp32ILi128ELi1EEvPKfS1_Pfii
// _ZZ26orig_matmul_kernel_cu_fp32ILi128ELi1EEvPKfS1_PfiiE5sdata has been demoted
// _ZZ26orig_matmul_kernel_cu_fp32ILi128ELi1EEvPKfS1_PfiiE3tmp has been demoted
// _ZZ15opt_matmul_fp32ILi128ELi1EEvPKfS1_PfiiE3tmp has been demoted
// _ZZ20orig_matmul_fp32int8ILi128ELi1EEvPKfPKaS1_iPfiiE5sdata has been demoted
// _ZZ20orig_matmul_fp32int8ILi128ELi1EEvPKfPKaS1_iPfiiE3tmp has been demoted
// _ZZ19opt_matmul_fp32int8ILi128ELi1EEvPKfPKaS1_iPfiiE3tmp has been demoted
.global .align 1 .b8 _ZN34_INTERNAL_ad333af8_4_k_cu_1c73b8244cuda3std3__45__cpo5beginE[1];
.global .align 1 .b8 _ZN34_INTERNAL_ad333af8_4_k_cu_1c73b8244cuda3std3__45__cpo3endE[1];
.global .align 1 .b8 _ZN34_INTERNAL_ad333af8_4_k_cu_1c73b8244cuda3std3__45__cpo6cbeginE[1];
.global .align 1 .b8 _ZN34_INTERNAL_ad333af8_4_k_cu_1c73b8244cuda3std3__45__cpo4cendE[1];
.global .align 1 .b8 _ZN34_INTERNAL_ad333af8_4_k_cu_1c73b8244cuda3std3__45__cpo6rbeginE[1];
.global .align 1 .b8 _ZN34_INTERNAL_ad333af8_4_k_cu_1c73b8244cuda3std3__45__cpo4rendE[1];
.global .align 1 .b8 _ZN34_INTERNAL_ad333af8_4_k_cu_1c73b8244cuda3std3__45__cpo7crbeginE[1];
.global .align 1 .b8 _ZN34_INTERNAL_ad333af8_4_k_cu_1c73b8244cuda3std3__45__cpo5crendE[1];
.global .align 1 .b8 _ZN34_INTERNAL_ad333af8_4_k_cu_1c73b8244cuda3std3__436_GLOBAL__N__ad333af8_4_k_cu_1c73b8246ignoreE[1];
.global .align 1 .b8 _ZN34_INTERNAL_ad333af8_4_k_cu_1c73b8244cuda3std3__419piecewise_constructE[1];
.global .align 1 .b8 _ZN34_INTERNAL_ad333af8_4_k_cu_1c73b8244cuda3std3__48in_placeE[1];
.global .align 1 .b8 _ZN34_INTERNAL_ad333af8_4_k_cu_1c73b8244cuda3std3__420unreachable_sentinelE[1];
.global .align 1 .b8 _ZN34_INTERNAL_ad333af8_4_k_cu_1c73b8244cuda3std6ranges3__45__cpo4swapE[1];
.global .align 1 .b8 _ZN34_INTERNAL_ad333af8_4_k_cu_1c73b8244cuda3std6ranges3__45__cpo9iter_moveE[1];
.global .align 1 .b8 _ZN34_INTERNAL_ad333af8_4_k_cu_1c73b8244cuda3std6ranges3__45__cpo5beginE[1];
.global .align 1 .b8 _ZN34_INTERNAL_ad333af8_4_k_cu_1c73b8244cuda3std6ranges3__45__cpo3endE[1];
.global .align 1 .b8 _ZN34_INTERNAL_ad333af8_4_k_cu_1c73b8244cuda3std6ranges3__45__cpo6cbeginE[1];
.global .align 1 .b8 _ZN34_INTERNAL_ad333af8_4_k_cu_1c73b8244cuda3std6ranges3__45__cpo4cendE[1];
.global .align 1 .b8 _ZN34_INTERNAL_ad333af8_4_k_cu_1c73b8244cuda3std6ranges3__45__cpo7advanceE[1];
.global .align 1 .b8 _ZN34_INTERNAL_ad333af8_4_k_cu_1c73b8244cuda3std6ranges3__45__cpo9iter_swapE[1];
.global .align 1 .b8 _ZN34_INTERNAL_ad333af8_4_k_cu_1c73b8244cuda3std6ranges3__45__cpo4nextE[1];
.global .align 1 .b8 _ZN34_INTERNAL_ad333af8_4_k_cu_1c73b8244cuda3std6ranges3__45__cpo4prevE[1];
.global .align 1 .b8 _ZN34_INTERNAL_ad333af8_4_k_cu_1c73b8244cuda3std6ranges3__45__cpo4dataE[1];
.global .align 1 .b8 _ZN34_INTERNAL_ad333af8_4_k_cu_1c73b8244cuda3std6ranges3__45__cpo5cdataE[1];
.global .align 1 .b8 _ZN34_INTERNAL_ad333af8_4_k_cu_1c73b8244cuda3std6ranges3__45__cpo4sizeE[1];
.global .align 1 .b8 _ZN34_INTERNAL_ad333af8_4_k_cu_1c73b8244cuda3std6ranges3__45__cpo5ssizeE[1];
.global .align 1 .b8 _ZN34_INTERNAL_ad333af8_4_k_cu_1c73b8244cuda3std6ranges3__45__cpo8distanceE[1];
.global .align 1 .b8 _ZN34_INTERNAL_ad333af8_4_k_cu_1c73b8246thrust24THRUST_300001_SM_1000_NS6system6detail10sequential3seqE[1];

.visible .entry _Z26orig_matmul_kernel_cu_fp32ILi128ELi1EEvPKfS1_Pfii(
	.param .u64 .ptr .align 1 _Z26orig_matmul_kernel_cu_fp32ILi128ELi1EEvPKfS1_Pfii_param_0,
	.param .u64 .ptr .align 1 _Z26orig_matmul_kernel_cu_fp32ILi128ELi1EEvPKfS1_Pfii_param_1,
	.param .u64 .ptr .align 1 _Z26orig_matmul_kernel_cu_fp32ILi128ELi1EEvPKfS1_Pfii_param_2,
	.param .u32 _Z26orig_matmul_kernel_cu_fp32ILi128ELi1EEvPKfS1_Pfii_param_3,
	.param .u32 _Z26orig_matmul_kernel_cu_fp32ILi128ELi1EEvPKfS1_Pfii_param_4
)
{
	.reg .pred 	%p<13>;
	.reg .b32 	%r<80>;
	.reg .b32 	%f<111>;
	.reg .b64 	%rd<33>;
	// demoted variable
	.shared .align 4 .b8 _ZZ26orig_matmul_kernel_cu_fp32ILi128ELi1EEvPKfS1_PfiiE5sdata[512];
	// demoted variable
	.shared .align 4 .b8 _ZZ26orig_matmul_kernel_cu_fp32ILi128ELi1EEvPKfS1_PfiiE3tmp[24];
	ld.param.u64 	%rd9, [_Z26orig_matmul_kernel_cu_fp32ILi128ELi1EEvPKfS1_Pfii_param_0];
	ld.param.u64 	%rd7, [_Z26orig_matmul_kernel_cu_fp32ILi128ELi1EEvPKfS1_Pfii_param_1];
	ld.param.u64 	%rd8, [_Z26orig_matmul_kernel_cu_fp32ILi128ELi1EEvPKfS1_Pfii_param_2];
	ld.param.u32 	%r29, [_Z26orig_matmul_kernel_cu_fp32ILi128ELi1EEvPKfS1_Pfii_param_3];
	ld.param.u32 	%r30, [_Z26orig_matmul_kernel_cu_fp32ILi128ELi1EEvPKfS1_Pfii_param_4];
	cvta.to.global.u64 	%rd1, %rd9;
	mov.u32 	%r1, %tid.x;
	mov.u32 	%r2, %ctaid.x;
	setp.ge.s32 	%p1, %r2, %r30;
	@%p1 bra 	$L__BB0_19;
	cvta.to.global.u64 	%rd10, %rd7;
	shr.s32 	%r31, %r29, 31;
	shr.u32 	%r32, %r31, 30;
	add.s32 	%r33, %r29, %r32;
	shr.s32 	%r3, %r33, 2;
	and.b32  	%r34, %r33, -4;
	shl.b32 	%r35, %r1, 2;
	mov.u32 	%r36, _ZZ26orig_matmul_kernel_cu_fp32ILi128ELi1EEvPKfS1_PfiiE5sdata;
	add.s32 	%r4, %r36, %r35;
	setp.ge.s32 	%p2, %r1, %r3;
	mov.u32 	%r5, %ntid.x;
	add.s32 	%r79, %r34, %r1;
	shr.u32 	%r37, %r1, 3;
	and.b32  	%r38, %r37, 124;
	mov.u32 	%r39, _ZZ26orig_matmul_kernel_cu_fp32ILi128ELi1EEvPKfS1_PfiiE3tmp;
	add.s32 	%r40, %r39, %r38;
	add.s32 	%r7, %r40, 4;
	mov.b32 	%r41, 0;
	st.shared.u32 	[%r4], %r41;
	mul.lo.s32 	%r42, %r2, %r29;
	mul.wide.s32 	%rd11, %r42, 4;
	add.s64 	%rd2, %rd10, %rd11;
	mov.f32 	%f107, 0f00000000;
	@%p2 bra 	$L__BB0_9;
	add.s32 	%r43, %r1, %r5;
	max.u32 	%r44, %r3, %r43;
	setp.lt.u32 	%p3, %r43, %r3;
	selp.u32 	%r45, 1, 0, %p3;
	add.s32 	%r46, %r43, %r45;
	sub.s32 	%r47, %r44, %r46;
	div.u32 	%r48, %r47, %r5;
	add.s32 	%r8, %r48, %r45;
	and.b32  	%r49, %r8, 3;
	setp.eq.s32 	%p4, %r49, 3;
	mov.f32 	%f107, 0f00000000;
	mov.u32 	%r74, %r1;
	@%p4 bra 	$L__BB0_5;
	mul.wide.u32 	%rd32, %r1, 16;
	mul.wide.u32 	%rd4, %r5, 16;
	add.s32 	%r50, %r8, 1;
	and.b32  	%r51, %r50, 3;
	neg.s32 	%r72, %r51;
	mov.f32 	%f107, 0f00000000;
	mov.u32 	%r74, %r1;
$L__BB0_4:
	.pragma "nounroll";
	add.s64 	%rd12, %rd1, %rd32;
	ld.global.v4.f32 	{%f18, %f19, %f20, %f21}, [%rd12];
	add.s64 	%rd13, %rd2, %rd32;
	ld.global.v4.f32 	{%f22, %f23, %f24, %f25}, [%rd13];
	mul.f32 	%f26, %f19, %f23;
	fma.rn.f32 	%f27, %f18, %f22, %f26;
	fma.rn.f32 	%f28, %f20, %f24, %f27;
	fma.rn.f32 	%f29, %f21, %f25, %f28;
	add.f32 	%f107, %f107, %f29;
	add.s32 	%r74, %r74, %r5;
	add.s64 	%rd32, %rd32, %rd4;
	add.s32 	%r72, %r72, 1;
	setp.ne.s32 	%p5, %r72, 0;
	@%p5 bra 	$L__BB0_4;
$L__BB0_5:
	setp.lt.u32 	%p6, %r8, 3;
	@%p6 bra 	$L__BB0_8;
	shl.b32 	%r52, %r5, 1;
	add.s32 	%r77, %r74, %r52;
	shl.b32 	%r16, %r5, 2;
	mad.lo.s32 	%r76, %r5, 3, %r74;
	add.s32 	%r75, %r5, %r74;
$L__BB0_7:
	mul.wide.u32 	%rd14, %r74, 16;
	add.s64 	%rd15, %rd1, %rd14;
	ld.global.v4.f32 	{%f30, %f31, %f32, %f33}, [%rd15];
	add.s64 	%rd16, %rd2, %rd14;
	ld.global.v4.f32 	{%f34, %f35, %f36, %f37}, [%rd16];
	mul.f32 	%f38, %f31, %f35;
	fma.rn.f32 	%f39, %f30, %f34, %f38;
	fma.rn.f32 	%f40, %f32, %f36, %f39;
	fma.rn.f32 	%f41, %f33, %f37, %f40;
	add.f32 	%f42, %f107, %f41;
	add.s32 	%r53, %r74, %r5;
	mul.wide.u32 	%rd17, %r75, 16;
	add.s64 	%rd18, %rd1, %rd17;
	ld.global.v4.f32 	{%f43, %f44, %f45, %f46}, [%rd18];
	add.s64 	%rd19, %rd2, %rd17;
	ld.global.v4.f32 	{%f47, %f48, %f49, %f50}, [%rd19];
	mul.f32 	%f51, %f44, %f48;
	fma.rn.f32 	%f52, %f43, %f47, %f51;
	fma.rn.f32 	%f53, %f45, %f49, %f52;
	fma.rn.f32 	%f54, %f46, %f50, %f53;
	add.f32 	%f55, %f42, %f54;
	add.s32 	%r54, %r53, %r5;
	mul.wide.u32 	%rd20, %r77, 16;
	add.s64 	%rd21, %rd1, %rd20;
	ld.global.v4.f32 	{%f56, %f57, %f58, %f59}, [%rd21];
	add.s64 	%rd22, %rd2, %rd20;
	ld.global.v4.f32 	{%f60, %f61, %f62, %f63}, [%rd22];
	mul.f32 	%f64, %f57, %f61;
	fma.rn.f32 	%f65, %f56, %f60, %f64;
	fma.rn.f32 	%f66, %f58, %f62, %f65;
	fma.rn.f32 	%f67, %f59, %f63, %f66;
	add.f32 	%f68, %f55, %f67;
	add.s32 	%r55, %r54, %r5;
	mul.wide.u32 	%rd23, %r76, 16;
	add.s64 	%rd24, %rd1, %rd23;
	ld.global.v4.f32 	{%f69, %f70, %f71, %f72}, [%rd24];
	add.s64 	%rd25, %rd2, %rd23;
	ld.global.v4.f32 	{%f73, %f74, %f75, %f76}, [%rd25];
	mul.f32 	%f77, %f70, %f74;
	fma.rn.f32 	%f78, %f69, %f73, %f77;
	fma.rn.f32 	%f79, %f71, %f75, %f78;
	fma.rn.f32 	%f80, %f72, %f76, %f79;
	add.f32 	%f107, %f68, %f80;
	add.s32 	%r74, %r55, %r5;
	add.s32 	%r77, %r77, %r16;
	add.s32 	%r76, %r76, %r16;
	add.s32 	%r75, %r75, %r16;
	setp.lt.s32 	%p7, %r74, %r3;
	@%p7 bra 	$L__BB0_7;
$L__BB0_8:
	st.shared.f32 	[%r4], %f107;
$L__BB0_9:
	setp.ge.s32 	%p8, %r79, %r29;
	@%p8 bra 	$L__BB0_12;
$L__BB0_10:
	mul.wide.s32 	%rd26, %r79, 4;
	add.s64 	%rd27, %rd1, %rd26;
	ld.global.f32 	%f81, [%rd27];
	add.s64 	%rd28, %rd2, %rd26;
	ld.global.f32 	%f82, [%rd28];
	fma.rn.f32 	%f107, %f81, %f82, %f107;
	add.s32 	%r79, %r79, %r5;
	setp.lt.s32 	%p9, %r79, %r29;
	@%p9 bra 	$L__BB0_10;
	st.shared.f32 	[%r4], %f107;
$L__BB0_12:
	bar.sync 	0;
	ld.shared.f32 	%f84, [%r4];
	// begin inline asm
	mov.u32 %r56, %laneid;
	// end inline asm
	mov.b32 	%r57, 1;
	mov.b32 	%r70, 31;
	mov.b32 	%r71, -1;
	// begin inline asm
	{  .reg .f32 r0;  .reg .pred p;  shfl.sync.down.b32 r0|p, %f84, %r57, %r70, %r71;  @p add.f32 r0, r0, %f84;  mov.f32 %f83, r0;}
	// end inline asm
	mov.b32 	%r60, 2;
	// begin inline asm
	{  .reg .f32 r0;  .reg .pred p;  shfl.sync.down.b32 r0|p, %f83, %r60, %r70, %r71;  @p add.f32 r0, r0, %f83;  mov.f32 %f86, r0;}
	// end inline asm
	mov.b32 	%r63, 4;
	// begin inline asm
	{  .reg .f32 r0;  .reg .pred p;  shfl.sync.down.b32 r0|p, %f86, %r63, %r70, %r71;  @p add.f32 r0, r0, %f86;  mov.f32 %f89, r0;}
	// end inline asm
	mov.b32 	%r66, 8;
	// begin inline asm
	{  .reg .f32 r0;  .reg .pred p;  shfl.sync.down.b32 r0|p, %f89, %r66, %r70, %r71;  @p add.f32 r0, r0, %f89;  mov.f32 %f92, r0;}
	// end inline asm
	mov.b32 	%r69, 16;
	// begin inline asm
	{  .reg .f32 r0;  .reg .pred p;  shfl.sync.down.b32 r0|p, %f92, %r69, %r70, %r71;  @p add.f32 r0, r0, %f92;  mov.f32 %f110, r0;}
	// end inline asm
	setp.ne.s32 	%p10, %r56, 0;
	@%p10 bra 	$L__BB0_14;
	st.shared.f32 	[%r7], %f110;
$L__BB0_14:
	setp.ne.s32 	%p11, %r1, 0;
	bar.sync 	0;
	@%p11 bra 	$L__BB0_16;
	ld.shared.f32 	%f98, [_ZZ26orig_matmul_kernel_cu_fp32ILi128ELi1EEvPKfS1_PfiiE3tmp+8];
	add.f32 	%f99, %f110, %f98;
	ld.shared.f32 	%f100, [_ZZ26orig_matmul_kernel_cu_fp32ILi128ELi1EEvPKfS1_PfiiE3tmp+12];
	add.f32 	%f101, %f99, %f100;
	ld.shared.f32 	%f102, [_ZZ26orig_matmul_kernel_cu_fp32ILi128ELi1EEvPKfS1_PfiiE3tmp+16];
	add.f32 	%f110, %f101, %f102;
$L__BB0_16:
	setp.ne.s32 	%p12, %r1, 0;
	bar.sync 	0;
	@%p12 bra 	$L__BB0_18;
	cvta.to.global.u64 	%rd29, %rd8;
	mul.wide.u32 	%rd30, %r2, 4;
	add.s64 	%rd31, %rd29, %rd30;
	st.global.f32 	[%rd31], %f110;
$L__BB0_18:
	bar.sync 	0;
$L__BB0_19:
	ret;

}
	// .globl	_Z15opt_matmul_fp32ILi128ELi1EEvPKfS1_Pfii
.visible .entry _Z15opt_matmul_fp32ILi128ELi1EEvPKfS1_Pfii(
	.param .u64 .ptr .align 1 _Z15opt_matmul_fp32ILi128ELi1EEvPKfS1_Pfii_param_0,
	.param .u64 .ptr .align 1 _Z15opt_matmul_fp32ILi128ELi1EEvPKfS1_Pfii_param_1,
	.param .u64 .ptr .align 1 _Z15opt_matmul_fp32ILi128ELi1EEvPKfS1_Pfii_param_2,
	.param .u32 _Z15opt_matmul_fp32ILi128ELi1EEvPKfS1_Pfii_param_3,
	.param .u32 _Z15opt_matmul_fp32ILi128ELi1EEvPKfS1_Pfii_param_4
)
{
	.reg .pred 	%p<13>;
	.reg .b32 	%r<76>;
	.reg .b32 	%f<106>;
	.reg .b64 	%rd<32>;
	// demoted variable
	.shared .align 4 .b8 _ZZ15opt_matmul_fp32ILi128ELi1EEvPKfS1_PfiiE3tmp[24];
	ld.param.u64 	%rd9, [_Z15opt_matmul_fp32ILi128ELi1EEvPKfS1_Pfii_param_0];
	ld.param.u64 	%rd7, [_Z15opt_matmul_fp32ILi128ELi1EEvPKfS1_Pfii_param_1];
	ld.param.u64 	%rd8, [_Z15opt_matmul_fp32ILi128ELi1EEvPKfS1_Pfii_param_2];
	ld.param.u32 	%r28, [_Z15opt_matmul_fp32ILi128ELi1EEvPKfS1_Pfii_param_3];
	ld.param.u32 	%r29, [_Z15opt_matmul_fp32ILi128ELi1EEvPKfS1_Pfii_param_4];
	cvta.to.global.u64 	%rd1, %rd9;
	mov.u32 	%r1, %tid.x;
	mov.u32 	%r2, %ctaid.x;
	setp.ge.s32 	%p1, %r2, %r29;
	@%p1 bra 	$L__BB1_17;
	shr.s32 	%r30, %r28, 31;
	shr.u32 	%r31, %r30, 30;
	add.s32 	%r32, %r28, %r31;
	shr.s32 	%r3, %r32, 2;
	and.b32  	%r33, %r32, -4;
	setp.ge.s32 	%p2, %r1, %r3;
	mov.u32 	%r4, %ntid.x;
	add.s32 	%r75, %r33, %r1;
	shr.u32 	%r34, %r1, 3;
	and.b32  	%r35, %r34, 124;
	mov.u32 	%r36, _ZZ15opt_matmul_fp32ILi128ELi1EEvPKfS1_PfiiE3tmp;
	add.s32 	%r37, %r36, %r35;
	add.s32 	%r6, %r37, 4;
	mul.lo.s32 	%r38, %r2, %r28;
	mul.wide.s32 	%rd10, %r38, 4;
	add.s64 	%rd2, %rd7, %rd10;
	mov.f32 	%f102, 0f00000000;
	@%p2 bra 	$L__BB1_8;
	add.s32 	%r39, %r1, %r4;
	max.u32 	%r40, %r3, %r39;
	setp.lt.u32 	%p3, %r39, %r3;
	selp.u32 	%r41, 1, 0, %p3;
	add.s32 	%r42, %r39, %r41;
	sub.s32 	%r43, %r40, %r42;
	div.u32 	%r44, %r43, %r4;
	add.s32 	%r7, %r44, %r41;
	and.b32  	%r45, %r7, 3;
	setp.eq.s32 	%p4, %r45, 3;
	mov.f32 	%f102, 0f00000000;
	mov.u32 	%r70, %r1;
	@%p4 bra 	$L__BB1_5;
	mul.wide.u32 	%rd31, %r1, 16;
	mul.wide.u32 	%rd4, %r4, 16;
	add.s32 	%r46, %r7, 1;
	and.b32  	%r47, %r46, 3;
	neg.s32 	%r68, %r47;
	mov.f32 	%f102, 0f00000000;
	mov.u32 	%r70, %r1;
$L__BB1_4:
	.pragma "nounroll";
	add.s64 	%rd12, %rd1, %rd31;
	ld.global.nc.v4.f32 	{%f22, %f23, %f24, %f25}, [%rd12];
	add.s64 	%rd11, %rd2, %rd31;
	// begin inline asm
	ld.global.nc.v4.f32 {%f18,%f19,%f20,%f21}, [%rd11];
	// end inline asm
	fma.rn.f32 	%f26, %f22, %f18, %f102;
	fma.rn.f32 	%f27, %f23, %f19, %f26;
	fma.rn.f32 	%f28, %f24, %f20, %f27;
	fma.rn.f32 	%f102, %f25, %f21, %f28;
	add.s32 	%r70, %r70, %r4;
	add.s64 	%rd31, %rd31, %rd4;
	add.s32 	%r68, %r68, 1;
	setp.ne.s32 	%p5, %r68, 0;
	@%p5 bra 	$L__BB1_4;
$L__BB1_5:
	setp.lt.u32 	%p6, %r7, 3;
	@%p6 bra 	$L__BB1_8;
	shl.b32 	%r48, %r4, 1;
	add.s32 	%r73, %r70, %r48;
	shl.b32 	%r15, %r4, 2;
	mad.lo.s32 	%r72, %r4, 3, %r70;
	add.s32 	%r71, %r4, %r70;
$L__BB1_7:
	mul.wide.u32 	%rd17, %r70, 16;
	add.s64 	%rd18, %rd1, %rd17;
	ld.global.nc.v4.f32 	{%f45, %f46, %f47, %f48}, [%rd18];
	add.s64 	%rd13, %rd2, %rd17;
	// begin inline asm
	ld.global.nc.v4.f32 {%f29,%f30,%f31,%f32}, [%rd13];
	// end inline asm
	fma.rn.f32 	%f49, %f45, %f29, %f102;
	fma.rn.f32 	%f50, %f46, %f30, %f49;
	fma.rn.f32 	%f51, %f47, %f31, %f50;
	fma.rn.f32 	%f52, %f48, %f32, %f51;
	add.s32 	%r49, %r70, %r4;
	mul.wide.u32 	%rd19, %r71, 16;
	add.s64 	%rd20, %rd1, %rd19;
	ld.global.nc.v4.f32 	{%f53, %f54, %f55, %f56}, [%rd20];
	add.s64 	%rd14, %rd2, %rd19;
	// begin inline asm
	ld.global.nc.v4.f32 {%f33,%f34,%f35,%f36}, [%rd14];
	// end inline asm
	fma.rn.f32 	%f57, %f53, %f33, %f52;
	fma.rn.f32 	%f58, %f54, %f34, %f57;
	fma.rn.f32 	%f59, %f55, %f35, %f58;
	fma.rn.f32 	%f60, %f56, %f36, %f59;
	add.s32 	%r50, %r49, %r4;
	mul.wide.u32 	%rd21, %r73, 16;
	add.s64 	%rd22, %rd1, %rd21;
	ld.global.nc.v4.f32 	{%f61, %f62, %f63, %f64}, [%rd22];
	add.s64 	%rd15, %rd2, %rd21;
	// begin inline asm
	ld.global.nc.v4.f32 {%f37,%f38,%f39,%f40}, [%rd15];
	// end inline asm
	fma.rn.f32 	%f65, %f61, %f37, %f60;
	fma.rn.f32 	%f66, %f62, %f38, %f65;
	fma.rn.f32 	%f67, %f63, %f39, %f66;
	fma.rn.f32 	%f68, %f64, %f40, %f67;
	add.s32 	%r51, %r50, %r4;
	mul.wide.u32 	%rd23, %r72, 16;
	add.s64 	%rd24, %rd1, %rd23;
	ld.global.nc.v4.f32 	{%f69, %f70, %f71, %f72}, [%rd24];
	add.s64 	%rd16, %rd2, %rd23;
	// begin inline asm
	ld.global.nc.v4.f32 {%f41,%f42,%f43,%f44}, [%rd16];
	// end inline asm
	fma.rn.f32 	%f73, %f69, %f41, %f68;
	fma.rn.f32 	%f74, %f70, %f42, %f73;
	fma.rn.f32 	%f75, %f71, %f43, %f74;
	fma.rn.f32 	%f102, %f72, %f44, %f75;
	add.s32 	%r70, %r51, %r4;
	add.s32 	%r73, %r73, %r15;
	add.s32 	%r72, %r72, %r15;
	add.s32 	%r71, %r71, %r15;
	setp.lt.s32 	%p7, %r70, %r3;
	@%p7 bra 	$L__BB1_7;
$L__BB1_8:
	setp.ge.s32 	%p8, %r75, %r28;
	@%p8 bra 	$L__BB1_10;
$L__BB1_9:
	mul.wide.s32 	%rd26, %r75, 4;
	add.s64 	%rd27, %rd1, %rd26;
	ld.global.nc.f32 	%f77, [%rd27];
	add.s64 	%rd25, %rd2, %rd26;
	// begin inline asm
	ld.global.nc.f32 %f76, [%rd25];
	// end inline asm
	fma.rn.f32 	%f102, %f77, %f76, %f102;
	add.s32 	%r75, %r75, %r4;
	setp.lt.s32 	%p9, %r75, %r28;
	@%p9 bra 	$L__BB1_9;
$L__BB1_10:
	// begin inline asm
	mov.u32 %r52, %laneid;
	// end inline asm
	mov.b32 	%r53, 1;
	mov.b32 	%r66, 31;
	mov.b32 	%r67, -1;
	// begin inline asm
	{  .reg .f32 r0;  .reg .pred p;  shfl.sync.down.b32 r0|p, %f102, %r53, %r66, %r67;  @p add.f32 r0, r0, %f102;  mov.f32 %f78, r0;}
	// end inline asm
	mov.b32 	%r56, 2;
	// begin inline asm
	{  .reg .f32 r0;  .reg .pred p;  shfl.sync.down.b32 r0|p, %f78, %r56, %r66, %r67;  @p add.f32 r0, r0, %f78;  mov.f32 %f81, r0;}
	// end inline asm
	mov.b32 	%r59, 4;
	// begin inline asm
	{  .reg .f32 r0;  .reg .pred p;  shfl.sync.down.b32 r0|p, %f81, %r59, %r66, %r67;  @p add.f32 r0, r0, %f81;  mov.f32 %f84, r0;}
	// end inline asm
	mov.b32 	%r62, 8;
	// begin inline asm
	{  .reg .f32 r0;  .reg .pred p;  shfl.sync.down.b32 r0|p, %f84, %r62, %r66, %r67;  @p add.f32 r0, r0, %f84;  mov.f32 %f87, r0;}
	// end inline asm
	mov.b32 	%r65, 16;
	// begin inline asm
	{  .reg .f32 r0;  .reg .pred p;  shfl.sync.down.b32 r0|p, %f87, %r65, %r66, %r67;  @p add.f32 r0, r0, %f87;  mov.f32 %f105, r0;}
	// end inline asm
	setp.ne.s32 	%p10, %r52, 0;
	@%p10 bra 	$L__BB1_12;
	st.shared.f32 	[%r6], %f105;
$L__BB1_12:
	setp.ne.s32 	%p11, %r1, 0;
	bar.sync 	0;
	@%p11 bra 	$L__BB1_14;
	ld.shared.f32 	%f93, [_ZZ15opt_matmul_fp32ILi128ELi1EEvPKfS1_PfiiE3tmp+8];
	add.f32 	%f94, %f105, %f93;
	ld.shared.f32 	%f95, [_ZZ15opt_matmul_fp32ILi128ELi1EEvPKfS1_PfiiE3tmp+12];
	add.f32 	%f96, %f94, %f95;
	ld.shared.f32 	%f97, [_ZZ15opt_matmul_fp32ILi128ELi1EEvPKfS1_PfiiE3tmp+16];
	add.f32 	%f105, %f96, %f97;
$L__BB1_14:
	setp.ne.s32 	%p12, %r1, 0;
	bar.sync 	0;
	@%p12 bra 	$L__BB1_16;
	cvta.to.global.u64 	%rd28, %rd8;
	mul.wide.u32 	%rd29, %r2, 4;
	add.s64 	%rd30, %rd28, %rd29;
	st.global.f32 	[%rd30], %f105;
$L__BB1_16:
	bar.sync 	0;
$L__BB1_17:
	ret;

}
	// .globl	_Z20orig_matmul_fp32int8ILi128ELi1EEvPKfPKaS1_iPfii
.visible .entry _Z20orig_matmul_fp32int8ILi128ELi1EEvPKfPKaS1_iPfii(
	.param .u64 .ptr .align 1 _Z20orig_matmul_fp32int8ILi128ELi1EEvPKfPKaS1_iPfii_param_0,
	.param .u64 .ptr .align 1 _Z20orig_matmul_fp32int8ILi128ELi1EEvPKfPKaS1_iPfii_param_1,
	.param .u64 .ptr .align 1 _Z20orig_matmul_fp32int8ILi128ELi1EEvPKfPKaS1_iPfii_param_2,
	.param .u32 _Z20orig_matmul_fp32int8ILi128ELi1EEvPKfPKaS1_iPfii_param_3,
	.param .u64 .ptr .align 1 _Z20orig_matmul_fp32int8ILi128ELi1EEvPKfPKaS1_iPfii_param_4,
	.param .u32 _Z20orig_matmul_fp32int8ILi128ELi1EEvPKfPKaS1_iPfii_param_5,
	.param .u32 _Z20orig_matmul_fp32int8ILi128ELi1EEvPKfPKaS1_iPfii_param_6
)
{
	.reg .pred 	%p<13>;
	.reg .b16 	%rs<16>;
	.reg .b32 	%r<91>;
	.reg .b32 	%f<121>;
	.reg .b64 	%rd<57>;
	// demoted variable
	.shared .align 4 .b8 _ZZ20orig_matmul_fp32int8ILi128ELi1EEvPKfPKaS1_iPfiiE5sdata[512];
	// demoted variable
	.shared .align 4 .b8 _ZZ20orig_matmul_fp32int8ILi128ELi1EEvPKfPKaS1_iPfiiE3tmp[24];
	ld.param.u64 	%rd5, [_Z20orig_matmul_fp32int8ILi128ELi1EEvPKfPKaS1_iPfii_param_0];
	ld.param.u64 	%rd6, [_Z20orig_matmul_fp32int8ILi128ELi1EEvPKfPKaS1_iPfii_param_1];
	ld.param.u64 	%rd7, [_Z20orig_matmul_fp32int8ILi128ELi1EEvPKfPKaS1_iPfii_param_2];
	ld.param.u32 	%r24, [_Z20orig_matmul_fp32int8ILi128ELi1EEvPKfPKaS1_iPfii_param_3];
	ld.param.u64 	%rd4, [_Z20orig_matmul_fp32int8ILi128ELi1EEvPKfPKaS1_iPfii_param_4];
	ld.param.u32 	%r25, [_Z20orig_matmul_fp32int8ILi128ELi1EEvPKfPKaS1_iPfii_param_5];
	ld.param.u32 	%r26, [_Z20orig_matmul_fp32int8ILi128ELi1EEvPKfPKaS1_iPfii_param_6];
	cvta.to.global.u64 	%rd1, %rd6;
	cvta.to.global.u64 	%rd2, %rd7;
	cvta.to.global.u64 	%rd3, %rd5;
	mov.u32 	%r1, %tid.x;
	mov.u32 	%r2, %ctaid.x;
	setp.ge.s32 	%p1, %r2, %r26;
	@%p1 bra 	$L__BB2_22;
	shl.b32 	%r27, %r1, 2;
	mov.u32 	%r28, _ZZ20orig_matmul_fp32int8ILi128ELi1EEvPKfPKaS1_iPfiiE5sdata;
	add.s32 	%r3, %r28, %r27;
	setp.ge.s32 	%p2, %r1, %r25;
	shr.u32 	%r29, %r1, 3;
	and.b32  	%r30, %r29, 124;
	mov.u32 	%r31, _ZZ20orig_matmul_fp32int8ILi128ELi1EEvPKfPKaS1_iPfiiE3tmp;
	add.s32 	%r32, %r31, %r30;
	add.s32 	%r4, %r32, 4;
	mov.b32 	%r33, 0;
	st.shared.u32 	[%r3], %r33;
	@%p2 bra 	$L__BB2_15;
	mul.lo.s32 	%r5, %r2, %r25;
	not.b32 	%r34, %r1;
	add.s32 	%r6, %r25, %r34;
	shr.u32 	%r35, %r6, 7;
	add.s32 	%r7, %r35, 1;
	and.b32  	%r8, %r7, 7;
	setp.lt.u32 	%p3, %r6, 896;
	mov.f32 	%f119, 0f00000000;
	mov.u32 	%r89, %r1;
	@%p3 bra 	$L__BB2_6;
	add.s32 	%r87, %r1, 512;
	add.s32 	%r86, %r1, %r5;
	and.b32  	%r36, %r7, 67108856;
	neg.s32 	%r85, %r36;
	mov.f32 	%f119, 0f00000000;
$L__BB2_4:
	.pragma "nounroll";
	add.s32 	%r37, %r87, -512;
	mul.wide.u32 	%rd8, %r37, 4;
	add.s64 	%rd9, %rd3, %rd8;
	ld.global.f32 	%f19, [%rd9];
	div.s32 	%r38, %r86, %r24;
	mul.wide.s32 	%rd10, %r38, 4;
	add.s64 	%rd11, %rd2, %rd10;
	ld.global.f32 	%f20, [%rd11];
	mul.f32 	%f21, %f19, %f20;
	cvt.s64.s32 	%rd12, %r86;
	add.s64 	%rd13, %rd1, %rd12;
	ld.global.s8 	%rs1, [%rd13];
	cvt.rn.f32.s16 	%f22, %rs1;
	fma.rn.f32 	%f23, %f21, %f22, %f119;
	add.s32 	%r39, %r86, 128;
	ld.global.f32 	%f24, [%rd9+512];
	div.s32 	%r40, %r39, %r24;
	mul.wide.s32 	%rd14, %r40, 4;
	add.s64 	%rd15, %rd2, %rd14;
	ld.global.f32 	%f25, [%rd15];
	mul.f32 	%f26, %f24, %f25;
	ld.global.s8 	%rs2, [%rd13+128];
	cvt.rn.f32.s16 	%f27, %rs2;
	fma.rn.f32 	%f28, %f26, %f27, %f23;
	add.s32 	%r41, %r86, 256;
	ld.global.f32 	%f29, [%rd9+1024];
	div.s32 	%r42, %r41, %r24;
	mul.wide.s32 	%rd16, %r42, 4;
	add.s64 	%rd17, %rd2, %rd16;
	ld.global.f32 	%f30, [%rd17];
	mul.f32 	%f31, %f29, %f30;
	ld.global.s8 	%rs3, [%rd13+256];
	cvt.rn.f32.s16 	%f32, %rs3;
	fma.rn.f32 	%f33, %f31, %f32, %f28;
	add.s32 	%r43, %r86, 384;
	ld.global.f32 	%f34, [%rd9+1536];
	div.s32 	%r44, %r43, %r24;
	mul.wide.s32 	%rd18, %r44, 4;
	add.s64 	%rd19, %rd2, %rd18;
	ld.global.f32 	%f35, [%rd19];
	mul.f32 	%f36, %f34, %f35;
	ld.global.s8 	%rs4, [%rd13+384];
	cvt.rn.f32.s16 	%f37, %rs4;
	fma.rn.f32 	%f38, %f36, %f37, %f33;
	add.s32 	%r45, %r86, 512;
	ld.global.f32 	%f39, [%rd9+2048];
	div.s32 	%r46, %r45, %r24;
	mul.wide.s32 	%rd20, %r46, 4;
	add.s64 	%rd21, %rd2, %rd20;
	ld.global.f32 	%f40, [%rd21];
	mul.f32 	%f41, %f39, %f40;
	ld.global.s8 	%rs5, [%rd13+512];
	cvt.rn.f32.s16 	%f42, %rs5;
	fma.rn.f32 	%f43, %f41, %f42, %f38;
	add.s32 	%r47, %r86, 640;
	ld.global.f32 	%f44, [%rd9+2560];
	div.s32 	%r48, %r47, %r24;
	mul.wide.s32 	%rd22, %r48, 4;
	add.s64 	%rd23, %rd2, %rd22;
	ld.global.f32 	%f45, [%rd23];
	mul.f32 	%f46, %f44, %f45;
	ld.global.s8 	%rs6, [%rd13+640];
	cvt.rn.f32.s16 	%f47, %rs6;
	fma.rn.f32 	%f48, %f46, %f47, %f43;
	add.s32 	%r49, %r86, 768;
	ld.global.f32 	%f49, [%rd9+3072];
	div.s32 	%r50, %r49, %r24;
	mul.wide.s32 	%rd24, %r50, 4;
	add.s64 	%rd25, %rd2, %rd24;
	ld.global.f32 	%f50, [%rd25];
	mul.f32 	%f51, %f49, %f50;
	ld.global.s8 	%rs7, [%rd13+768];
	cvt.rn.f32.s16 	%f52, %rs7;
	fma.rn.f32 	%f53, %f51, %f52, %f48;
	add.s32 	%r51, %r86, 896;
	ld.global.f32 	%f54, [%rd9+3584];
	div.s32 	%r52, %r51, %r24;
	mul.wide.s32 	%rd26, %r52, 4;
	add.s64 	%rd27, %rd2, %rd26;
	ld.global.f32 	%f55, [%rd27];
	mul.f32 	%f56, %f54, %f55;
	ld.global.s8 	%rs8, [%rd13+896];
	cvt.rn.f32.s16 	%f57, %rs8;
	fma.rn.f32 	%f119, %f56, %f57, %f53;
	add.s32 	%r87, %r87, 1024;
	add.s32 	%r86, %r86, 1024;
	add.s32 	%r85, %r85, 8;
	setp.ne.s32 	%p4, %r85, 0;
	@%p4 bra 	$L__BB2_4;
	add.s32 	%r89, %r87, -512;
$L__BB2_6:
	setp.eq.s32 	%p5, %r8, 0;
	@%p5 bra 	$L__BB2_14;
	setp.lt.u32 	%p6, %r8, 4;
	@%p6 bra 	$L__BB2_9;
	add.s32 	%r53, %r89, %r5;
	mul.wide.u32 	%rd28, %r89, 4;
	add.s64 	%rd29, %rd3, %rd28;
	ld.global.f32 	%f59, [%rd29];
	div.s32 	%r54, %r53, %r24;
	mul.wide.s32 	%rd30, %r54, 4;
	add.s64 	%rd31, %rd2, %rd30;
	ld.global.f32 	%f60, [%rd31];
	mul.f32 	%f61, %f59, %f60;
	cvt.s64.s32 	%rd32, %r53;
	add.s64 	%rd33, %rd1, %rd32;
	ld.global.s8 	%rs9, [%rd33];
	cvt.rn.f32.s16 	%f62, %rs9;
	fma.rn.f32 	%f63, %f61, %f62, %f119;
	add.s32 	%r55, %r53, 128;
	ld.global.f32 	%f64, [%rd29+512];
	div.s32 	%r56, %r55, %r24;
	mul.wide.s32 	%rd34, %r56, 4;
	add.s64 	%rd35, %rd2, %rd34;
	ld.global.f32 	%f65, [%rd35];
	mul.f32 	%f66, %f64, %f65;
	ld.global.s8 	%rs10, [%rd33+128];
	cvt.rn.f32.s16 	%f67, %rs10;
	fma.rn.f32 	%f68, %f66, %f67, %f63;
	add.s32 	%r57, %r53, 256;
	ld.global.f32 	%f69, [%rd29+1024];
	div.s32 	%r58, %r57, %r24;
	mul.wide.s32 	%rd36, %r58, 4;
	add.s64 	%rd37, %rd2, %rd36;
	ld.global.f32 	%f70, [%rd37];
	mul.f32 	%f71, %f69, %f70;
	ld.global.s8 	%rs11, [%rd33+256];
	cvt.rn.f32.s16 	%f72, %rs11;
	fma.rn.f32 	%f73, %f71, %f72, %f68;
	add.s32 	%r59, %r53, 384;
	ld.global.f32 	%f74, [%rd29+1536];
	div.s32 	%r60, %r59, %r24;
	mul.wide.s32 	%rd38, %r60, 4;
	add.s64 	%rd39, %rd2, %rd38;
	ld.global.f32 	%f75, [%rd39];
	mul.f32 	%f76, %f74, %f75;
	ld.global.s8 	%rs12, [%rd33+384];
	cvt.rn.f32.s16 	%f77, %rs12;
	fma.rn.f32 	%f119, %f76, %f77, %f73;
	add.s32 	%r89, %r89, 512;
$L__BB2_9:
	and.b32  	%r61, %r7, 3;
	setp.eq.s32 	%p7, %r61, 0;
	@%p7 bra 	$L__BB2_14;
	setp.eq.s32 	%p8, %r61, 1;
	@%p8 bra 	$L__BB2_12;
	add.s32 	%r62, %r89, %r5;
	mul.wide.u32 	%rd40, %r89, 4;
	add.s64 	%rd41, %rd3, %rd40;
	ld.global.f32 	%f79, [%rd41];
	div.s32 	%r63, %r62, %r24;
	mul.wide.s32 	%rd42, %r63, 4;
	add.s64 	%rd43, %rd2, %rd42;
	ld.global.f32 	%f80, [%rd43];
	mul.f32 	%f81, %f79, %f80;
	cvt.s64.s32 	%rd44, %r62;
	add.s64 	%rd45, %rd1, %rd44;
	ld.global.s8 	%rs13, [%rd45];
	cvt.rn.f32.s16 	%f82, %rs13;
	fma.rn.f32 	%f83, %f81, %f82, %f119;
	add.s32 	%r64, %r62, 128;
	ld.global.f32 	%f84, [%rd41+512];
	div.s32 	%r65, %r64, %r24;
	mul.wide.s32 	%rd46, %r65, 4;
	add.s64 	%rd47, %rd2, %rd46;
	ld.global.f32 	%f85, [%rd47];
	mul.f32 	%f86, %f84, %f85;
	ld.global.s8 	%rs14, [%rd45+128];
	cvt.rn.f32.s16 	%f87, %rs14;
	fma.rn.f32 	%f119, %f86, %f87, %f83;
	add.s32 	%r89, %r89, 256;
$L__BB2_12:
	and.b32  	%r66, %r6, 128;
	setp.ne.s32 	%p9, %r66, 0;
	@%p9 bra 	$L__BB2_14;
	add.s32 	%r67, %r89, %r5;
	mul.wide.u32 	%rd48, %r89, 4;
	add.s64 	%rd49, %rd3, %rd48;
	ld.global.f32 	%f88, [%rd49];
	div.s32 	%r68, %r67, %r24;
	mul.wide.s32 	%rd50, %r68, 4;
	add.s64 	%rd51, %rd2, %rd50;
	ld.global.f32 	%f89, [%rd51];
	mul.f32 	%f90, %f88, %f89;
	cvt.s64.s32 	%rd52, %r67;
	add.s64 	%rd53, %rd1, %rd52;
	ld.global.s8 	%rs15, [%rd53];
	cvt.rn.f32.s16 	%f91, %rs15;
	fma.rn.f32 	%f119, %f90, %f91, %f119;
$L__BB2_14:
	st.shared.f32 	[%r3], %f119;
$L__BB2_15:
	bar.sync 	0;
	ld.shared.f32 	%f93, [%r3];
	// begin inline asm
	mov.u32 %r69, %laneid;
	// end inline asm
	mov.b32 	%r70, 1;
	mov.b32 	%r83, 31;
	mov.b32 	%r84, -1;
	// begin inline asm
	{  .reg .f32 r0;  .reg .pred p;  shfl.sync.down.b32 r0|p, %f93, %r70, %r83, %r84;  @p add.f32 r0, r0, %f93;  mov.f32 %f92, r0;}
	// end inline asm
	mov.b32 	%r73, 2;
	// begin inline asm
	{  .reg .f32 r0;  .reg .pred p;  shfl.sync.down.b32 r0|p, %f92, %r73, %r83, %r84;  @p add.f32 r0, r0, %f92;  mov.f32 %f95, r0;}
	// end inline asm
	mov.b32 	%r76, 4;
	// begin inline asm
	{  .reg .f32 r0;  .reg .pred p;  shfl.sync.down.b32 r0|p, %f95, %r76, %r83, %r84;  @p add.f32 r0, r0, %f95;  mov.f32 %f98, r0;}
	// end inline asm
	mov.b32 	%r79, 8;
	// begin inline asm
	{  .reg .f32 r0;  .reg .pred p;  shfl.sync.down.b32 r0|p, %f98, %r79, %r83, %r84;  @p add.f32 r0, r0, %f98;  mov.f32 %f101, r0;}
	// end inline asm
	mov.b32 	%r82, 16;
	// begin inline asm
	{  .reg .f32 r0;  .reg .pred p;  shfl.sync.down.b32 r0|p, %f101, %r82, %r83, %r84;  @p add.f32 r0, r0, %f101;  mov.f32 %f120, r0;}
	// end inline asm
	setp.ne.s32 	%p10, %r69, 0;
	@%p10 bra 	$L__BB2_17;
	st.shared.f32 	[%r4], %f120;
$L__BB2_17:
	setp.ne.s32 	%p11, %r1, 0;
	bar.sync 	0;
	@%p11 bra 	$L__BB2_19;
	ld.shared.f32 	%f107, [_ZZ20orig_matmul_fp32int8ILi128ELi1EEvPKfPKaS1_iPfiiE3tmp+8];
	add.f32 	%f108, %f120, %f107;
	ld.shared.f32 	%f109, [_ZZ20orig_matmul_fp32int8ILi128ELi1EEvPKfPKaS1_iPfiiE3tmp+12];
	add.f32 	%f110, %f108, %f109;
	ld.shared.f32 	%f111, [_ZZ20orig_matmul_fp32int8ILi128ELi1EEvPKfPKaS1_iPfiiE3tmp+16];
	add.f32 	%f120, %f110, %f111;
$L__BB2_19:
	setp.ne.s32 	%p12, %r1, 0;
	bar.sync 	0;
	@%p12 bra 	$L__BB2_21;
	cvta.to.global.u64 	%rd54, %rd4;
	mul.wide.u32 	%rd55, %r2, 4;
	add.s64 	%rd56, %rd54, %rd55;
	st.global.f32 	[%rd56], %f120;
$L__BB2_21:
	bar.sync 	0;
$L__BB2_22:
	ret;

}
	// .globl	_Z19opt_matmul_fp32int8ILi128ELi1EEvPKfPKaS1_iPfii
.visible .entry _Z19opt_matmul_fp32int8ILi128ELi1EEvPKfPKaS1_iPfii(
	.param .u64 .ptr .align 1 _Z19opt_matmul_fp32int8ILi128ELi1EEvPKfPKaS1_iPfii_param_0,
	.param .u64 .ptr .align 1 _Z19opt_matmul_fp32int8ILi128ELi1EEvPKfPKaS1_iPfii_param_1,
	.param .u64 .ptr .align 1 _Z19opt_matmul_fp32int8ILi128ELi1EEvPKfPKaS1_iPfii_param_2,
	.param .u32 _Z19opt_matmul_fp32int8ILi128ELi1EEvPKfPKaS1_iPfii_param_3,
	.param .u64 .ptr .align 1 _Z19opt_matmul_fp32int8ILi128ELi1EEvPKfPKaS1_iPfii_param_4,
	.param .u32 _Z19opt_matmul_fp32int8ILi128ELi1EEvPKfPKaS1_iPfii_param_5,
	.param .u32 _Z19opt_matmul_fp32int8ILi128ELi1EEvPKfPKaS1_iPfii_param_6
)
{
	.reg .pred 	%p<17>;
	.reg .b16 	%rs<28>;
	.reg .b32 	%r<161>;
	.reg .b32 	%f<190>;
	.reg .b64 	%rd<108>;
	// demoted variable
	.shared .align 4 .b8 _ZZ19opt_matmul_fp32int8ILi128ELi1EEvPKfPKaS1_iPfiiE3tmp[24];
	ld.param.u64 	%rd6, [_Z19opt_matmul_fp32int8ILi128ELi1EEvPKfPKaS1_iPfii_param_0];
	ld.param.u64 	%rd3, [_Z19opt_matmul_fp32int8ILi128ELi1EEvPKfPKaS1_iPfii_param_1];
	ld.param.u32 	%r30, [_Z19opt_matmul_fp32int8ILi128ELi1EEvPKfPKaS1_iPfii_param_3];
	ld.param.u32 	%r32, [_Z19opt_matmul_fp32int8ILi128ELi1EEvPKfPKaS1_iPfii_param_6];
	cvta.to.global.u64 	%rd1, %rd6;
	mov.u32 	%r1, %tid.x;
	mov.u32 	%r2, %ctaid.x;
	setp.ge.s32 	%p1, %r2, %r32;
	@%p1 bra 	$L__BB3_26;
	ld.param.u32 	%r150, [_Z19opt_matmul_fp32int8ILi128ELi1EEvPKfPKaS1_iPfii_param_5];
	shr.s32 	%r33, %r150, 31;
	shr.u32 	%r34, %r33, 30;
	add.s32 	%r35, %r150, %r34;
	shr.s32 	%r3, %r35, 2;
	and.b32  	%r4, %r35, -4;
	setp.ge.s32 	%p2, %r1, %r3;
	mul.lo.s32 	%r5, %r2, %r150;
	cvt.s64.s32 	%rd7, %r5;
	add.s64 	%rd2, %rd3, %rd7;
	mov.f32 	%f188, 0f00000000;
	@%p2 bra 	$L__BB3_6;
	not.b32 	%r36, %r1;
	add.s32 	%r6, %r3, %r36;
	and.b32  	%r37, %r6, 128;
	setp.ne.s32 	%p3, %r37, 0;
	mov.f32 	%f188, 0f00000000;
	mov.u32 	%r154, %r1;
	@%p3 bra 	$L__BB3_4;
	ld.param.u64 	%rd101, [_Z19opt_matmul_fp32int8ILi128ELi1EEvPKfPKaS1_iPfii_param_2];
	mul.wide.u32 	%rd13, %r1, 4;
	add.s64 	%rd8, %rd2, %rd13;
	// begin inline asm
	ld.global.nc.v4.s8 {%r38,%r39,%r40,%r41}, [%rd8];
	// end inline asm
	cvt.s8.s32 	%rs1, %r38;
	cvt.s8.s32 	%rs2, %r39;
	cvt.s8.s32 	%rs3, %r40;
	cvt.s8.s32 	%rs4, %r41;
	mul.wide.u32 	%rd14, %r1, 16;
	add.s64 	%rd15, %rd1, %rd14;
	ld.global.nc.v4.f32 	{%f29, %f30, %f31, %f32}, [%rd15];
	shl.b32 	%r42, %r1, 2;
	add.s32 	%r43, %r42, %r5;
	div.s32 	%r44, %r43, %r30;
	mul.wide.s32 	%rd16, %r44, 4;
	add.s64 	%rd9, %rd101, %rd16;
	// begin inline asm
	ld.global.nc.f32 %f25, [%rd9];
	// end inline asm
	add.s32 	%r45, %r43, 1;
	div.s32 	%r46, %r45, %r30;
	mul.wide.s32 	%rd17, %r46, 4;
	add.s64 	%rd10, %rd101, %rd17;
	// begin inline asm
	ld.global.nc.f32 %f26, [%rd10];
	// end inline asm
	add.s32 	%r47, %r43, 2;
	div.s32 	%r48, %r47, %r30;
	mul.wide.s32 	%rd18, %r48, 4;
	add.s64 	%rd11, %rd101, %rd18;
	// begin inline asm
	ld.global.nc.f32 %f27, [%rd11];
	// end inline asm
	add.s32 	%r49, %r43, 3;
	div.s32 	%r50, %r49, %r30;
	mul.wide.s32 	%rd19, %r50, 4;
	add.s64 	%rd12, %rd101, %rd19;
	// begin inline asm
	ld.global.nc.f32 %f28, [%rd12];
	// end inline asm
	cvt.rn.f32.s16 	%f33, %rs1;
	mul.f32 	%f34, %f25, %f33;
	fma.rn.f32 	%f35, %f29, %f34, 0f00000000;
	cvt.rn.f32.s16 	%f36, %rs2;
	mul.f32 	%f37, %f26, %f36;
	fma.rn.f32 	%f38, %f30, %f37, %f35;
	cvt.rn.f32.s16 	%f39, %rs3;
	mul.f32 	%f40, %f27, %f39;
	fma.rn.f32 	%f41, %f31, %f40, %f38;
	cvt.rn.f32.s16 	%f42, %rs4;
	mul.f32 	%f43, %f28, %f42;
	fma.rn.f32 	%f188, %f32, %f43, %f41;
	add.s32 	%r154, %r1, 128;
$L__BB3_4:
	setp.lt.u32 	%p4, %r6, 128;
	@%p4 bra 	$L__BB3_6;
$L__BB3_5:
	ld.param.u64 	%rd102, [_Z19opt_matmul_fp32int8ILi128ELi1EEvPKfPKaS1_iPfii_param_2];
	mul.wide.u32 	%rd30, %r154, 4;
	add.s64 	%rd20, %rd2, %rd30;
	// begin inline asm
	ld.global.nc.v4.s8 {%r51,%r52,%r53,%r54}, [%rd20];
	// end inline asm
	cvt.s8.s32 	%rs5, %r51;
	cvt.s8.s32 	%rs6, %r52;
	cvt.s8.s32 	%rs7, %r53;
	cvt.s8.s32 	%rs8, %r54;
	mul.wide.u32 	%rd31, %r154, 16;
	add.s64 	%rd32, %rd1, %rd31;
	ld.global.nc.v4.f32 	{%f52, %f53, %f54, %f55}, [%rd32];
	shl.b32 	%r59, %r154, 2;
	add.s32 	%r60, %r59, %r5;
	div.s32 	%r61, %r60, %r30;
	mul.wide.s32 	%rd33, %r61, 4;
	add.s64 	%rd21, %rd102, %rd33;
	// begin inline asm
	ld.global.nc.f32 %f44, [%rd21];
	// end inline asm
	add.s32 	%r62, %r60, 1;
	div.s32 	%r63, %r62, %r30;
	mul.wide.s32 	%rd34, %r63, 4;
	add.s64 	%rd22, %rd102, %rd34;
	// begin inline asm
	ld.global.nc.f32 %f45, [%rd22];
	// end inline asm
	add.s32 	%r64, %r60, 2;
	div.s32 	%r65, %r64, %r30;
	mul.wide.s32 	%rd35, %r65, 4;
	add.s64 	%rd23, %rd102, %rd35;
	// begin inline asm
	ld.global.nc.f32 %f46, [%rd23];
	// end inline asm
	add.s32 	%r66, %r60, 3;
	div.s32 	%r67, %r66, %r30;
	mul.wide.s32 	%rd36, %r67, 4;
	add.s64 	%rd24, %rd102, %rd36;
	// begin inline asm
	ld.global.nc.f32 %f47, [%rd24];
	// end inline asm
	cvt.rn.f32.s16 	%f56, %rs5;
	mul.f32 	%f57, %f44, %f56;
	fma.rn.f32 	%f58, %f52, %f57, %f188;
	cvt.rn.f32.s16 	%f59, %rs6;
	mul.f32 	%f60, %f45, %f59;
	fma.rn.f32 	%f61, %f53, %f60, %f58;
	cvt.rn.f32.s16 	%f62, %rs7;
	mul.f32 	%f63, %f46, %f62;
	fma.rn.f32 	%f64, %f54, %f63, %f61;
	cvt.rn.f32.s16 	%f65, %rs8;
	mul.f32 	%f66, %f47, %f65;
	fma.rn.f32 	%f67, %f55, %f66, %f64;
	add.s64 	%rd25, %rd20, 512;
	// begin inline asm
	ld.global.nc.v4.s8 {%r55,%r56,%r57,%r58}, [%rd25];
	// end inline asm
	cvt.s8.s32 	%rs9, %r55;
	cvt.s8.s32 	%rs10, %r56;
	cvt.s8.s32 	%rs11, %r57;
	cvt.s8.s32 	%rs12, %r58;
	ld.global.nc.v4.f32 	{%f68, %f69, %f70, %f71}, [%rd32+2048];
	add.s32 	%r68, %r60, 512;
	div.s32 	%r69, %r68, %r30;
	mul.wide.s32 	%rd37, %r69, 4;
	add.s64 	%rd26, %rd102, %rd37;
	// begin inline asm
	ld.global.nc.f32 %f48, [%rd26];
	// end inline asm
	add.s32 	%r70, %r60, 513;
	div.s32 	%r71, %r70, %r30;
	mul.wide.s32 	%rd38, %r71, 4;
	add.s64 	%rd27, %rd102, %rd38;
	// begin inline asm
	ld.global.nc.f32 %f49, [%rd27];
	// end inline asm
	add.s32 	%r72, %r60, 514;
	div.s32 	%r73, %r72, %r30;
	mul.wide.s32 	%rd39, %r73, 4;
	add.s64 	%rd28, %rd102, %rd39;
	// begin inline asm
	ld.global.nc.f32 %f50, [%rd28];
	// end inline asm
	add.s32 	%r74, %r60, 515;
	div.s32 	%r75, %r74, %r30;
	mul.wide.s32 	%rd40, %r75, 4;
	add.s64 	%rd29, %rd102, %rd40;
	// begin inline asm
	ld.global.nc.f32 %f51, [%rd29];
	// end inline asm
	cvt.rn.f32.s16 	%f72, %rs9;
	mul.f32 	%f73, %f48, %f72;
	fma.rn.f32 	%f74, %f68, %f73, %f67;
	cvt.rn.f32.s16 	%f75, %rs10;
	mul.f32 	%f76, %f49, %f75;
	fma.rn.f32 	%f77, %f69, %f76, %f74;
	cvt.rn.f32.s16 	%f78, %rs11;
	mul.f32 	%f79, %f50, %f78;
	fma.rn.f32 	%f80, %f70, %f79, %f77;
	cvt.rn.f32.s16 	%f81, %rs12;
	mul.f32 	%f82, %f51, %f81;
	fma.rn.f32 	%f188, %f71, %f82, %f80;
	add.s32 	%r154, %r154, 256;
	setp.lt.s32 	%p5, %r154, %r3;
	@%p5 bra 	$L__BB3_5;
$L__BB3_6:
	ld.param.u32 	%r151, [_Z19opt_matmul_fp32int8ILi128ELi1EEvPKfPKaS1_iPfii_param_5];
	add.s32 	%r159, %r4, %r1;
	setp.ge.s32 	%p6, %r159, %r151;
	@%p6 bra 	$L__BB3_19;
	ld.param.u32 	%r152, [_Z19opt_matmul_fp32int8ILi128ELi1EEvPKfPKaS1_iPfii_param_5];
	add.s32 	%r76, %r159, 128;
	max.s32 	%r77, %r152, %r76;
	not.b32 	%r78, %r1;
	add.s32 	%r79, %r77, %r78;
	sub.s32 	%r12, %r79, %r4;
	shr.u32 	%r80, %r12, 7;
	add.s32 	%r13, %r80, 1;
	and.b32  	%r14, %r13, 7;
	setp.lt.u32 	%p7, %r12, 896;
	@%p7 bra 	$L__BB3_11;
	add.s32 	%r157, %r159, 512;
	add.s32 	%r81, %r1, %r5;
	add.s32 	%r156, %r81, %r4;
	and.b32  	%r82, %r13, 67108856;
	neg.s32 	%r155, %r82;
$L__BB3_9:
	.pragma "nounroll";
	ld.param.u64 	%rd103, [_Z19opt_matmul_fp32int8ILi128ELi1EEvPKfPKaS1_iPfii_param_2];
	add.s32 	%r91, %r157, -512;
	cvt.s64.s32 	%rd57, %r91;
	mul.wide.s32 	%rd58, %r91, 4;
	add.s64 	%rd59, %rd1, %rd58;
	ld.global.nc.f32 	%f92, [%rd59];
	div.s32 	%r92, %r156, %r30;
	mul.wide.s32 	%rd60, %r92, 4;
	add.s64 	%rd41, %rd103, %rd60;
	// begin inline asm
	ld.global.nc.f32 %f84, [%rd41];
	// end inline asm
	add.s64 	%rd42, %rd2, %rd57;
	// begin inline asm
	ld.global.nc.s8 %r83, [%rd42];
	// end inline asm
	cvt.s8.s32 	%rs13, %r83;
	cvt.rn.f32.s16 	%f93, %rs13;
	mul.f32 	%f94, %f84, %f93;
	fma.rn.f32 	%f95, %f92, %f94, %f188;
	add.s32 	%r93, %r156, 128;
	ld.global.nc.f32 	%f96, [%rd59+512];
	div.s32 	%r94, %r93, %r30;
	mul.wide.s32 	%rd61, %r94, 4;
	add.s64 	%rd43, %rd103, %rd61;
	// begin inline asm
	ld.global.nc.f32 %f85, [%rd43];
	// end inline asm
	add.s64 	%rd44, %rd42, 128;
	// begin inline asm
	ld.global.nc.s8 %r84, [%rd44];
	// end inline asm
	cvt.s8.s32 	%rs14, %r84;
	cvt.rn.f32.s16 	%f97, %rs14;
	mul.f32 	%f98, %f85, %f97;
	fma.rn.f32 	%f99, %f96, %f98, %f95;
	add.s32 	%r95, %r156, 256;
	ld.global.nc.f32 	%f100, [%rd59+1024];
	div.s32 	%r96, %r95, %r30;
	mul.wide.s32 	%rd62, %r96, 4;
	add.s64 	%rd45, %rd103, %rd62;
	// begin inline asm
	ld.global.nc.f32 %f86, [%rd45];
	// end inline asm
	add.s64 	%rd46, %rd42, 256;
	// begin inline asm
	ld.global.nc.s8 %r85, [%rd46];
	// end inline asm
	cvt.s8.s32 	%rs15, %r85;
	cvt.rn.f32.s16 	%f101, %rs15;
	mul.f32 	%f102, %f86, %f101;
	fma.rn.f32 	%f103, %f100, %f102, %f99;
	add.s32 	%r97, %r156, 384;
	ld.global.nc.f32 	%f104, [%rd59+1536];
	div.s32 	%r98, %r97, %r30;
	mul.wide.s32 	%rd63, %r98, 4;
	add.s64 	%rd47, %rd103, %rd63;
	// begin inline asm
	ld.global.nc.f32 %f87, [%rd47];
	// end inline asm
	add.s64 	%rd48, %rd42, 384;
	// begin inline asm
	ld.global.nc.s8 %r86, [%rd48];
	// end inline asm
	cvt.s8.s32 	%rs16, %r86;
	cvt.rn.f32.s16 	%f105, %rs16;
	mul.f32 	%f106, %f87, %f105;
	fma.rn.f32 	%f107, %f104, %f106, %f103;
	add.s32 	%r99, %r156, 512;
	ld.global.nc.f32 	%f108, [%rd59+2048];
	div.s32 	%r100, %r99, %r30;
	mul.wide.s32 	%rd64, %r100, 4;
	add.s64 	%rd49, %rd103, %rd64;
	// begin inline asm
	ld.global.nc.f32 %f88, [%rd49];
	// end inline asm
	add.s64 	%rd50, %rd42, 512;
	// begin inline asm
	ld.global.nc.s8 %r87, [%rd50];
	// end inline asm
	cvt.s8.s32 	%rs17, %r87;
	cvt.rn.f32.s16 	%f109, %rs17;
	mul.f32 	%f110, %f88, %f109;
	fma.rn.f32 	%f111, %f108, %f110, %f107;
	add.s32 	%r101, %r156, 640;
	ld.global.nc.f32 	%f112, [%rd59+2560];
	div.s32 	%r102, %r101, %r30;
	mul.wide.s32 	%rd65, %r102, 4;
	add.s64 	%rd51, %rd103, %rd65;
	// begin inline asm
	ld.global.nc.f32 %f89, [%rd51];
	// end inline asm
	add.s64 	%rd52, %rd42, 640;
	// begin inline asm
	ld.global.nc.s8 %r88, [%rd52];
	// end inline asm
	cvt.s8.s32 	%rs18, %r88;
	cvt.rn.f32.s16 	%f113, %rs18;
	mul.f32 	%f114, %f89, %f113;
	fma.rn.f32 	%f115, %f112, %f114, %f111;
	add.s32 	%r103, %r156, 768;
	ld.global.nc.f32 	%f116, [%rd59+3072];
	div.s32 	%r104, %r103, %r30;
	mul.wide.s32 	%rd66, %r104, 4;
	add.s64 	%rd53, %rd103, %rd66;
	// begin inline asm
	ld.global.nc.f32 %f90, [%rd53];
	// end inline asm
	add.s64 	%rd54, %rd42, 768;
	// begin inline asm
	ld.global.nc.s8 %r89, [%rd54];
	// end inline asm
	cvt.s8.s32 	%rs19, %r89;
	cvt.rn.f32.s16 	%f117, %rs19;
	mul.f32 	%f118, %f90, %f117;
	fma.rn.f32 	%f119, %f116, %f118, %f115;
	add.s32 	%r105, %r156, 896;
	ld.global.nc.f32 	%f120, [%rd59+3584];
	div.s32 	%r106, %r105, %r30;
	mul.wide.s32 	%rd67, %r106, 4;
	add.s64 	%rd55, %rd103, %rd67;
	// begin inline asm
	ld.global.nc.f32 %f91, [%rd55];
	// end inline asm
	add.s64 	%rd56, %rd42, 896;
	// begin inline asm
	ld.global.nc.s8 %r90, [%rd56];
	// end inline asm
	cvt.s8.s32 	%rs20, %r90;
	cvt.rn.f32.s16 	%f121, %rs20;
	mul.f32 	%f122, %f91, %f121;
	fma.rn.f32 	%f188, %f120, %f122, %f119;
	add.s32 	%r157, %r157, 1024;
	add.s32 	%r156, %r156, 1024;
	add.s32 	%r155, %r155, 8;
	setp.ne.s32 	%p8, %r155, 0;
	@%p8 bra 	$L__BB3_9;
	add.s32 	%r159, %r157, -512;
$L__BB3_11:
	setp.eq.s32 	%p9, %r14, 0;
	@%p9 bra 	$L__BB3_19;
	setp.lt.u32 	%p10, %r14, 4;
	@%p10 bra 	$L__BB3_14;
	ld.param.u64 	%rd104, [_Z19opt_matmul_fp32int8ILi128ELi1EEvPKfPKaS1_iPfii_param_2];
	add.s32 	%r111, %r159, %r5;
	cvt.s64.s32 	%rd76, %r159;
	mul.wide.s32 	%rd77, %r159, 4;
	add.s64 	%rd78, %rd1, %rd77;
	ld.global.nc.f32 	%f128, [%rd78];
	div.s32 	%r112, %r111, %r30;
	mul.wide.s32 	%rd79, %r112, 4;
	add.s64 	%rd68, %rd104, %rd79;
	// begin inline asm
	ld.global.nc.f32 %f124, [%rd68];
	// end inline asm
	add.s64 	%rd69, %rd2, %rd76;
	// begin inline asm
	ld.global.nc.s8 %r107, [%rd69];
	// end inline asm
	cvt.s8.s32 	%rs21, %r107;
	cvt.rn.f32.s16 	%f129, %rs21;
	mul.f32 	%f130, %f124, %f129;
	fma.rn.f32 	%f131, %f128, %f130, %f188;
	add.s32 	%r113, %r111, 128;
	ld.global.nc.f32 	%f132, [%rd78+512];
	div.s32 	%r114, %r113, %r30;
	mul.wide.s32 	%rd80, %r114, 4;
	add.s64 	%rd70, %rd104, %rd80;
	// begin inline asm
	ld.global.nc.f32 %f125, [%rd70];
	// end inline asm
	add.s64 	%rd71, %rd69, 128;
	// begin inline asm
	ld.global.nc.s8 %r108, [%rd71];
	// end inline asm
	cvt.s8.s32 	%rs22, %r108;
	cvt.rn.f32.s16 	%f133, %rs22;
	mul.f32 	%f134, %f125, %f133;
	fma.rn.f32 	%f135, %f132, %f134, %f131;
	add.s32 	%r115, %r111, 256;
	ld.global.nc.f32 	%f136, [%rd78+1024];
	div.s32 	%r116, %r115, %r30;
	mul.wide.s32 	%rd81, %r116, 4;
	add.s64 	%rd72, %rd104, %rd81;
	// begin inline asm
	ld.global.nc.f32 %f126, [%rd72];
	// end inline asm
	add.s64 	%rd73, %rd69, 256;
	// begin inline asm
	ld.global.nc.s8 %r109, [%rd73];
	// end inline asm
	cvt.s8.s32 	%rs23, %r109;
	cvt.rn.f32.s16 	%f137, %rs23;
	mul.f32 	%f138, %f126, %f137;
	fma.rn.f32 	%f139, %f136, %f138, %f135;
	add.s32 	%r117, %r111, 384;
	ld.global.nc.f32 	%f140, [%rd78+1536];
	div.s32 	%r118, %r117, %r30;
	mul.wide.s32 	%rd82, %r118, 4;
	add.s64 	%rd74, %rd104, %rd82;
	// begin inline asm
	ld.global.nc.f32 %f127, [%rd74];
	// end inline asm
	add.s64 	%rd75, %rd69, 384;
	// begin inline asm
	ld.global.nc.s8 %r110, [%rd75];
	// end inline asm
	cvt.s8.s32 	%rs24, %r110;
	cvt.rn.f32.s16 	%f141, %rs24;
	mul.f32 	%f142, %f127, %f141;
	fma.rn.f32 	%f188, %f140, %f142, %f139;
	add.s32 	%r159, %r159, 512;
$L__BB3_14:
	and.b32  	%r119, %r13, 3;
	setp.eq.s32 	%p11, %r119, 0;
	@%p11 bra 	$L__BB3_19;
	setp.eq.s32 	%p12, %r119, 1;
	@%p12 bra 	$L__BB3_17;
	ld.param.u64 	%rd105, [_Z19opt_matmul_fp32int8ILi128ELi1EEvPKfPKaS1_iPfii_param_2];
	add.s32 	%r122, %r159, %r5;
	cvt.s64.s32 	%rd87, %r159;
	mul.wide.s32 	%rd88, %r159, 4;
	add.s64 	%rd89, %rd1, %rd88;
	ld.global.nc.f32 	%f146, [%rd89];
	div.s32 	%r123, %r122, %r30;
	mul.wide.s32 	%rd90, %r123, 4;
	add.s64 	%rd83, %rd105, %rd90;
	// begin inline asm
	ld.global.nc.f32 %f144, [%rd83];
	// end inline asm
	add.s64 	%rd84, %rd2, %rd87;
	// begin inline asm
	ld.global.nc.s8 %r120, [%rd84];
	// end inline asm
	cvt.s8.s32 	%rs25, %r120;
	cvt.rn.f32.s16 	%f147, %rs25;
	mul.f32 	%f148, %f144, %f147;
	fma.rn.f32 	%f149, %f146, %f148, %f188;
	add.s32 	%r124, %r122, 128;
	ld.global.nc.f32 	%f150, [%rd89+512];
	div.s32 	%r125, %r124, %r30;
	mul.wide.s32 	%rd91, %r125, 4;
	add.s64 	%rd85, %rd105, %rd91;
	// begin inline asm
	ld.global.nc.f32 %f145, [%rd85];
	// end inline asm
	add.s64 	%rd86, %rd84, 128;
	// begin inline asm
	ld.global.nc.s8 %r121, [%rd86];
	// end inline asm
	cvt.s8.s32 	%rs26, %r121;
	cvt.rn.f32.s16 	%f151, %rs26;
	mul.f32 	%f152, %f145, %f151;
	fma.rn.f32 	%f188, %f150, %f152, %f149;
	add.s32 	%r159, %r159, 256;
$L__BB3_17:
	and.b32  	%r126, %r12, 128;
	setp.ne.s32 	%p13, %r126, 0;
	@%p13 bra 	$L__BB3_19;
	ld.param.u64 	%rd106, [_Z19opt_matmul_fp32int8ILi128ELi1EEvPKfPKaS1_iPfii_param_2];
	add.s32 	%r128, %r159, %r5;
	cvt.s64.s32 	%rd94, %r159;
	mul.wide.s32 	%rd95, %r159, 4;
	add.s64 	%rd96, %rd1, %rd95;
	ld.global.nc.f32 	%f154, [%rd96];
	div.s32 	%r129, %r128, %r30;
	mul.wide.s32 	%rd97, %r129, 4;
	add.s64 	%rd92, %rd106, %rd97;
	// begin inline asm
	ld.global.nc.f32 %f153, [%rd92];
	// end inline asm
	add.s64 	%rd93, %rd2, %rd94;
	// begin inline asm
	ld.global.nc.s8 %r127, [%rd93];
	// end inline asm
	cvt.s8.s32 	%rs27, %r127;
	cvt.rn.f32.s16 	%f155, %rs27;
	mul.f32 	%f156, %f153, %f155;
	fma.rn.f32 	%f188, %f154, %f156, %f188;
$L__BB3_19:
	// begin inline asm
	mov.u32 %r130, %laneid;
	// end inline asm
	mov.b32 	%r131, 1;
	mov.b32 	%r144, 31;
	mov.b32 	%r145, -1;
	// begin inline asm
	{  .reg .f32 r0;  .reg .pred p;  shfl.sync.down.b32 r0|p, %f188, %r131, %r144, %r145;  @p add.f32 r0, r0, %f188;  mov.f32 %f157, r0;}
	// end inline asm
	mov.b32 	%r134, 2;
	// begin inline asm
	{  .reg .f32 r0;  .reg .pred p;  shfl.sync.down.b32 r0|p, %f157, %r134, %r144, %r145;  @p add.f32 r0, r0, %f157;  mov.f32 %f160, r0;}
	// end inline asm
	mov.b32 	%r137, 4;
	// begin inline asm
	{  .reg .f32 r0;  .reg .pred p;  shfl.sync.down.b32 r0|p, %f160, %r137, %r144, %r145;  @p add.f32 r0, r0, %f160;  mov.f32 %f163, r0;}
	// end inline asm
	mov.b32 	%r140, 8;
	// begin inline asm
	{  .reg .f32 r0;  .reg .pred p;  shfl.sync.down.b32 r0|p, %f163, %r140, %r144, %r145;  @p add.f32 r0, r0, %f163;  mov.f32 %f166, r0;}
	// end inline asm
	mov.b32 	%r143, 16;
	// begin inline asm
	{  .reg .f32 r0;  .reg .pred p;  shfl.sync.down.b32 r0|p, %f166, %r143, %r144, %r145;  @p add.f32 r0, r0, %f166;  mov.f32 %f189, r0;}
	// end inline asm
	setp.ne.s32 	%p14, %r130, 0;
	@%p14 bra 	$L__BB3_21;
	shr.u32 	%r146, %r1, 3;
	and.b32  	%r147, %r146, 124;
	mov.u32 	%r148, _ZZ19opt_matmul_fp32int8ILi128ELi1EEvPKfPKaS1_iPfiiE3tmp;
	add.s32 	%r149, %r148, %r147;
	st.shared.f32 	[%r149+4], %f189;
$L__BB3_21:
	setp.ne.s32 	%p15, %r1, 0;
	bar.sync 	0;
	@%p15 bra 	$L__BB3_23;
	ld.shared.f32 	%f172, [_ZZ19opt_matmul_fp32int8ILi128ELi1EEvPKfPKaS1_iPfiiE3tmp+8];
	add.f32 	%f173, %f189, %f172;
	ld.shared.f32 	%f174, [_ZZ19opt_matmul_fp32int8ILi128ELi1EEvPKfPKaS1_iPfiiE3tmp+12];
	add.f32 	%f175, %f173, %f174;
	ld.shared.f32 	%f176, [_ZZ19opt_matmul_fp32int8ILi128ELi1EEvPKfPKaS1_iPfiiE3tmp+16];
	add.f32 	%f189, %f175, %f176;
$L__BB3_23:
	setp.ne.s32 	%p16, %r1, 0;
	bar.sync 	0;
	@%p16 bra 	$L__BB3_25;
	ld.param.u64 	%rd107, [_Z19opt_matmul_fp32int8ILi128ELi1EEvPKfPKaS1_iPfii_param_4];
	cvta.to.global.u64 	%rd98, %rd107;
	mul.wide.u32 	%rd99, %r2, 4;
	add.s64 	%rd100, %rd98, %rd99;
	st.global.f32 	[%rd100], %f189;
$L__BB3_25:
	bar.sync 	0;
$L__BB3_26:
	ret;

}
	// .globl	_Z22orig_gemv_pure_fp16_v2ILi32ELi8EEvPK6__halfS2_PS0_ii
.visible .entry _Z22orig_gemv_pure_fp16_v2ILi32ELi8EEvPK6__halfS2_PS0_ii(
	.param .u64 .ptr .align 1 _Z22orig_gemv_pure_fp16_v2ILi32ELi8EEvPK6__halfS2_PS0_ii_param_0,
	.param .u64 .ptr .align 1 _Z22orig_gemv_pure_fp16_v2ILi32ELi8EEvPK6__halfS2_PS0_ii_param_1,
	.param .u64 .ptr .align 1 _Z22orig_gemv_pure_fp16_v2ILi32ELi8EEvPK6__halfS2_PS0_ii_param_2,
	.param .u32 _Z22orig_gemv_pure_fp16_v2ILi32ELi8EEvPK6__halfS2_PS0_ii_param_3,
	.param .u32 _Z22orig_gemv_pure_fp16_v2ILi32ELi8EEvPK6__halfS2_PS0_ii_param_4
)
{
	.reg .pred 	%p<14>;
	.reg .b16 	%rs<2>;
	.reg .b32 	%r<161>;
	.reg .b32 	%f<266>;
	.reg .b64 	%rd<36>;

	ld.param.u64 	%rd13, [_Z22orig_gemv_pure_fp16_v2ILi32ELi8EEvPK6__halfS2_PS0_ii_param_0];
	ld.param.u32 	%r16, [_Z22orig_gemv_pure_fp16_v2ILi32ELi8EEvPK6__halfS2_PS0_ii_param_4];
	cvta.to.global.u64 	%rd1, %rd13;
	mov.u32 	%r1, %tid.x;
	shr.u32 	%r17, %r1, 5;
	and.b32  	%r159, %r1, 31;
	mov.u32 	%r18, %ctaid.x;
	shl.b32 	%r19, %r18, 3;
	add.s32 	%r3, %r19, %r17;
	setp.ge.s32 	%p1, %r3, %r16;
	@%p1 bra 	$L__BB4_13;
	ld.param.u32 	%r155, [_Z22orig_gemv_pure_fp16_v2ILi32ELi8EEvPK6__halfS2_PS0_ii_param_3];
	ld.param.u64 	%rd31, [_Z22orig_gemv_pure_fp16_v2ILi32ELi8EEvPK6__halfS2_PS0_ii_param_1];
	cvta.to.global.u64 	%rd2, %rd31;
	mul.wide.s32 	%rd3, %r155, %r3;
	shr.s32 	%r20, %r155, 31;
	shr.u32 	%r21, %r20, 29;
	add.s32 	%r22, %r155, %r21;
	shr.s32 	%r4, %r22, 3;
	setp.ge.s32 	%p2, %r159, %r4;
	mov.f32 	%f265, 0f00000000;
	@%p2 bra 	$L__BB4_11;
	not.b32 	%r23, %r159;
	add.s32 	%r5, %r4, %r23;
	shr.u32 	%r24, %r5, 5;
	add.s32 	%r6, %r24, 1;
	setp.lt.u32 	%p3, %r5, 96;
	mov.f32 	%f248, 0f00000000;
	mov.f32 	%f247, %f248;
	mov.f32 	%f246, %f248;
	mov.f32 	%f245, %f248;
	@%p3 bra 	$L__BB4_5;
	and.b32  	%r25, %r6, 268435452;
	neg.s32 	%r157, %r25;
	shl.b64 	%rd14, %rd3, 1;
	and.b32  	%r26, %r1, 31;
	mul.wide.u32 	%rd15, %r26, 16;
	add.s64 	%rd16, %rd14, %rd15;
	add.s64 	%rd17, %rd16, %rd2;
	add.s64 	%rd35, %rd17, 1024;
	add.s64 	%rd18, %rd15, %rd1;
	add.s64 	%rd34, %rd18, 1024;
	mov.f32 	%f248, 0f00000000;
$L__BB4_4:
	.pragma "nounroll";
	ld.global.v4.u32 	{%r28, %r32, %r36, %r40}, [%rd35+-1024];
	ld.global.v4.u32 	{%r30, %r34, %r38, %r42}, [%rd34+-1024];
	// begin inline asm
	{.reg .f16 low,high;
  mov.b32 {low,high},%r28;
  cvt.f32.f16 %f44, low;}

	// end inline asm
	// begin inline asm
	{.reg .f16 low,high;
  mov.b32 {low,high},%r28;
  cvt.f32.f16 %f45, high;}

	// end inline asm
	// begin inline asm
	{.reg .f16 low,high;
  mov.b32 {low,high},%r30;
  cvt.f32.f16 %f46, low;}

	// end inline asm
	// begin inline asm
	{.reg .f16 low,high;
  mov.b32 {low,high},%r30;
  cvt.f32.f16 %f47, high;}

	// end inline asm
	// begin inline asm
	{.reg .f16 low,high;
  mov.b32 {low,high},%r32;
  cvt.f32.f16 %f48, low;}

	// end inline asm
	// begin inline asm
	{.reg .f16 low,high;
  mov.b32 {low,high},%r32;
  cvt.f32.f16 %f49, high;}

	// end inline asm
	// begin inline asm
	{.reg .f16 low,high;
  mov.b32 {low,high},%r34;
  cvt.f32.f16 %f50, low;}

	// end inline asm
	// begin inline asm
	{.reg .f16 low,high;
  mov.b32 {low,high},%r34;
  cvt.f32.f16 %f51, high;}

	// end inline asm
	// begin inline asm
	{.reg .f16 low,high;
  mov.b32 {low,high},%r36;
  cvt.f32.f16 %f52, low;}

	// end inline asm
	// begin inline asm
	{.reg .f16 low,high;
  mov.b32 {low,high},%r36;
  cvt.f32.f16 %f53, high;}

	// end inline asm
	// begin inline asm
	{.reg .f16 low,high;
  mov.b32 {low,high},%r38;
  cvt.f32.f16 %f54, low;}

	// end inline asm
	// begin inline asm
	{.reg .f16 low,high;
  mov.b32 {low,high},%r38;
  cvt.f32.f16 %f55, high;}

	// end inline asm
	// begin inline asm
	{.reg .f16 low,high;
  mov.b32 {low,high},%r40;
  cvt.f32.f16 %f56, low;}

	// end inline asm
	// begin inline asm
	{.reg .f16 low,high;
  mov.b32 {low,high},%r40;
  cvt.f32.f16 %f57, high;}

	// end inline asm
	// begin inline asm
	{.reg .f16 low,high;
  mov.b32 {low,high},%r42;
  cvt.f32.f16 %f58, low;}

	// end inline asm
	// begin inline asm
	{.reg .f16 low,high;
  mov.b32 {low,high},%r42;
  cvt.f32.f16 %f59, high;}

	// end inline asm
	mul.f32 	%f108, %f45, %f47;
	fma.rn.f32 	%f109, %f44, %f46, %f108;
	add.f32 	%f110, %f245, %f109;
	mul.f32 	%f111, %f49, %f51;
	fma.rn.f32 	%f112, %f48, %f50, %f111;
	add.f32 	%f113, %f246, %f112;
	mul.f32 	%f114, %f53, %f55;
	fma.rn.f32 	%f115, %f52, %f54, %f114;
	add.f32 	%f116, %f247, %f115;
	mul.f32 	%f117, %f57, %f59;
	fma.rn.f32 	%f118, %f56, %f58, %f117;
	add.f32 	%f119, %f248, %f118;
	ld.global.v4.u32 	{%r44, %r48, %r52, %r56}, [%rd35+-512];
	ld.global.v4.u32 	{%r46, %r50, %r54, %r58}, [%rd34+-512];
	// begin inline asm
	{.reg .f16 low,high;
  mov.b32 {low,high},%r44;
  cvt.f32.f16 %f60, low;}

	// end inline asm
	// begin inline asm
	{.reg .f16 low,high;
  mov.b32 {low,high},%r44;
  cvt.f32.f16 %f61, high;}

	// end inline asm
	// begin inline asm
	{.reg .f16 low,high;
  mov.b32 {low,high},%r46;
  cvt.f32.f16 %f62, low;}

	// end inline asm
	// begin inline asm
	{.reg .f16 low,high;
  mov.b32 {low,high},%r46;
  cvt.f32.f16 %f63, high;}

	// end inline asm
	// begin inline asm
	{.reg .f16 low,high;
  mov.b32 {low,high},%r48;
  cvt.f32.f16 %f64, low;}

	// end inline asm
	// begin inline asm
	{.reg .f16 low,high;
  mov.b32 {low,high},%r48;
  cvt.f32.f16 %f65, high;}

	// end inline asm
	// begin inline asm
	{.reg .f16 low,high;
  mov.b32 {low,high},%r50;
  cvt.f32.f16 %f66, low;}

	// end inline asm
	// begin inline asm
	{.reg .f16 low,high;
  mov.b32 {low,high},%r50;
  cvt.f32.f16 %f67, high;}

	// end inline asm
	// begin inline asm
	{.reg .f16 low,high;
  mov.b32 {low,high},%r52;
  cvt.f32.f16 %f68, low;}

	// end inline asm
	// begin inline asm
	{.reg .f16 low,high;
  mov.b32 {low,high},%r52;
  cvt.f32.f16 %f69, high;}

	// end inline asm
	// begin inline asm
	{.reg .f16 low,high;
  mov.b32 {low,high},%r54;
  cvt.f32.f16 %f70, low;}

	// end inline asm
	// begin inline asm
	{.reg .f16 low,high;
  mov.b32 {low,high},%r54;
  cvt.f32.f16 %f71, high;}

	// end inline asm
	// begin inline asm
	{.reg .f16 low,high;
  mov.b32 {low,high},%r56;
  cvt.f32.f16 %f72, low;}

	// end inline asm
	// begin inline asm
	{.reg .f16 low,high;
  mov.b32 {low,high},%r56;
  cvt.f32.f16 %f73, high;}

	// end inline asm
	// begin inline asm
	{.reg .f16 low,high;
  mov.b32 {low,high},%r58;
  cvt.f32.f16 %f74, low;}

	// end inline asm
	// begin inline asm
	{.reg .f16 low,high;
  mov.b32 {low,high},%r58;
  cvt.f32.f16 %f75, high;}

	// end inline asm
	mul.f32 	%f120, %f61, %f63;
	fma.rn.f32 	%f121, %f60, %f62, %f120;
	add.f32 	%f122, %f110, %f121;
	mul.f32 	%f123, %f65, %f67;
	fma.rn.f32 	%f124, %f64, %f66, %f123;
	add.f32 	%f125, %f113, %f124;
	mul.f32 	%f126, %f69, %f71;
	fma.rn.f32 	%f127, %f68, %f70, %f126;
	add.f32 	%f128, %f116, %f127;
	mul.f32 	%f129, %f73, %f75;
	fma.rn.f32 	%f130, %f72, %f74, %f129;
	add.f32 	%f131, %f119, %f130;
	ld.global.v4.u32 	{%r60, %r64, %r68, %r72}, [%rd35];
	ld.global.v4.u32 	{%r62, %r66, %r70, %r74}, [%rd34];
	// begin inline asm
	{.reg .f16 low,high;
  mov.b32 {low,high},%r60;
  cvt.f32.f16 %f76, low;}

	// end inline asm
	// begin inline asm
	{.reg .f16 low,high;
  mov.b32 {low,high},%r60;
  cvt.f32.f16 %f77, high;}

	// end inline asm
	// begin inline asm
	{.reg .f16 low,high;
  mov.b32 {low,high},%r62;
  cvt.f32.f16 %f78, low;}

	// end inline asm
	// begin inline asm
	{.reg .f16 low,high;
  mov.b32 {low,high},%r62;
  cvt.f32.f16 %f79, high;}

	// end inline asm
	// begin inline asm
	{.reg .f16 low,high;
  mov.b32 {low,high},%r64;
  cvt.f32.f16 %f80, low;}

	// end inline asm
	// begin inline asm
	{.reg .f16 low,high;
  mov.b32 {low,high},%r64;
  cvt.f32.f16 %f81, high;}

	// end inline asm
	// begin inline asm
	{.reg .f16 low,high;
  mov.b32 {low,high},%r66;
  cvt.f32.f16 %f82, low;}

	// end inline asm
	// begin inline asm
	{.reg .f16 low,high;
  mov.b32 {low,high},%r66;
  cvt.f32.f16 %f83, high;}

	// end inline asm
	// begin inline asm
	{.reg .f16 low,high;
  mov.b32 {low,high},%r68;
  cvt.f32.f16 %f84, low;}

	// end inline asm
	// begin inline asm
	{.reg .f16 low,high;
  mov.b32 {low,high},%r68;
  cvt.f32.f16 %f85, high;}

	// end inline asm
	// begin inline asm
	{.reg .f16 low,high;
  mov.b32 {low,high},%r70;
  cvt.f32.f16 %f86, low;}

	// end inline asm
	// begin inline asm
	{.reg .f16 low,high;
  mov.b32 {low,high},%r70;
  cvt.f32.f16 %f87, high;}

	// end inline asm
	// begin inline asm
	{.reg .f16 low,high;
  mov.b32 {low,high},%r72;
  cvt.f32.f16 %f88, low;}

	// end inline asm
	// begin inline asm
	{.reg .f16 low,high;
  mov.b32 {low,high},%r72;
  cvt.f32.f16 %f89, high;}

	// end inline asm
	// begin inline asm
	{.reg .f16 low,high;
  mov.b32 {low,high},%r74;
  cvt.f32.f16 %f90, low;}

	// end inline asm
	// begin inline asm
	{.reg .f16 low,high;
  mov.b32 {low,high},%r74;
  cvt.f32.f16 %f91, high;}

	// end inline asm
	mul.f32 	%f132, %f77, %f79;
	fma.rn.f32 	%f133, %f76, %f78, %f132;
	add.f32 	%f134, %f122, %f133;
	mul.f32 	%f135, %f81, %f83;
	fma.rn.f32 	%f136, %f80, %f82, %f135;
	add.f32 	%f137, %f125, %f136;
	mul.f32 	%f138, %f85, %f87;
	fma.rn.f32 	%f139, %f84, %f86, %f138;
	add.f32 	%f140, %f128, %f139;
	mul.f32 	%f141, %f89, %f91;
	fma.rn.f32 	%f142, %f88, %f90, %f141;
	add.f32 	%f143, %f131, %f142;
	ld.global.v4.u32 	{%r76, %r80, %r84, %r88}, [%rd35+512];
	ld.global.v4.u32 	{%r78, %r82, %r86, %r90}, [%rd34+512];
	// begin inline asm
	{.reg .f16 low,high;
  mov.b32 {low,high},%r76;
  cvt.f32.f16 %f92, low;}

	// end inline asm
	// begin inline asm
	{.reg .f16 low,high;
  mov.b32 {low,high},%r76;
  cvt.f32.f16 %f93, high;}

	// end inline asm
	// begin inline asm
	{.reg .f16 low,high;
  mov.b32 {low,high},%r78;
  cvt.f32.f16 %f94, low;}

	// end inline asm
	// begin inline asm
	{.reg .f16 low,high;
  mov.b32 {low,high},%r78;
  cvt.f32.f16 %f95, high;}

	// end inline asm
	// begin inline asm
	{.reg .f16 low,high;
  mov.b32 {low,high},%r80;
  cvt.f32.f16 %f96, low;}

	// end inline asm
	// begin inline asm
	{.reg .f16 low,high;
  mov.b32 {low,high},%r80;
  cvt.f32.f16 %f97, high;}

	// end inline asm
	// begin inline asm
	{.reg .f16 low,high;
  mov.b32 {low,high},%r82;
  cvt.f32.f16 %f98, low;}

	// end inline asm
	// begin inline asm
	{.reg .f16 low,high;
  mov.b32 {low,high},%r82;
  cvt.f32.f16 %f99, high;}

	// end inline asm
	// begin inline asm
	{.reg .f16 low,high;
  mov.b32 {low,high},%r84;
  cvt.f32.f16 %f100, low;}

	// end inline asm
	// begin inline asm
	{.reg .f16 low,high;
  mov.b32 {low,high},%r84;
  cvt.f32.f16 %f101, high;}

	// end inline asm
	// begin inline asm
	{.reg .f16 low,high;
  mov.b32 {low,high},%r86;
  cvt.f32.f16 %f102, low;}

	// end inline asm
	// begin inline asm
	{.reg .f16 low,high;
  mov.b32 {low,high},%r86;
  cvt.f32.f16 %f103, high;}

	// end inline asm
	// begin inline asm
	{.reg .f16 low,high;
  mov.b32 {low,high},%r88;
  cvt.f32.f16 %f104, low;}

	// end inline asm
	// begin inline asm
	{.reg .f16 low,high;
  mov.b32 {low,high},%r88;
  cvt.f32.f16 %f105, high;}

	// end inline asm
	// begin inline asm
	{.reg .f16 low,high;
  mov.b32 {low,high},%r90;
  cvt.f32.f16 %f106, low;}

	// end inline asm
	// begin inline asm
	{.reg .f16 low,high;
  mov.b32 {low,high},%r90;
  cvt.f32.f16 %f107, high;}

	// end inline asm
	mul.f32 	%f144, %f93, %f95;
	fma.rn.f32 	%f145, %f92, %f94, %f144;
	add.f32 	%f245, %f134, %f145;
	mul.f32 	%f146, %f97, %f99;
	fma.rn.f32 	%f147, %f96, %f98, %f146;
	add.f32 	%f246, %f137, %f147;
	mul.f32 	%f148, %f101, %f103;
	fma.rn.f32 	%f149, %f100, %f102, %f148;
	add.f32 	%f247, %f140, %f149;
	mul.f32 	%f150, %f105, %f107;
	fma.rn.f32 	%f151, %f104, %f106, %f150;
	add.f32 	%f248, %f143, %f151;
	add.s32 	%r159, %r159, 128;
	add.s32 	%r157, %r157, 4;
	add.s64 	%rd35, %rd35, 2048;
	add.s64 	%rd34, %rd34, 2048;
	setp.ne.s32 	%p4, %r157, 0;
	@%p4 bra 	$L__BB4_4;
$L__BB4_5:
	ld.param.u32 	%r156, [_Z22orig_gemv_pure_fp16_v2ILi32ELi8EEvPK6__halfS2_PS0_ii_param_3];
	ld.param.u64 	%rd32, [_Z22orig_gemv_pure_fp16_v2ILi32ELi8EEvPK6__halfS2_PS0_ii_param_1];
	cvta.to.global.u64 	%rd19, %rd32;
	mul.wide.s32 	%rd20, %r156, %r3;
	shl.b64 	%rd21, %rd20, 1;
	add.s64 	%rd10, %rd19, %rd21;
	and.b32  	%r91, %r6, 3;
	setp.eq.s32 	%p5, %r91, 0;
	@%p5 bra 	$L__BB4_10;
	setp.eq.s32 	%p6, %r91, 1;
	@%p6 bra 	$L__BB4_8;
	mul.wide.u32 	%rd22, %r159, 16;
	add.s64 	%rd23, %rd10, %rd22;
	ld.global.v4.u32 	{%r95, %r99, %r103, %r107}, [%rd23];
	add.s64 	%rd24, %rd1, %rd22;
	ld.global.v4.u32 	{%r97, %r101, %r105, %r109}, [%rd24];
	// begin inline asm
	{.reg .f16 low,high;
  mov.b32 {low,high},%r95;
  cvt.f32.f16 %f153, low;}

	// end inline asm
	// begin inline asm
	{.reg .f16 low,high;
  mov.b32 {low,high},%r95;
  cvt.f32.f16 %f154, high;}

	// end inline asm
	// begin inline asm
	{.reg .f16 low,high;
  mov.b32 {low,high},%r97;
  cvt.f32.f16 %f155, low;}

	// end inline asm
	// begin inline asm
	{.reg .f16 low,high;
  mov.b32 {low,high},%r97;
  cvt.f32.f16 %f156, high;}

	// end inline asm
	// begin inline asm
	{.reg .f16 low,high;
  mov.b32 {low,high},%r99;
  cvt.f32.f16 %f157, low;}

	// end inline asm
	// begin inline asm
	{.reg .f16 low,high;
  mov.b32 {low,high},%r99;
  cvt.f32.f16 %f158, high;}

	// end inline asm
	// begin inline asm
	{.reg .f16 low,high;
  mov.b32 {low,high},%r101;
  cvt.f32.f16 %f159, low;}

	// end inline asm
	// begin inline asm
	{.reg .f16 low,high;
  mov.b32 {low,high},%r101;
  cvt.f32.f16 %f160, high;}

	// end inline asm
	// begin inline asm
	{.reg .f16 low,high;
  mov.b32 {low,high},%r103;
  cvt.f32.f16 %f161, low;}

	// end inline asm
	// begin inline asm
	{.reg .f16 low,high;
  mov.b32 {low,high},%r103;
  cvt.f32.f16 %f162, high;}

	// end inline asm
	// begin inline asm
	{.reg .f16 low,high;
  mov.b32 {low,high},%r105;
  cvt.f32.f16 %f163, low;}

	// end inline asm
	// begin inline asm
	{.reg .f16 low,high;
  mov.b32 {low,high},%r105;
  cvt.f32.f16 %f164, high;}

	// end inline asm
	// begin inline asm
	{.reg .f16 low,high;
  mov.b32 {low,high},%r107;
  cvt.f32.f16 %f165, low;}

	// end inline asm
	// begin inline asm
	{.reg .f16 low,high;
  mov.b32 {low,high},%r107;
  cvt.f32.f16 %f166, high;}

	// end inline asm
	// begin inline asm
	{.reg .f16 low,high;
  mov.b32 {low,high},%r109;
  cvt.f32.f16 %f167, low;}

	// end inline asm
	// begin inline asm
	{.reg .f16 low,high;
  mov.b32 {low,high},%r109;
  cvt.f32.f16 %f168, high;}

	// end inline asm
	mul.f32 	%f185, %f154, %f156;
	fma.rn.f32 	%f186, %f153, %f155, %f185;
	add.f32 	%f187, %f245, %f186;
	mul.f32 	%f188, %f158, %f160;
	fma.rn.f32 	%f189, %f157, %f159, %f188;
	add.f32 	%f190, %f246, %f189;
	mul.f32 	%f191, %f162, %f164;
	fma.rn.f32 	%f192, %f161, %f163, %f191;
	add.f32 	%f193, %f247, %f192;
	mul.f32 	%f194, %f166, %f168;
	fma.rn.f32 	%f195, %f165, %f167, %f194;
	add.f32 	%f196, %f248, %f195;
	ld.global.v4.u32 	{%r111, %r115, %r119, %r123}, [%rd23+512];
	ld.global.v4.u32 	{%r113, %r117, %r121, %r125}, [%rd24+512];
	// begin inline asm
	{.reg .f16 low,high;
  mov.b32 {low,high},%r111;
  cvt.f32.f16 %f169, low;}

	// end inline asm
	// begin inline asm
	{.reg .f16 low,high;
  mov.b32 {low,high},%r111;
  cvt.f32.f16 %f170, high;}

	// end inline asm
	// begin inline asm
	{.reg .f16 low,high;
  mov.b32 {low,high},%r113;
  cvt.f32.f16 %f171, low;}

	// end inline asm
	// begin inline asm
	{.reg .f16 low,high;
  mov.b32 {low,high},%r113;
  cvt.f32.f16 %f172, high;}

	// end inline asm
	// begin inline asm
	{.reg .f16 low,high;
  mov.b32 {low,high},%r115;
  cvt.f32.f16 %f173, low;}

	// end inline asm
	// begin inline asm
	{.reg .f16 low,high;
  mov.b32 {low,high},%r115;
  cvt.f32.f16 %f174, high;}

	// end inline asm
	// begin inline asm
	{.reg .f16 low,high;
  mov.b32 {low,high},%r117;
  cvt.f32.f16 %f175, low;}

	// end inline asm
	// begin inline asm
	{.reg .f16 low,high;
  mov.b32 {low,high},%r117;
  cvt.f32.f16 %f176, high;}

	// end inline asm
	// begin inline asm
	{.reg .f16 low,high;
  mov.b32 {low,high},%r119;
  cvt.f32.f16 %f177, low;}

	// end inline asm
	// begin inline asm
	{.reg .f16 low,high;
  mov.b32 {low,high},%r119;
  cvt.f32.f16 %f178, high;}

	// end inline asm
	// begin inline asm
	{.reg .f16 low,high;
  mov.b32 {low,high},%r121;
  cvt.f32.f16 %f179, low;}

	// end inline asm
	// begin inline asm
	{.reg .f16 low,high;
  mov.b32 {low,high},%r121;
  cvt.f32.f16 %f180, high;}

	// end inline asm
	// begin inline asm
	{.reg .f16 low,high;
  mov.b32 {low,high},%r123;
  cvt.f32.f16 %f181, low;}

	// end inline asm
	// begin inline asm
	{.reg .f16 low,high;
  mov.b32 {low,high},%r123;
  cvt.f32.f16 %f182, high;}

	// end inline asm
	// begin inline asm
	{.reg .f16 low,high;
  mov.b32 {low,high},%r125;
  cvt.f32.f16 %f183, low;}

	// end inline asm
	// begin inline asm
	{.reg .f16 low,high;
  mov.b32 {low,high},%r125;
  cvt.f32.f16 %f184, high;}

	// end inline asm
	mul.f32 	%f197, %f170, %f172;
	fma.rn.f32 	%f198, %f169, %f171, %f197;
	add.f32 	%f245, %f187, %f198;
	mul.f32 	%f199, %f174, %f176;
	fma.rn.f32 	%f200, %f173, %f175, %f199;
	add.f32 	%f246, %f190, %f200;
	mul.f32 	%f201, %f178, %f180;
	fma.rn.f32 	%f202, %f177, %f179, %f201;
	add.f32 	%f247, %f193, %f202;
	mul.f32 	%f203, %f182, %f184;
	fma.rn.f32 	%f204, %f181, %f183, %f203;
	add.f32 	%f248, %f196, %f204;
	add.s32 	%r159, %r159, 64;
$L__BB4_8:
	and.b32  	%r126, %r5, 32;
	setp.ne.s32 	%p7, %r126, 0;
	@%p7 bra 	$L__BB4_10;
	mul.wide.u32 	%rd25, %r159, 16;
	add.s64 	%rd26, %rd10, %rd25;
	ld.global.v4.u32 	{%r128, %r132, %r136, %r140}, [%rd26];
	add.s64 	%rd27, %rd1, %rd25;
	ld.global.v4.u32 	{%r130, %r134, %r138, %r142}, [%rd27];
	// begin inline asm
	{.reg .f16 low,high;
  mov.b32 {low,high},%r128;
  cvt.f32.f16 %f205, low;}

	// end inline asm
	// begin inline asm
	{.reg .f16 low,high;
  mov.b32 {low,high},%r128;
  cvt.f32.f16 %f206, high;}

	// end inline asm
	// begin inline asm
	{.reg .f16 low,high;
  mov.b32 {low,high},%r130;
  cvt.f32.f16 %f207, low;}

	// end inline asm
	// begin inline asm
	{.reg .f16 low,high;
  mov.b32 {low,high},%r130;
  cvt.f32.f16 %f208, high;}

	// end inline asm
	// begin inline asm
	{.reg .f16 low,high;
  mov.b32 {low,high},%r132;
  cvt.f32.f16 %f209, low;}

	// end inline asm
	// begin inline asm
	{.reg .f16 low,high;
  mov.b32 {low,high},%r132;
  cvt.f32.f16 %f210, high;}

	// end inline asm
	// begin inline asm
	{.reg .f16 low,high;
  mov.b32 {low,high},%r134;
  cvt.f32.f16 %f211, low;}

	// end inline asm
	// begin inline asm
	{.reg .f16 low,high;
  mov.b32 {low,high},%r134;
  cvt.f32.f16 %f212, high;}

	// end inline asm
	// begin inline asm
	{.reg .f16 low,high;
  mov.b32 {low,high},%r136;
  cvt.f32.f16 %f213, low;}

	// end inline asm
	// begin inline asm
	{.reg .f16 low,high;
  mov.b32 {low,high},%r136;
  cvt.f32.f16 %f214, high;}

	// end inline asm
	// begin inline asm
	{.reg .f16 low,high;
  mov.b32 {low,high},%r138;
  cvt.f32.f16 %f215, low;}

	// end inline asm
	// begin inline asm
	{.reg .f16 low,high;
  mov.b32 {low,high},%r138;
  cvt.f32.f16 %f216, high;}

	// end inline asm
	// begin inline asm
	{.reg .f16 low,high;
  mov.b32 {low,high},%r140;
  cvt.f32.f16 %f217, low;}

	// end inline asm
	// begin inline asm
	{.reg .f16 low,high;
  mov.b32 {low,high},%r140;
  cvt.f32.f16 %f218, high;}

	// end inline asm
	// begin inline asm
	{.reg .f16 low,high;
  mov.b32 {low,high},%r142;
  cvt.f32.f16 %f219, low;}

	// end inline asm
	// begin inline asm
	{.reg .f16 low,high;
  mov.b32 {low,high},%r142;
  cvt.f32.f16 %f220, high;}

	// end inline asm
	mul.f32 	%f221, %f206, %f208;
	fma.rn.f32 	%f222, %f205, %f207, %f221;
	add.f32 	%f245, %f245, %f222;
	mul.f32 	%f223, %f210, %f212;
	fma.rn.f32 	%f224, %f209, %f211, %f223;
	add.f32 	%f246, %f246, %f224;
	mul.f32 	%f225, %f214, %f216;
	fma.rn.f32 	%f226, %f213, %f215, %f225;
	add.f32 	%f247, %f247, %f226;
	mul.f32 	%f227, %f218, %f220;
	fma.rn.f32 	%f228, %f217, %f219, %f227;
	add.f32 	%f248, %f248, %f228;
$L__BB4_10:
	add.f32 	%f229, %f245, %f246;
	add.f32 	%f230, %f229, %f247;
	add.f32 	%f265, %f230, %f248;
$L__BB4_11:
	mov.b32 	%r143, %f265;
	shfl.sync.down.b32	%r144|%p8, %r143, 16, 31, -1;
	mov.b32 	%f231, %r144;
	add.f32 	%f232, %f265, %f231;
	mov.b32 	%r145, %f232;
	shfl.sync.down.b32	%r146|%p9, %r145, 8, 31, -1;
	mov.b32 	%f233, %r146;
	add.f32 	%f234, %f232, %f233;
	mov.b32 	%r147, %f234;
	shfl.sync.down.b32	%r148|%p10, %r147, 4, 31, -1;
	mov.b32 	%f235, %r148;
	add.f32 	%f236, %f234, %f235;
	mov.b32 	%r149, %f236;
	shfl.sync.down.b32	%r150|%p11, %r149, 2, 31, -1;
	mov.b32 	%f237, %r150;
	add.f32 	%f238, %f236, %f237;
	mov.b32 	%r151, %f238;
	shfl.sync.down.b32	%r152|%p12, %r151, 1, 31, -1;
	mov.b32 	%f239, %r152;
	add.f32 	%f39, %f238, %f239;
	and.b32  	%r154, %r1, 31;
	setp.ne.s32 	%p13, %r154, 0;
	@%p13 bra 	$L__BB4_13;
	ld.param.u64 	%rd33, [_Z22orig_gemv_pure_fp16_v2ILi32ELi8EEvPK6__halfS2_PS0_ii_param_2];
	// begin inline asm
	{  cvt.rn.f16.f32 %rs1, %f39;}

	// end inline asm
	cvta.to.global.u64 	%rd28, %rd33;
	mul.wide.s32 	%rd29, %r3, 2;
	add.s64 	%rd30, %rd28, %rd29;
	st.global.u16 	[%rd30], %rs1;
$L__BB4_13:
	ret;

}
	// .globl	_Z21opt_gemv_pure_fp16_v2ILi32ELi8EEvPK6__halfS2_PS0_ii
.visible .entry _Z21opt_gemv_pure_fp16_v2ILi32ELi8EEvPK6__halfS2_PS0_ii(
	.param .u64 .ptr .align 1 _Z21opt_gemv_pure_fp16_v2ILi32ELi8EEvPK6__halfS2_PS0_ii_param_0,
	.param .u64 .ptr .align 1 _Z21opt_gemv_pure_fp16_v2ILi32ELi8EEvPK6__halfS2_PS0_ii_param_1,
	.param .u64 .ptr .align 1 _Z21opt_gemv_pure_fp16_v2ILi32ELi8EEvPK6__halfS2_PS0_ii_param_2,
	.param .u32 _Z21opt_gemv_pure_fp16_v2ILi32ELi8EEvPK6__halfS2_PS0_ii_param_3,
	.param .u32 _Z21opt_gemv_pure_fp16_v2ILi32ELi8EEvPK6__halfS2_PS0_ii_param_4
)
{
	.reg .pred 	%p<13>;
	.reg .b16 	%rs<2>;
	.reg .b32 	%r<124>;
	.reg .b32 	%f<221>;
	.reg .b64 	%rd<40>;

	ld.param.u32 	%r14, [_Z21opt_gemv_pure_fp16_v2ILi32ELi8EEvPK6__halfS2_PS0_ii_param_3];
	ld.param.u32 	%r15, [_Z21opt_gemv_pure_fp16_v2ILi32ELi8EEvPK6__halfS2_PS0_ii_param_4];
	mov.u32 	%r1, %tid.x;
	shr.u32 	%r16, %r1, 5;
	and.b32  	%r122, %r1, 31;
	mov.u32 	%r17, %ctaid.x;
	shl.b32 	%r18, %r17, 3;
	add.s32 	%r3, %r18, %r16;
	setp.ge.s32 	%p1, %r3, %r15;
	@%p1 bra 	$L__BB5_11;
	mul.wide.s32 	%rd1, %r14, %r3;
	shr.s32 	%r19, %r14, 31;
	shr.u32 	%r20, %r19, 29;
	add.s32 	%r21, %r14, %r20;
	shr.s32 	%r4, %r21, 3;
	setp.ge.s32 	%p2, %r122, %r4;
	mov.f32 	%f220, 0f00000000;
	@%p2 bra 	$L__BB5_9;
	not.b32 	%r22, %r122;
	add.s32 	%r5, %r4, %r22;
	and.b32  	%r23, %r5, 96;
	setp.eq.s32 	%p3, %r23, 96;
	mov.f32 	%f219, 0f00000000;
	mov.f32 	%f218, %f219;
	mov.f32 	%f217, %f219;
	mov.f32 	%f216, %f219;
	@%p3 bra 	$L__BB5_5;
	ld.param.u64 	%rd34, [_Z21opt_gemv_pure_fp16_v2ILi32ELi8EEvPK6__halfS2_PS0_ii_param_1];
	ld.param.u64 	%rd32, [_Z21opt_gemv_pure_fp16_v2ILi32ELi8EEvPK6__halfS2_PS0_ii_param_0];
	and.b32  	%r24, %r1, 31;
	mul.wide.u32 	%rd15, %r24, 16;
	add.s64 	%rd38, %rd32, %rd15;
	shl.b64 	%rd16, %rd1, 1;
	add.s64 	%rd17, %rd16, %rd15;
	add.s64 	%rd37, %rd34, %rd17;
	shr.u32 	%r25, %r5, 5;
	add.s32 	%r26, %r25, 1;
	and.b32  	%r27, %r26, 3;
	neg.s32 	%r120, %r27;
	mov.f32 	%f219, 0f00000000;
$L__BB5_4:
	.pragma "nounroll";
	// begin inline asm
	ld.global.nc.v4.f32 {%f36,%f37,%f38,%f39}, [%rd37];
	// end inline asm
	// begin inline asm
	ld.global.nc.v4.f32 {%f40,%f41,%f42,%f43}, [%rd38];
	// end inline asm
	mov.b32 	%r29, %f36;
	// begin inline asm
	{.reg .f16 low,high;
  mov.b32 {low,high},%r29;
  cvt.f32.f16 %f44, low;}

	// end inline asm
	// begin inline asm
	{.reg .f16 low,high;
  mov.b32 {low,high},%r29;
  cvt.f32.f16 %f45, high;}

	// end inline asm
	mov.b32 	%r31, %f40;
	// begin inline asm
	{.reg .f16 low,high;
  mov.b32 {low,high},%r31;
  cvt.f32.f16 %f46, low;}

	// end inline asm
	// begin inline asm
	{.reg .f16 low,high;
  mov.b32 {low,high},%r31;
  cvt.f32.f16 %f47, high;}

	// end inline asm
	mov.b32 	%r33, %f37;
	// begin inline asm
	{.reg .f16 low,high;
  mov.b32 {low,high},%r33;
  cvt.f32.f16 %f48, low;}

	// end inline asm
	// begin inline asm
	{.reg .f16 low,high;
  mov.b32 {low,high},%r33;
  cvt.f32.f16 %f49, high;}

	// end inline asm
	mov.b32 	%r35, %f41;
	// begin inline asm
	{.reg .f16 low,high;
  mov.b32 {low,high},%r35;
  cvt.f32.f16 %f50, low;}

	// end inline asm
	// begin inline asm
	{.reg .f16 low,high;
  mov.b32 {low,high},%r35;
  cvt.f32.f16 %f51, high;}

	// end inline asm
	mov.b32 	%r37, %f38;
	// begin inline asm
	{.reg .f16 low,high;
  mov.b32 {low,high},%r37;
  cvt.f32.f16 %f52, low;}

	// end inline asm
	// begin inline asm
	{.reg .f16 low,high;
  mov.b32 {low,high},%r37;
  cvt.f32.f16 %f53, high;}

	// end inline asm
	mov.b32 	%r39, %f42;
	// begin inline asm
	{.reg .f16 low,high;
  mov.b32 {low,high},%r39;
  cvt.f32.f16 %f54, low;}

	// end inline asm
	// begin inline asm
	{.reg .f16 low,high;
  mov.b32 {low,high},%r39;
  cvt.f32.f16 %f55, high;}

	// end inline asm
	mov.b32 	%r41, %f39;
	// begin inline asm
	{.reg .f16 low,high;
  mov.b32 {low,high},%r41;
  cvt.f32.f16 %f56, low;}

	// end inline asm
	// begin inline asm
	{.reg .f16 low,high;
  mov.b32 {low,high},%r41;
  cvt.f32.f16 %f57, high;}

	// end inline asm
	mov.b32 	%r43, %f43;
	// begin inline asm
	{.reg .f16 low,high;
  mov.b32 {low,high},%r43;
  cvt.f32.f16 %f58, low;}

	// end inline asm
	// begin inline asm
	{.reg .f16 low,high;
  mov.b32 {low,high},%r43;
  cvt.f32.f16 %f59, high;}

	// end inline asm
	fma.rn.f32 	%f60, %f45, %f47, %f216;
	fma.rn.f32 	%f216, %f44, %f46, %f60;
	fma.rn.f32 	%f61, %f49, %f51, %f217;
	fma.rn.f32 	%f217, %f48, %f50, %f61;
	fma.rn.f32 	%f62, %f53, %f55, %f218;
	fma.rn.f32 	%f218, %f52, %f54, %f62;
	fma.rn.f32 	%f63, %f57, %f59, %f219;
	fma.rn.f32 	%f219, %f56, %f58, %f63;
	add.s32 	%r122, %r122, 32;
	add.s64 	%rd38, %rd38, 512;
	add.s64 	%rd37, %rd37, 512;
	add.s32 	%r120, %r120, 1;
	setp.ne.s32 	%p4, %r120, 0;
	@%p4 bra 	$L__BB5_4;
$L__BB5_5:
	setp.lt.u32 	%p5, %r5, 96;
	@%p5 bra 	$L__BB5_8;
	ld.param.u64 	%rd35, [_Z21opt_gemv_pure_fp16_v2ILi32ELi8EEvPK6__halfS2_PS0_ii_param_1];
	mul.wide.u32 	%rd39, %r122, 16;
	shl.b64 	%rd20, %rd1, 1;
	add.s64 	%rd9, %rd35, %rd20;
$L__BB5_7:
	ld.param.u64 	%rd33, [_Z21opt_gemv_pure_fp16_v2ILi32ELi8EEvPK6__halfS2_PS0_ii_param_0];
	add.s64 	%rd21, %rd9, %rd39;
	// begin inline asm
	ld.global.nc.v4.f32 {%f64,%f65,%f66,%f67}, [%rd21];
	// end inline asm
	add.s64 	%rd22, %rd33, %rd39;
	// begin inline asm
	ld.global.nc.v4.f32 {%f68,%f69,%f70,%f71}, [%rd22];
	// end inline asm
	mov.b32 	%r45, %f64;
	// begin inline asm
	{.reg .f16 low,high;
  mov.b32 {low,high},%r45;
  cvt.f32.f16 %f72, low;}

	// end inline asm
	// begin inline asm
	{.reg .f16 low,high;
  mov.b32 {low,high},%r45;
  cvt.f32.f16 %f73, high;}

	// end inline asm
	mov.b32 	%r47, %f68;
	// begin inline asm
	{.reg .f16 low,high;
  mov.b32 {low,high},%r47;
  cvt.f32.f16 %f74, low;}

	// end inline asm
	// begin inline asm
	{.reg .f16 low,high;
  mov.b32 {low,high},%r47;
  cvt.f32.f16 %f75, high;}

	// end inline asm
	mov.b32 	%r49, %f65;
	// begin inline asm
	{.reg .f16 low,high;
  mov.b32 {low,high},%r49;
  cvt.f32.f16 %f76, low;}

	// end inline asm
	// begin inline asm
	{.reg .f16 low,high;
  mov.b32 {low,high},%r49;
  cvt.f32.f16 %f77, high;}

	// end inline asm
	mov.b32 	%r51, %f69;
	// begin inline asm
	{.reg .f16 low,high;
  mov.b32 {low,high},%r51;
  cvt.f32.f16 %f78, low;}

	// end inline asm
	// begin inline asm
	{.reg .f16 low,high;
  mov.b32 {low,high},%r51;
  cvt.f32.f16 %f79, high;}

	// end inline asm
	mov.b32 	%r53, %f66;
	// begin inline asm
	{.reg .f16 low,high;
  mov.b32 {low,high},%r53;
  cvt.f32.f16 %f80, low;}

	// end inline asm
	// begin inline asm
	{.reg .f16 low,high;
  mov.b32 {low,high},%r53;
  cvt.f32.f16 %f81, high;}

	// end inline asm
	mov.b32 	%r55, %f70;
	// begin inline asm
	{.reg .f16 low,high;
  mov.b32 {low,high},%r55;
  cvt.f32.f16 %f82, low;}

	// end inline asm
	// begin inline asm
	{.reg .f16 low,high;
  mov.b32 {low,high},%r55;
  cvt.f32.f16 %f83, high;}

	// end inline asm
	mov.b32 	%r57, %f67;
	// begin inline asm
	{.reg .f16 low,high;
  mov.b32 {low,high},%r57;
  cvt.f32.f16 %f84, low;}

	// end inline asm
	// begin inline asm
	{.reg .f16 low,high;
  mov.b32 {low,high},%r57;
  cvt.f32.f16 %f85, high;}

	// end inline asm
	mov.b32 	%r59, %f71;
	// begin inline asm
	{.reg .f16 low,high;
  mov.b32 {low,high},%r59;
  cvt.f32.f16 %f86, low;}

	// end inline asm
	// begin inline asm
	{.reg .f16 low,high;
  mov.b32 {low,high},%r59;
  cvt.f32.f16 %f87, high;}

	// end inline asm
	fma.rn.f32 	%f160, %f73, %f75, %f216;
	fma.rn.f32 	%f161, %f72, %f74, %f160;
	fma.rn.f32 	%f162, %f77, %f79, %f217;
	fma.rn.f32 	%f163, %f76, %f78, %f162;
	fma.rn.f32 	%f164, %f81, %f83, %f218;
	fma.rn.f32 	%f165, %f80, %f82, %f164;
	fma.rn.f32 	%f166, %f85, %f87, %f219;
	fma.rn.f32 	%f167, %f84, %f86, %f166;
	add.s64 	%rd23, %rd21, 512;
	// begin inline asm
	ld.global.nc.v4.f32 {%f88,%f89,%f90,%f91}, [%rd23];
	// end inline asm
	add.s64 	%rd24, %rd22, 512;
	// begin inline asm
	ld.global.nc.v4.f32 {%f92,%f93,%f94,%f95}, [%rd24];
	// end inline asm
	mov.b32 	%r61, %f88;
	// begin inline asm
	{.reg .f16 low,high;
  mov.b32 {low,high},%r61;
  cvt.f32.f16 %f96, low;}

	// end inline asm
	// begin inline asm
	{.reg .f16 low,high;
  mov.b32 {low,high},%r61;
  cvt.f32.f16 %f97, high;}

	// end inline asm
	mov.b32 	%r63, %f92;
	// begin inline asm
	{.reg .f16 low,high;
  mov.b32 {low,high},%r63;
  cvt.f32.f16 %f98, low;}

	// end inline asm
	// begin inline asm
	{.reg .f16 low,high;
  mov.b32 {low,high},%r63;
  cvt.f32.f16 %f99, high;}

	// end inline asm
	mov.b32 	%r65, %f89;
	// begin inline asm
	{.reg .f16 low,high;
  mov.b32 {low,high},%r65;
  cvt.f32.f16 %f100, low;}

	// end inline asm
	// begin inline asm
	{.reg .f16 low,high;
  mov.b32 {low,high},%r65;
  cvt.f32.f16 %f101, high;}

	// end inline asm
	mov.b32 	%r67, %f93;
	// begin inline asm
	{.reg .f16 low,high;
  mov.b32 {low,high},%r67;
  cvt.f32.f16 %f102, low;}

	// end inline asm
	// begin inline asm
	{.reg .f16 low,high;
  mov.b32 {low,high},%r67;
  cvt.f32.f16 %f103, high;}

	// end inline asm
	mov.b32 	%r69, %f90;
	// begin inline asm
	{.reg .f16 low,high;
  mov.b32 {low,high},%r69;
  cvt.f32.f16 %f104, low;}

	// end inline asm
	// begin inline asm
	{.reg .f16 low,high;
  mov.b32 {low,high},%r69;
  cvt.f32.f16 %f105, high;}

	// end inline asm
	mov.b32 	%r71, %f94;
	// begin inline asm
	{.reg .f16 low,high;
  mov.b32 {low,high},%r71;
  cvt.f32.f16 %f106, low;}

	// end inline asm
	// begin inline asm
	{.reg .f16 low,high;
  mov.b32 {low,high},%r71;
  cvt.f32.f16 %f107, high;}

	// end inline asm
	mov.b32 	%r73, %f91;
	// begin inline asm
	{.reg .f16 low,high;
  mov.b32 {low,high},%r73;
  cvt.f32.f16 %f108, low;}

	// end inline asm
	// begin inline asm
	{.reg .f16 low,high;
  mov.b32 {low,high},%r73;
  cvt.f32.f16 %f109, high;}

	// end inline asm
	mov.b32 	%r75, %f95;
	// begin inline asm
	{.reg .f16 low,high;
  mov.b32 {low,high},%r75;
  cvt.f32.f16 %f110, low;}

	// end inline asm
	// begin inline asm
	{.reg .f16 low,high;
  mov.b32 {low,high},%r75;
  cvt.f32.f16 %f111, high;}

	// end inline asm
	fma.rn.f32 	%f168, %f97, %f99, %f161;
	fma.rn.f32 	%f169, %f96, %f98, %f168;
	fma.rn.f32 	%f170, %f101, %f103, %f163;
	fma.rn.f32 	%f171, %f100, %f102, %f170;
	fma.rn.f32 	%f172, %f105, %f107, %f165;
	fma.rn.f32 	%f173, %f104, %f106, %f172;
	fma.rn.f32 	%f174, %f109, %f111, %f167;
	fma.rn.f32 	%f175, %f108, %f110, %f174;
	add.s64 	%rd25, %rd21, 1024;
	// begin inline asm
	ld.global.nc.v4.f32 {%f112,%f113,%f114,%f115}, [%rd25];
	// end inline asm
	add.s64 	%rd26, %rd22, 1024;
	// begin inline asm
	ld.global.nc.v4.f32 {%f116,%f117,%f118,%f119}, [%rd26];
	// end inline asm
	mov.b32 	%r77, %f112;
	// begin inline asm
	{.reg .f16 low,high;
  mov.b32 {low,high},%r77;
  cvt.f32.f16 %f120, low;}

	// end inline asm
	// begin inline asm
	{.reg .f16 low,high;
  mov.b32 {low,high},%r77;
  cvt.f32.f16 %f121, high;}

	// end inline asm
	mov.b32 	%r79, %f116;
	// begin inline asm
	{.reg .f16 low,high;
  mov.b32 {low,high},%r79;
  cvt.f32.f16 %f122, low;}

	// end inline asm
	// begin inline asm
	{.reg .f16 low,high;
  mov.b32 {low,high},%r79;
  cvt.f32.f16 %f123, high;}

	// end inline asm
	mov.b32 	%r81, %f113;
	// begin inline asm
	{.reg .f16 low,high;
  mov.b32 {low,high},%r81;
  cvt.f32.f16 %f124, low;}

	// end inline asm
	// begin inline asm
	{.reg .f16 low,high;
  mov.b32 {low,high},%r81;
  cvt.f32.f16 %f125, high;}

	// end inline asm
	mov.b32 	%r83, %f117;
	// begin inline asm
	{.reg .f16 low,high;
  mov.b32 {low,high},%r83;
  cvt.f32.f16 %f126, low;}

	// end inline asm
	// begin inline asm
	{.reg .f16 low,high;
  mov.b32 {low,high},%r83;
  cvt.f32.f16 %f127, high;}

	// end inline asm
	mov.b32 	%r85, %f114;
	// begin inline asm
	{.reg .f16 low,high;
  mov.b32 {low,high},%r85;
  cvt.f32.f16 %f128, low;}

	// end inline asm
	// begin inline asm
	{.reg .f16 low,high;
  mov.b32 {low,high},%r85;
  cvt.f32.f16 %f129, high;}

	// end inline asm
	mov.b32 	%r87, %f118;
	// begin inline asm
	{.reg .f16 low,high;
  mov.b32 {low,high},%r87;
  cvt.f32.f16 %f130, low;}

	// end inline asm
	// begin inline asm
	{.reg .f16 low,high;
  mov.b32 {low,high},%r87;
  cvt.f32.f16 %f131, high;}

	// end inline asm
	mov.b32 	%r89, %f115;
	// begin inline asm
	{.reg .f16 low,high;
  mov.b32 {low,high},%r89;
  cvt.f32.f16 %f132, low;}

	// end inline asm
	// begin inline asm
	{.reg .f16 low,high;
  mov.b32 {low,high},%r89;
  cvt.f32.f16 %f133, high;}

	// end inline asm
	mov.b32 	%r91, %f119;
	// begin inline asm
	{.reg .f16 low,high;
  mov.b32 {low,high},%r91;
  cvt.f32.f16 %f134, low;}

	// end inline asm
	// begin inline asm
	{.reg .f16 low,high;
  mov.b32 {low,high},%r91;
  cvt.f32.f16 %f135, high;}

	// end inline asm
	fma.rn.f32 	%f176, %f121, %f123, %f169;
	fma.rn.f32 	%f177, %f120, %f122, %f176;
	fma.rn.f32 	%f178, %f125, %f127, %f171;
	fma.rn.f32 	%f179, %f124, %f126, %f178;
	fma.rn.f32 	%f180, %f129, %f131, %f173;
	fma.rn.f32 	%f181, %f128, %f130, %f180;
	fma.rn.f32 	%f182, %f133, %f135, %f175;
	fma.rn.f32 	%f183, %f132, %f134, %f182;
	add.s64 	%rd27, %rd21, 1536;
	// begin inline asm
	ld.global.nc.v4.f32 {%f136,%f137,%f138,%f139}, [%rd27];
	// end inline asm
	add.s64 	%rd28, %rd22, 1536;
	// begin inline asm
	ld.global.nc.v4.f32 {%f140,%f141,%f142,%f143}, [%rd28];
	// end inline asm
	mov.b32 	%r93, %f136;
	// begin inline asm
	{.reg .f16 low,high;
  mov.b32 {low,high},%r93;
  cvt.f32.f16 %f144, low;}

	// end inline asm
	// begin inline asm
	{.reg .f16 low,high;
  mov.b32 {low,high},%r93;
  cvt.f32.f16 %f145, high;}

	// end inline asm
	mov.b32 	%r95, %f140;
	// begin inline asm
	{.reg .f16 low,high;
  mov.b32 {low,high},%r95;
  cvt.f32.f16 %f146, low;}

	// end inline asm
	// begin inline asm
	{.reg .f16 low,high;
  mov.b32 {low,high},%r95;
  cvt.f32.f16 %f147, high;}

	// end inline asm
	mov.b32 	%r97, %f137;
	// begin inline asm
	{.reg .f16 low,high;
  mov.b32 {low,high},%r97;
  cvt.f32.f16 %f148, low;}

	// end inline asm
	// begin inline asm
	{.reg .f16 low,high;
  mov.b32 {low,high},%r97;
  cvt.f32.f16 %f149, high;}

	// end inline asm
	mov.b32 	%r99, %f141;
	// begin inline asm
	{.reg .f16 low,high;
  mov.b32 {low,high},%r99;
  cvt.f32.f16 %f150, low;}

	// end inline asm
	// begin inline asm
	{.reg .f16 low,high;
  mov.b32 {low,high},%r99;
  cvt.f32.f16 %f151, high;}

	// end inline asm
	mov.b32 	%r101, %f138;
	// begin inline asm
	{.reg .f16 low,high;
  mov.b32 {low,high},%r101;
  cvt.f32.f16 %f152, low;}

	// end inline asm
	// begin inline asm
	{.reg .f16 low,high;
  mov.b32 {low,high},%r101;
  cvt.f32.f16 %f153, high;}

	// end inline asm
	mov.b32 	%r103, %f142;
	// begin inline asm
	{.reg .f16 low,high;
  mov.b32 {low,high},%r103;
  cvt.f32.f16 %f154, low;}

	// end inline asm
	// begin inline asm
	{.reg .f16 low,high;
  mov.b32 {low,high},%r103;
  cvt.f32.f16 %f155, high;}

	// end inline asm
	mov.b32 	%r105, %f139;
	// begin inline asm
	{.reg .f16 low,high;
  mov.b32 {low,high},%r105;
  cvt.f32.f16 %f156, low;}

	// end inline asm
	// begin inline asm
	{.reg .f16 low,high;
  mov.b32 {low,high},%r105;
  cvt.f32.f16 %f157, high;}

	// end inline asm
	mov.b32 	%r107, %f143;
	// begin inline asm
	{.reg .f16 low,high;
  mov.b32 {low,high},%r107;
  cvt.f32.f16 %f158, low;}

	// end inline asm
	// begin inline asm
	{.reg .f16 low,high;
  mov.b32 {low,high},%r107;
  cvt.f32.f16 %f159, high;}

	// end inline asm
	fma.rn.f32 	%f184, %f145, %f147, %f177;
	fma.rn.f32 	%f216, %f144, %f146, %f184;
	fma.rn.f32 	%f185, %f149, %f151, %f179;
	fma.rn.f32 	%f217, %f148, %f150, %f185;
	fma.rn.f32 	%f186, %f153, %f155, %f181;
	fma.rn.f32 	%f218, %f152, %f154, %f186;
	fma.rn.f32 	%f187, %f157, %f159, %f183;
	fma.rn.f32 	%f219, %f156, %f158, %f187;
	add.s32 	%r122, %r122, 128;
	add.s64 	%rd39, %rd39, 2048;
	setp.lt.s32 	%p6, %r122, %r4;
	@%p6 bra 	$L__BB5_7;
$L__BB5_8:
	add.f32 	%f188, %f216, %f217;
	add.f32 	%f189, %f188, %f218;
	add.f32 	%f220, %f189, %f219;
$L__BB5_9:
	mov.b32 	%r108, %f220;
	shfl.sync.down.b32	%r109|%p7, %r108, 16, 31, -1;
	mov.b32 	%f190, %r109;
	add.f32 	%f191, %f220, %f190;
	mov.b32 	%r110, %f191;
	shfl.sync.down.b32	%r111|%p8, %r110, 8, 31, -1;
	mov.b32 	%f192, %r111;
	add.f32 	%f193, %f191, %f192;
	mov.b32 	%r112, %f193;
	shfl.sync.down.b32	%r113|%p9, %r112, 4, 31, -1;
	mov.b32 	%f194, %r113;
	add.f32 	%f195, %f193, %f194;
	mov.b32 	%r114, %f195;
	shfl.sync.down.b32	%r115|%p10, %r114, 2, 31, -1;
	mov.b32 	%f196, %r115;
	add.f32 	%f197, %f195, %f196;
	mov.b32 	%r116, %f197;
	shfl.sync.down.b32	%r117|%p11, %r116, 1, 31, -1;
	mov.b32 	%f198, %r117;
	add.f32 	%f31, %f197, %f198;
	and.b32  	%r119, %r1, 31;
	setp.ne.s32 	%p12, %r119, 0;
	@%p12 bra 	$L__BB5_11;
	ld.param.u64 	%rd36, [_Z21opt_gemv_pure_fp16_v2ILi32ELi8EEvPK6__halfS2_PS0_ii_param_2];
	// begin inline asm
	{  cvt.rn.f16.f32 %rs1, %f31;}

	// end inline asm
	cvta.to.global.u64 	%rd29, %rd36;
	mul.wide.s32 	%rd30, %r3, 2;
	add.s64 	%rd31, %rd29, %rd30;
	st.global.u16 	[%rd31], %rs1;
$L__BB5_11:
	ret;

}
	// .globl	_Z22orig_gemv_fp16_fp32outILi8ELi4EEvPK6__halfS2_Pfii
.visible .entry _Z22orig_gemv_fp16_fp32outILi8ELi4EEvPK6__halfS2_Pfii(
	.param .u64 .ptr .align 1 _Z22orig_gemv_fp16_fp32outILi8ELi4EEvPK6__halfS2_Pfii_param_0,
	.param .u64 .ptr .align 1 _Z22orig_gemv_fp16_fp32outILi8ELi4EEvPK6__halfS2_Pfii_param_1,
	.param .u64 .ptr .align 1 _Z22orig_gemv_fp16_fp32outILi8ELi4EEvPK6__halfS2_Pfii_param_2,
	.param .u32 _Z22orig_gemv_fp16_fp32outILi8ELi4EEvPK6__halfS2_Pfii_param_3,
	.param .u32 _Z22orig_gemv_fp16_fp32outILi8ELi4EEvPK6__halfS2_Pfii_param_4
)
{
	.reg .pred 	%p<16>;
	.reg .b16 	%rs<5>;
	.reg .b32 	%r<74>;
	.reg .b32 	%f<65>;
	.reg .b64 	%rd<37>;

	ld.param.u64 	%rd11, [_Z22orig_gemv_fp16_fp32outILi8ELi4EEvPK6__halfS2_Pfii_param_0];
	ld.param.u64 	%rd12, [_Z22orig_gemv_fp16_fp32outILi8ELi4EEvPK6__halfS2_Pfii_param_1];
	ld.param.u64 	%rd13, [_Z22orig_gemv_fp16_fp32outILi8ELi4EEvPK6__halfS2_Pfii_param_2];
	ld.param.u32 	%r16, [_Z22orig_gemv_fp16_fp32outILi8ELi4EEvPK6__halfS2_Pfii_param_3];
	ld.param.u32 	%r17, [_Z22orig_gemv_fp16_fp32outILi8ELi4EEvPK6__halfS2_Pfii_param_4];
	mov.u32 	%r1, %tid.x;
	shr.u32 	%r18, %r1, 5;
	and.b32  	%r2, %r1, 31;
	mov.u32 	%r19, %ctaid.x;
	shl.b32 	%r20, %r19, 3;
	add.s32 	%r3, %r20, %r18;
	setp.ge.s32 	%p1, %r3, %r17;
	@%p1 bra 	$L__BB6_12;
	mul.lo.s32 	%r4, %r16, %r3;
	mul.wide.s32 	%rd14, %r4, 2;
	add.s64 	%rd1, %rd12, %rd14;
	shr.u32 	%r21, %r16, 31;
	add.s32 	%r22, %r16, %r21;
	shr.s32 	%r5, %r22, 1;
	setp.ge.s32 	%p2, %r2, %r5;
	mov.f32 	%f63, 0f00000000;
	@%p2 bra 	$L__BB6_8;
	not.b32 	%r23, %r2;
	add.s32 	%r6, %r5, %r23;
	and.b32  	%r24, %r6, 96;
	setp.eq.s32 	%p3, %r24, 96;
	mov.f32 	%f63, 0f00000000;
	mov.u32 	%r72, %r2;
	@%p3 bra 	$L__BB6_5;
	and.b32  	%r25, %r1, 31;
	mul.wide.u32 	%rd15, %r25, 4;
	add.s64 	%rd17, %rd15, %rd14;
	add.s64 	%rd35, %rd12, %rd17;
	add.s64 	%rd34, %rd11, %rd15;
	shr.u32 	%r26, %r6, 5;
	add.s32 	%r27, %r26, 1;
	and.b32  	%r28, %r27, 3;
	neg.s32 	%r70, %r28;
	mov.f32 	%f63, 0f00000000;
	mov.u32 	%r72, %r2;
$L__BB6_4:
	.pragma "nounroll";
	// begin inline asm
	ld.global.nc.b32 %r29, [%rd34];
	// end inline asm
	// begin inline asm
	ld.global.nc.b32 %r30, [%rd35];
	// end inline asm
	// begin inline asm
	{.reg .f16 low,high;
  mov.b32 {low,high},%r29;
  cvt.f32.f16 %f15, low;}

	// end inline asm
	// begin inline asm
	{.reg .f16 low,high;
  mov.b32 {low,high},%r29;
  cvt.f32.f16 %f16, high;}

	// end inline asm
	// begin inline asm
	{.reg .f16 low,high;
  mov.b32 {low,high},%r30;
  cvt.f32.f16 %f17, low;}

	// end inline asm
	// begin inline asm
	{.reg .f16 low,high;
  mov.b32 {low,high},%r30;
  cvt.f32.f16 %f18, high;}

	// end inline asm
	mul.f32 	%f19, %f16, %f18;
	fma.rn.f32 	%f20, %f15, %f17, %f19;
	add.f32 	%f63, %f63, %f20;
	add.s32 	%r72, %r72, 32;
	add.s64 	%rd35, %rd35, 128;
	add.s64 	%rd34, %rd34, 128;
	add.s32 	%r70, %r70, 1;
	setp.ne.s32 	%p4, %r70, 0;
	@%p4 bra 	$L__BB6_4;
$L__BB6_5:
	setp.lt.u32 	%p5, %r6, 96;
	@%p5 bra 	$L__BB6_8;
	mul.wide.u32 	%rd36, %r72, 4;
$L__BB6_7:
	add.s64 	%rd20, %rd11, %rd36;
	// begin inline asm
	ld.global.nc.b32 %r35, [%rd20];
	// end inline asm
	add.s64 	%rd21, %rd1, %rd36;
	// begin inline asm
	ld.global.nc.b32 %r36, [%rd21];
	// end inline asm
	// begin inline asm
	{.reg .f16 low,high;
  mov.b32 {low,high},%r35;
  cvt.f32.f16 %f21, low;}

	// end inline asm
	// begin inline asm
	{.reg .f16 low,high;
  mov.b32 {low,high},%r35;
  cvt.f32.f16 %f22, high;}

	// end inline asm
	// begin inline asm
	{.reg .f16 low,high;
  mov.b32 {low,high},%r36;
  cvt.f32.f16 %f23, low;}

	// end inline asm
	// begin inline asm
	{.reg .f16 low,high;
  mov.b32 {low,high},%r36;
  cvt.f32.f16 %f24, high;}

	// end inline asm
	mul.f32 	%f37, %f22, %f24;
	fma.rn.f32 	%f38, %f21, %f23, %f37;
	add.f32 	%f39, %f63, %f38;
	add.s64 	%rd22, %rd20, 128;
	// begin inline asm
	ld.global.nc.b32 %r41, [%rd22];
	// end inline asm
	add.s64 	%rd23, %rd21, 128;
	// begin inline asm
	ld.global.nc.b32 %r42, [%rd23];
	// end inline asm
	// begin inline asm
	{.reg .f16 low,high;
  mov.b32 {low,high},%r41;
  cvt.f32.f16 %f25, low;}

	// end inline asm
	// begin inline asm
	{.reg .f16 low,high;
  mov.b32 {low,high},%r41;
  cvt.f32.f16 %f26, high;}

	// end inline asm
	// begin inline asm
	{.reg .f16 low,high;
  mov.b32 {low,high},%r42;
  cvt.f32.f16 %f27, low;}

	// end inline asm
	// begin inline asm
	{.reg .f16 low,high;
  mov.b32 {low,high},%r42;
  cvt.f32.f16 %f28, high;}

	// end inline asm
	mul.f32 	%f40, %f26, %f28;
	fma.rn.f32 	%f41, %f25, %f27, %f40;
	add.f32 	%f42, %f39, %f41;
	add.s64 	%rd24, %rd20, 256;
	// begin inline asm
	ld.global.nc.b32 %r47, [%rd24];
	// end inline asm
	add.s64 	%rd25, %rd21, 256;
	// begin inline asm
	ld.global.nc.b32 %r48, [%rd25];
	// end inline asm
	// begin inline asm
	{.reg .f16 low,high;
  mov.b32 {low,high},%r47;
  cvt.f32.f16 %f29, low;}

	// end inline asm
	// begin inline asm
	{.reg .f16 low,high;
  mov.b32 {low,high},%r47;
  cvt.f32.f16 %f30, high;}

	// end inline asm
	// begin inline asm
	{.reg .f16 low,high;
  mov.b32 {low,high},%r48;
  cvt.f32.f16 %f31, low;}

	// end inline asm
	// begin inline asm
	{.reg .f16 low,high;
  mov.b32 {low,high},%r48;
  cvt.f32.f16 %f32, high;}

	// end inline asm
	mul.f32 	%f43, %f30, %f32;
	fma.rn.f32 	%f44, %f29, %f31, %f43;
	add.f32 	%f45, %f42, %f44;
	add.s64 	%rd26, %rd20, 384;
	// begin inline asm
	ld.global.nc.b32 %r53, [%rd26];
	// end inline asm
	add.s64 	%rd27, %rd21, 384;
	// begin inline asm
	ld.global.nc.b32 %r54, [%rd27];
	// end inline asm
	// begin inline asm
	{.reg .f16 low,high;
  mov.b32 {low,high},%r53;
  cvt.f32.f16 %f33, low;}

	// end inline asm
	// begin inline asm
	{.reg .f16 low,high;
  mov.b32 {low,high},%r53;
  cvt.f32.f16 %f34, high;}

	// end inline asm
	// begin inline asm
	{.reg .f16 low,high;
  mov.b32 {low,high},%r54;
  cvt.f32.f16 %f35, low;}

	// end inline asm
	// begin inline asm
	{.reg .f16 low,high;
  mov.b32 {low,high},%r54;
  cvt.f32.f16 %f36, high;}

	// end inline asm
	mul.f32 	%f46, %f34, %f36;
	fma.rn.f32 	%f47, %f33, %f35, %f46;
	add.f32 	%f63, %f45, %f47;
	add.s32 	%r72, %r72, 128;
	add.s64 	%rd36, %rd36, 512;
	setp.lt.s32 	%p6, %r72, %r5;
	@%p6 bra 	$L__BB6_7;
$L__BB6_8:
	shl.b32 	%r15, %r5, 1;
	setp.ne.s32 	%p7, %r2, 0;
	setp.ge.s32 	%p8, %r15, %r16;
	or.pred  	%p9, %p7, %p8;
	@%p9 bra 	$L__BB6_10;
	mul.wide.s32 	%rd30, %r15, 2;
	add.s64 	%rd28, %rd11, %rd30;
	// begin inline asm
	ld.global.nc.b16 %rs1, [%rd28];
	// end inline asm
	// begin inline asm
	{  cvt.f32.f16 %f48, %rs1;}

	// end inline asm
	add.s64 	%rd29, %rd1, %rd30;
	// begin inline asm
	ld.global.nc.b16 %rs3, [%rd29];
	// end inline asm
	// begin inline asm
	{  cvt.f32.f16 %f49, %rs3;}

	// end inline asm
	fma.rn.f32 	%f63, %f48, %f49, %f63;
$L__BB6_10:
	setp.ne.s32 	%p10, %r2, 0;
	mov.b32 	%r60, %f63;
	shfl.sync.down.b32	%r61|%p11, %r60, 16, 31, -1;
	mov.b32 	%f50, %r61;
	add.f32 	%f51, %f63, %f50;
	mov.b32 	%r62, %f51;
	shfl.sync.down.b32	%r63|%p12, %r62, 8, 31, -1;
	mov.b32 	%f52, %r63;
	add.f32 	%f53, %f51, %f52;
	mov.b32 	%r64, %f53;
	shfl.sync.down.b32	%r65|%p13, %r64, 4, 31, -1;
	mov.b32 	%f54, %r65;
	add.f32 	%f55, %f53, %f54;
	mov.b32 	%r66, %f55;
	shfl.sync.down.b32	%r67|%p14, %r66, 2, 31, -1;
	mov.b32 	%f56, %r67;
	add.f32 	%f57, %f55, %f56;
	mov.b32 	%r68, %f57;
	shfl.sync.down.b32	%r69|%p15, %r68, 1, 31, -1;
	mov.b32 	%f58, %r69;
	add.f32 	%f10, %f57, %f58;
	@%p10 bra 	$L__BB6_12;
	cvta.to.global.u64 	%rd31, %rd13;
	mul.wide.s32 	%rd32, %r3, 4;
	add.s64 	%rd33, %rd31, %rd32;
	st.global.f32 	[%rd33], %f10;
$L__BB6_12:
	ret;

}
	// .globl	_Z21opt_gemv_fp16_fp32outILi8ELi4EEvPK6__halfS2_Pfii
.visible .entry _Z21opt_gemv_fp16_fp32outILi8ELi4EEvPK6__halfS2_Pfii(
	.param .u64 .ptr .align 1 _Z21opt_gemv_fp16_fp32outILi8ELi4EEvPK6__halfS2_Pfii_param_0,
	.param .u64 .ptr .align 1 _Z21opt_gemv_fp16_fp32outILi8ELi4EEvPK6__halfS2_Pfii_param_1,
	.param .u64 .ptr .align 1 _Z21opt_gemv_fp16_fp32outILi8ELi4EEvPK6__halfS2_Pfii_param_2,
	.param .u32 _Z21opt_gemv_fp16_fp32outILi8ELi4EEvPK6__halfS2_Pfii_param_3,
	.param .u32 _Z21opt_gemv_fp16_fp32outILi8ELi4EEvPK6__halfS2_Pfii_param_4
)
{
	.reg .pred 	%p<13>;
	.reg .b32 	%r<124>;
	.reg .b32 	%f<220>;
	.reg .b64 	%rd<40>;

	ld.param.u32 	%r14, [_Z21opt_gemv_fp16_fp32outILi8ELi4EEvPK6__halfS2_Pfii_param_3];
	ld.param.u32 	%r15, [_Z21opt_gemv_fp16_fp32outILi8ELi4EEvPK6__halfS2_Pfii_param_4];
	mov.u32 	%r1, %tid.x;
	shr.u32 	%r16, %r1, 5;
	and.b32  	%r122, %r1, 31;
	mov.u32 	%r17, %ctaid.x;
	shl.b32 	%r18, %r17, 3;
	add.s32 	%r3, %r18, %r16;
	setp.ge.s32 	%p1, %r3, %r15;
	@%p1 bra 	$L__BB7_11;
	mul.wide.s32 	%rd1, %r14, %r3;
	shr.s32 	%r19, %r14, 31;
	shr.u32 	%r20, %r19, 29;
	add.s32 	%r21, %r14, %r20;
	shr.s32 	%r4, %r21, 3;
	setp.ge.s32 	%p2, %r122, %r4;
	mov.f32 	%f219, 0f00000000;
	@%p2 bra 	$L__BB7_9;
	not.b32 	%r22, %r122;
	add.s32 	%r5, %r4, %r22;
	and.b32  	%r23, %r5, 96;
	setp.eq.s32 	%p3, %r23, 96;
	mov.f32 	%f218, 0f00000000;
	mov.f32 	%f217, %f218;
	mov.f32 	%f216, %f218;
	mov.f32 	%f215, %f218;
	@%p3 bra 	$L__BB7_5;
	ld.param.u64 	%rd34, [_Z21opt_gemv_fp16_fp32outILi8ELi4EEvPK6__halfS2_Pfii_param_1];
	ld.param.u64 	%rd32, [_Z21opt_gemv_fp16_fp32outILi8ELi4EEvPK6__halfS2_Pfii_param_0];
	and.b32  	%r24, %r1, 31;
	mul.wide.u32 	%rd15, %r24, 16;
	add.s64 	%rd38, %rd32, %rd15;
	shl.b64 	%rd16, %rd1, 1;
	add.s64 	%rd17, %rd16, %rd15;
	add.s64 	%rd37, %rd34, %rd17;
	shr.u32 	%r25, %r5, 5;
	add.s32 	%r26, %r25, 1;
	and.b32  	%r27, %r26, 3;
	neg.s32 	%r120, %r27;
	mov.f32 	%f218, 0f00000000;
$L__BB7_4:
	.pragma "nounroll";
	// begin inline asm
	ld.global.nc.v4.f32 {%f36,%f37,%f38,%f39}, [%rd37];
	// end inline asm
	// begin inline asm
	ld.global.nc.v4.f32 {%f40,%f41,%f42,%f43}, [%rd38];
	// end inline asm
	mov.b32 	%r29, %f36;
	// begin inline asm
	{.reg .f16 low,high;
  mov.b32 {low,high},%r29;
  cvt.f32.f16 %f44, low;}

	// end inline asm
	// begin inline asm
	{.reg .f16 low,high;
  mov.b32 {low,high},%r29;
  cvt.f32.f16 %f45, high;}

	// end inline asm
	mov.b32 	%r31, %f40;
	// begin inline asm
	{.reg .f16 low,high;
  mov.b32 {low,high},%r31;
  cvt.f32.f16 %f46, low;}

	// end inline asm
	// begin inline asm
	{.reg .f16 low,high;
  mov.b32 {low,high},%r31;
  cvt.f32.f16 %f47, high;}

	// end inline asm
	mov.b32 	%r33, %f37;
	// begin inline asm
	{.reg .f16 low,high;
  mov.b32 {low,high},%r33;
  cvt.f32.f16 %f48, low;}

	// end inline asm
	// begin inline asm
	{.reg .f16 low,high;
  mov.b32 {low,high},%r33;
  cvt.f32.f16 %f49, high;}

	// end inline asm
	mov.b32 	%r35, %f41;
	// begin inline asm
	{.reg .f16 low,high;
  mov.b32 {low,high},%r35;
  cvt.f32.f16 %f50, low;}

	// end inline asm
	// begin inline asm
	{.reg .f16 low,high;
  mov.b32 {low,high},%r35;
  cvt.f32.f16 %f51, high;}

	// end inline asm
	mov.b32 	%r37, %f38;
	// begin inline asm
	{.reg .f16 low,high;
  mov.b32 {low,high},%r37;
  cvt.f32.f16 %f52, low;}

	// end inline asm
	// begin inline asm
	{.reg .f16 low,high;
  mov.b32 {low,high},%r37;
  cvt.f32.f16 %f53, high;}

	// end inline asm
	mov.b32 	%r39, %f42;
	// begin inline asm
	{.reg .f16 low,high;
  mov.b32 {low,high},%r39;
  cvt.f32.f16 %f54, low;}

	// end inline asm
	// begin inline asm
	{.reg .f16 low,high;
  mov.b32 {low,high},%r39;
  cvt.f32.f16 %f55, high;}

	// end inline asm
	mov.b32 	%r41, %f39;
	// begin inline asm
	{.reg .f16 low,high;
  mov.b32 {low,high},%r41;
  cvt.f32.f16 %f56, low;}

	// end inline asm
	// begin inline asm
	{.reg .f16 low,high;
  mov.b32 {low,high},%r41;
  cvt.f32.f16 %f57, high;}

	// end inline asm
	mov.b32 	%r43, %f43;
	// begin inline asm
	{.reg .f16 low,high;
  mov.b32 {low,high},%r43;
  cvt.f32.f16 %f58, low;}

	// end inline asm
	// begin inline asm
	{.reg .f16 low,high;
  mov.b32 {low,high},%r43;
  cvt.f32.f16 %f59, high;}

	// end inline asm
	fma.rn.f32 	%f60, %f45, %f47, %f215;
	fma.rn.f32 	%f215, %f44, %f46, %f60;
	fma.rn.f32 	%f61, %f49, %f51, %f216;
	fma.rn.f32 	%f216, %f48, %f50, %f61;
	fma.rn.f32 	%f62, %f53, %f55, %f217;
	fma.rn.f32 	%f217, %f52, %f54, %f62;
	fma.rn.f32 	%f63, %f57, %f59, %f218;
	fma.rn.f32 	%f218, %f56, %f58, %f63;
	add.s32 	%r122, %r122, 32;
	add.s64 	%rd38, %rd38, 512;
	add.s64 	%rd37, %rd37, 512;
	add.s32 	%r120, %r120, 1;
	setp.ne.s32 	%p4, %r120, 0;
	@%p4 bra 	$L__BB7_4;
$L__BB7_5:
	setp.lt.u32 	%p5, %r5, 96;
	@%p5 bra 	$L__BB7_8;
	ld.param.u64 	%rd35, [_Z21opt_gemv_fp16_fp32outILi8ELi4EEvPK6__halfS2_Pfii_param_1];
	mul.wide.u32 	%rd39, %r122, 16;
	shl.b64 	%rd20, %rd1, 1;
	add.s64 	%rd9, %rd35, %rd20;
$L__BB7_7:
	ld.param.u64 	%rd33, [_Z21opt_gemv_fp16_fp32outILi8ELi4EEvPK6__halfS2_Pfii_param_0];
	add.s64 	%rd21, %rd9, %rd39;
	// begin inline asm
	ld.global.nc.v4.f32 {%f64,%f65,%f66,%f67}, [%rd21];
	// end inline asm
	add.s64 	%rd22, %rd33, %rd39;
	// begin inline asm
	ld.global.nc.v4.f32 {%f68,%f69,%f70,%f71}, [%rd22];
	// end inline asm
	mov.b32 	%r45, %f64;
	// begin inline asm
	{.reg .f16 low,high;
  mov.b32 {low,high},%r45;
  cvt.f32.f16 %f72, low;}

	// end inline asm
	// begin inline asm
	{.reg .f16 low,high;
  mov.b32 {low,high},%r45;
  cvt.f32.f16 %f73, high;}

	// end inline asm
	mov.b32 	%r47, %f68;
	// begin inline asm
	{.reg .f16 low,high;
  mov.b32 {low,high},%r47;
  cvt.f32.f16 %f74, low;}

	// end inline asm
	// begin inline asm
	{.reg .f16 low,high;
  mov.b32 {low,high},%r47;
  cvt.f32.f16 %f75, high;}

	// end inline asm
	mov.b32 	%r49, %f65;
	// begin inline asm
	{.reg .f16 low,high;
  mov.b32 {low,high},%r49;
  cvt.f32.f16 %f76, low;}

	// end inline asm
	// begin inline asm
	{.reg .f16 low,high;
  mov.b32 {low,high},%r49;
  cvt.f32.f16 %f77, high;}

	// end inline asm
	mov.b32 	%r51, %f69;
	// begin inline asm
	{.reg .f16 low,high;
  mov.b32 {low,high},%r51;
  cvt.f32.f16 %f78, low;}

	// end inline asm
	// begin inline asm
	{.reg .f16 low,high;
  mov.b32 {low,high},%r51;
  cvt.f32.f16 %f79, high;}

	// end inline asm
	mov.b32 	%r53, %f66;
	// begin inline asm
	{.reg .f16 low,high;
  mov.b32 {low,high},%r53;
  cvt.f32.f16 %f80, low;}

	// end inline asm
	// begin inline asm
	{.reg .f16 low,high;
  mov.b32 {low,high},%r53;
  cvt.f32.f16 %f81, high;}

	// end inline asm
	mov.b32 	%r55, %f70;
	// begin inline asm
	{.reg .f16 low,high;
  mov.b32 {low,high},%r55;
  cvt.f32.f16 %f82, low;}

	// end inline asm
	// begin inline asm
	{.reg .f16 low,high;
  mov.b32 {low,high},%r55;
  cvt.f32.f16 %f83, high;}

	// end inline asm
	mov.b32 	%r57, %f67;
	// begin inline asm
	{.reg .f16 low,high;
  mov.b32 {low,high},%r57;
  cvt.f32.f16 %f84, low;}

	// end inline asm
	// begin inline asm
	{.reg .f16 low,high;
  mov.b32 {low,high},%r57;
  cvt.f32.f16 %f85, high;}

	// end inline asm
	mov.b32 	%r59, %f71;
	// begin inline asm
	{.reg .f16 low,high;
  mov.b32 {low,high},%r59;
  cvt.f32.f16 %f86, low;}

	// end inline asm
	// begin inline asm
	{.reg .f16 low,high;
  mov.b32 {low,high},%r59;
  cvt.f32.f16 %f87, high;}

	// end inline asm
	fma.rn.f32 	%f160, %f73, %f75, %f215;
	fma.rn.f32 	%f161, %f72, %f74, %f160;
	fma.rn.f32 	%f162, %f77, %f79, %f216;
	fma.rn.f32 	%f163, %f76, %f78, %f162;
	fma.rn.f32 	%f164, %f81, %f83, %f217;
	fma.rn.f32 	%f165, %f80, %f82, %f164;
	fma.rn.f32 	%f166, %f85, %f87, %f218;
	fma.rn.f32 	%f167, %f84, %f86, %f166;
	add.s64 	%rd23, %rd21, 512;
	// begin inline asm
	ld.global.nc.v4.f32 {%f88,%f89,%f90,%f91}, [%rd23];
	// end inline asm
	add.s64 	%rd24, %rd22, 512;
	// begin inline asm
	ld.global.nc.v4.f32 {%f92,%f93,%f94,%f95}, [%rd24];
	// end inline asm
	mov.b32 	%r61, %f88;
	// begin inline asm
	{.reg .f16 low,high;
  mov.b32 {low,high},%r61;
  cvt.f32.f16 %f96, low;}

	// end inline asm
	// begin inline asm
	{.reg .f16 low,high;
  mov.b32 {low,high},%r61;
  cvt.f32.f16 %f97, high;}

	// end inline asm
	mov.b32 	%r63, %f92;
	// begin inline asm
	{.reg .f16 low,high;
  mov.b32 {low,high},%r63;
  cvt.f32.f16 %f98, low;}

	// end inline asm
	// begin inline asm
	{.reg .f16 low,high;
  mov.b32 {low,high},%r63;
  cvt.f32.f16 %f99, high;}

	// end inline asm
	mov.b32 	%r65, %f89;
	// begin inline asm
	{.reg .f16 low,high;
  mov.b32 {low,high},%r65;
  cvt.f32.f16 %f100, low;}

	// end inline asm
	// begin inline asm
	{.reg .f16 low,high;
  mov.b32 {low,high},%r65;
  cvt.f32.f16 %f101, high;}

	// end inline asm
	mov.b32 	%r67, %f93;
	// begin inline asm
	{.reg .f16 low,high;
  mov.b32 {low,high},%r67;
  cvt.f32.f16 %f102, low;}

	// end inline asm
	// begin inline asm
	{.reg .f16 low,high;
  mov.b32 {low,high},%r67;
  cvt.f32.f16 %f103, high;}

	// end inline asm
	mov.b32 	%r69, %f90;
	// begin inline asm
	{.reg .f16 low,high;
  mov.b32 {low,high},%r69;
  cvt.f32.f16 %f104, low;}

	// end inline asm
	// begin inline asm
	{.reg .f16 low,high;
  mov.b32 {low,high},%r69;
  cvt.f32.f16 %f105, high;}

	// end inline asm
	mov.b32 	%r71, %f94;
	// begin inline asm
	{.reg .f16 low,high;
  mov.b32 {low,high},%r71;
  cvt.f32.f16 %f106, low;}

	// end inline asm
	// begin inline asm
	{.reg .f16 low,high;
  mov.b32 {low,high},%r71;
  cvt.f32.f16 %f107, high;}

	// end inline asm
	mov.b32 	%r73, %f91;
	// begin inline asm
	{.reg .f16 low,high;
  mov.b32 {low,high},%r73;
  cvt.f32.f16 %f108, low;}

	// end inline asm
	// begin inline asm
	{.reg .f16 low,high;
  mov.b32 {low,high},%r73;
  cvt.f32.f16 %f109, high;}

	// end inline asm
	mov.b32 	%r75, %f95;
	// begin inline asm
	{.reg .f16 low,high;
  mov.b32 {low,high},%r75;
  cvt.f32.f16 %f110, low;}

	// end inline asm
	// begin inline asm
	{.reg .f16 low,high;
  mov.b32 {low,high},%r75;
  cvt.f32.f16 %f111, high;}

	// end inline asm
	fma.rn.f32 	%f168, %f97, %f99, %f161;
	fma.rn.f32 	%f169, %f96, %f98, %f168;
	fma.rn.f32 	%f170, %f101, %f103, %f163;
	fma.rn.f32 	%f171, %f100, %f102, %f170;
	fma.rn.f32 	%f172, %f105, %f107, %f165;
	fma.rn.f32 	%f173, %f104, %f106, %f172;
	fma.rn.f32 	%f174, %f109, %f111, %f167;
	fma.rn.f32 	%f175, %f108, %f110, %f174;
	add.s64 	%rd25, %rd21, 1024;
	// begin inline asm
	ld.global.nc.v4.f32 {%f112,%f113,%f114,%f115}, [%rd25];
	// end inline asm
	add.s64 	%rd26, %rd22, 1024;
	// begin inline asm
	ld.global.nc.v4.f32 {%f116,%f117,%f118,%f119}, [%rd26];
	// end inline asm
	mov.b32 	%r77, %f112;
	// begin inline asm
	{.reg .f16 low,high;
  mov.b32 {low,high},%r77;
  cvt.f32.f16 %f120, low;}

	// end inline asm
	// begin inline asm
	{.reg .f16 low,high;
  mov.b32 {low,high},%r77;
  cvt.f32.f16 %f121, high;}

	// end inline asm
	mov.b32 	%r79, %f116;
	// begin inline asm
	{.reg .f16 low,high;
  mov.b32 {low,high},%r79;
  cvt.f32.f16 %f122, low;}

	// end inline asm
	// begin inline asm
	{.reg .f16 low,high;
  mov.b32 {low,high},%r79;
  cvt.f32.f16 %f123, high;}

	// end inline asm
	mov.b32 	%r81, %f113;
	// begin inline asm
	{.reg .f16 low,high;
  mov.b32 {low,high},%r81;
  cvt.f32.f16 %f124, low;}

	// end inline asm
	// begin inline asm
	{.reg .f16 low,high;
  mov.b32 {low,high},%r81;
  cvt.f32.f16 %f125, high;}

	// end inline asm
	mov.b32 	%r83, %f117;
	// begin inline asm
	{.reg .f16 low,high;
  mov.b32 {low,high},%r83;
  cvt.f32.f16 %f126, low;}

	// end inline asm
	// begin inline asm
	{.reg .f16 low,high;
  mov.b32 {low,high},%r83;
  cvt.f32.f16 %f127, high;}

	// end inline asm
	mov.b32 	%r85, %f114;
	// begin inline asm
	{.reg .f16 low,high;
  mov.b32 {low,high},%r85;
  cvt.f32.f16 %f128, low;}

	// end inline asm
	// begin inline asm
	{.reg .f16 low,high;
  mov.b32 {low,high},%r85;
  cvt.f32.f16 %f129, high;}

	// end inline asm
	mov.b32 	%r87, %f118;
	// begin inline asm
	{.reg .f16 low,high;
  mov.b32 {low,high},%r87;
  cvt.f32.f16 %f130, low;}

	// end inline asm
	// begin inline asm
	{.reg .f16 low,high;
  mov.b32 {low,high},%r87;
  cvt.f32.f16 %f131, high;}

	// end inline asm
	mov.b32 	%r89, %f115;
	// begin inline asm
	{.reg .f16 low,high;
  mov.b32 {low,high},%r89;
  cvt.f32.f16 %f132, low;}

	// end inline asm
	// begin inline asm
	{.reg .f16 low,high;
  mov.b32 {low,high},%r89;
  cvt.f32.f16 %f133, high;}

	// end inline asm
	mov.b32 	%r91, %f119;
	// begin inline asm
	{.reg .f16 low,high;
  mov.b32 {low,high},%r91;
  cvt.f32.f16 %f134, low;}

	// end inline asm
	// begin inline asm
	{.reg .f16 low,high;
  mov.b32 {low,high},%r91;
  cvt.f32.f16 %f135, high;}

	// end inline asm
	fma.rn.f32 	%f176, %f121, %f123, %f169;
	fma.rn.f32 	%f177, %f120, %f122, %f176;
	fma.rn.f32 	%f178, %f125, %f127, %f171;
	fma.rn.f32 	%f179, %f124, %f126, %f178;
	fma.rn.f32 	%f180, %f129, %f131, %f173;
	fma.rn.f32 	%f181, %f128, %f130, %f180;
	fma.rn.f32 	%f182, %f133, %f135, %f175;
	fma.rn.f32 	%f183, %f132, %f134, %f182;
	add.s64 	%rd27, %rd21, 1536;
	// begin inline asm
	ld.global.nc.v4.f32 {%f136,%f137,%f138,%f139}, [%rd27];
	// end inline asm
	add.s64 	%rd28, %rd22, 1536;
	// begin inline asm
	ld.global.nc.v4.f32 {%f140,%f141,%f142,%f143}, [%rd28];
	// end inline asm
	mov.b32 	%r93, %f136;
	// begin inline asm
	{.reg .f16 low,high;
  mov.b32 {low,high},%r93;
  cvt.f32.f16 %f144, low;}

	// end inline asm
	// begin inline asm
	{.reg .f16 low,high;
  mov.b32 {low,high},%r93;
  cvt.f32.f16 %f145, high;}

	// end inline asm
	mov.b32 	%r95, %f140;
	// begin inline asm
	{.reg .f16 low,high;
  mov.b32 {low,high},%r95;
  cvt.f32.f16 %f146, low;}

	// end inline asm
	// begin inline asm
	{.reg .f16 low,high;
  mov.b32 {low,high},%r95;
  cvt.f32.f16 %f147, high;}

	// end inline asm
	mov.b32 	%r97, %f137;
	// begin inline asm
	{.reg .f16 low,high;
  mov.b32 {low,high},%r97;
  cvt.f32.f16 %f148, low;}

	// end inline asm
	// begin inline asm
	{.reg .f16 low,high;
  mov.b32 {low,high},%r97;
  cvt.f32.f16 %f149, high;}

	// end inline asm
	mov.b32 	%r99, %f141;
	// begin inline asm
	{.reg .f16 low,high;
  mov.b32 {low,high},%r99;
  cvt.f32.f16 %f150, low;}

	// end inline asm
	// begin inline asm
	{.reg .f16 low,high;
  mov.b32 {low,high},%r99;
  cvt.f32.f16 %f151, high;}

	// end inline asm
	mov.b32 	%r101, %f138;
	// begin inline asm
	{.reg .f16 low,high;
  mov.b32 {low,high},%r101;
  cvt.f32.f16 %f152, low;}

	// end inline asm
	// begin inline asm
	{.reg .f16 low,high;
  mov.b32 {low,high},%r101;
  cvt.f32.f16 %f153, high;}

	// end inline asm
	mov.b32 	%r103, %f142;
	// begin inline asm
	{.reg .f16 low,high;
  mov.b32 {low,high},%r103;
  cvt.f32.f16 %f154, low;}

	// end inline asm
	// begin inline asm
	{.reg .f16 low,high;
  mov.b32 {low,high},%r103;
  cvt.f32.f16 %f155, high;}

	// end inline asm
	mov.b32 	%r105, %f139;
	// begin inline asm
	{.reg .f16 low,high;
  mov.b32 {low,high},%r105;
  cvt.f32.f16 %f156, low;}

	// end inline asm
	// begin inline asm
	{.reg .f16 low,high;
  mov.b32 {low,high},%r105;
  cvt.f32.f16 %f157, high;}

	// end inline asm
	mov.b32 	%r107, %f143;
	// begin inline asm
	{.reg .f16 low,high;
  mov.b32 {low,high},%r107;
  cvt.f32.f16 %f158, low;}

	// end inline asm
	// begin inline asm
	{.reg .f16 low,high;
  mov.b32 {low,high},%r107;
  cvt.f32.f16 %f159, high;}

	// end inline asm
	fma.rn.f32 	%f184, %f145, %f147, %f177;
	fma.rn.f32 	%f215, %f144, %f146, %f184;
	fma.rn.f32 	%f185, %f149, %f151, %f179;
	fma.rn.f32 	%f216, %f148, %f150, %f185;
	fma.rn.f32 	%f186, %f153, %f155, %f181;
	fma.rn.f32 	%f217, %f152, %f154, %f186;
	fma.rn.f32 	%f187, %f157, %f159, %f183;
	fma.rn.f32 	%f218, %f156, %f158, %f187;
	add.s32 	%r122, %r122, 128;
	add.s64 	%rd39, %rd39, 2048;
	setp.lt.s32 	%p6, %r122, %r4;
	@%p6 bra 	$L__BB7_7;
$L__BB7_8:
	add.f32 	%f188, %f215, %f216;
	add.f32 	%f189, %f188, %f217;
	add.f32 	%f219, %f189, %f218;
$L__BB7_9:
	mov.b32 	%r108, %f219;
	shfl.sync.down.b32	%r109|%p7, %r108, 16, 31, -1;
	mov.b32 	%f190, %r109;
	add.f32 	%f191, %f219, %f190;
	mov.b32 	%r110, %f191;
	shfl.sync.down.b32	%r111|%p8, %r110, 8, 31, -1;
	mov.b32 	%f192, %r111;
	add.f32 	%f193, %f191, %f192;
	mov.b32 	%r112, %f193;
	shfl.sync.down.b32	%r113|%p9, %r112, 4, 31, -1;
	mov.b32 	%f194, %r113;
	add.f32 	%f195, %f193, %f194;
	mov.b32 	%r114, %f195;
	shfl.sync.down.b32	%r115|%p10, %r114, 2, 31, -1;
	mov.b32 	%f196, %r115;
	add.f32 	%f197, %f195, %f196;
	mov.b32 	%r116, %f197;
	shfl.sync.down.b32	%r117|%p11, %r116, 1, 31, -1;
	mov.b32 	%f198, %r117;
	add.f32 	%f31, %f197, %f198;
	and.b32  	%r119, %r1, 31;
	setp.ne.s32 	%p12, %r119, 0;
	@%p12 bra 	$L__BB7_11;
	ld.param.u64 	%rd36, [_Z21opt_gemv_fp16_fp32outILi8ELi4EEvPK6__halfS2_Pfii_param_2];
	cvta.to.global.u64 	%rd29, %rd36;
	mul.wide.s32 	%rd30, %r3, 4;
	add.s64 	%rd31, %rd29, %rd30;
	st.global.f32 	[%rd31], %f31;
$L__BB7_11:
	ret;

}


// ===== COMPILED SASS (sm_100) =====

	.target	sm_100

	.elftype	@"ET_EXEC"


//--------------------- .note.nv.tkinfo           --------------------------
	.section	.note.nv.tkinfo,"",@"SHT_NOTE"
	.sectionflags	@"SHF_NOTE_NV_TKINFO"
	.tkinfo
        /*0018*/ 	.word	0x00000002
        /*0030*/ 	.string	""
        /*0030*/ 	.string	"ptxas"
        /*0030*/ 	.string	"Cuda compilation tools, release 13.0, V13.0.88"
        /*0030*/ 	.string	"Build cuda_13.0.r13.0/compiler.36424714_0"
        /*0030*/ 	.string	"-arch sm_100 -m 64 "



//--------------------- .note.nv.cuinfo           --------------------------
	.section	.note.nv.cuinfo,"",@"SHT_NOTE"
	.sectionflags	@"SHF_NOTE_NV_CUINFO"
        /*0018*/ 	.short	0x0002
        /*001a*/ 	.short	0x0064
        /*001c*/ 	.short	0x0082
	.zero		2


//--------------------- .nv.info                  --------------------------
	.section	.nv.info,"",@"SHT_CUDA_INFO"
	.align	4


	//----- nvinfo : EIATTR_REGCOUNT
	.align		4
        /*0000*/ 	.byte	0x04, 0x2f
        /*0002*/ 	.short	(.L_29 - .L_28)
	.align		4
.L_28:
        /*0004*/ 	.word	index@(_Z26orig_matmul_kernel_cu_fp32ILi128ELi1EEvPKfS1_Pfii)
        /*0008*/ 	.word	0x00000022


	//----- nvinfo : EIATTR_FRAME_SIZE
	.align		4
.L_29:
        /*000c*/ 	.byte	0x04, 0x11
        /*000e*/ 	.short	(.L_31 - .L_30)
	.align		4
.L_30:
        /*0010*/ 	.word	index@(_Z26orig_matmul_kernel_cu_fp32ILi128ELi1EEvPKfS1_Pfii)
        /*0014*/ 	.word	0x00000000


	//----- nvinfo : EIATTR_REGCOUNT
	.align		4
.L_31:
        /*0018*/ 	.byte	0x04, 0x2f
        /*001a*/ 	.short	(.L_33 - .L_32)
	.align		4
.L_32:
        /*001c*/ 	.word	index@(_Z15opt_matmul_fp32ILi128ELi1EEvPKfS1_Pfii)
        /*0020*/ 	.word	0x00000022


	//----- nvinfo : EIATTR_FRAME_SIZE
	.align		4
.L_33:
        /*0024*/ 	.byte	0x04, 0x11
        /*0026*/ 	.short	(.L_35 - .L_34)
	.align		4
.L_34:
        /*0028*/ 	.word	index@(_Z15opt_matmul_fp32ILi128ELi1EEvPKfS1_Pfii)
        /*002c*/ 	.word	0x00000000


	//----- nvinfo : EIATTR_REGCOUNT
	.align		4
.L_35:
        /*0030*/ 	.byte	0x04, 0x2f
        /*0032*/ 	.short	(.L_37 - .L_36)
	.align		4
.L_36:
        /*0034*/ 	.word	index@(_Z20orig_matmul_fp32int8ILi128ELi1EEvPKfPKaS1_iPfii)
        /*0038*/ 	.word	0x00000020


	//----- nvinfo : EIATTR_FRAME_SIZE
	.align		4
.L_37:
        /*003c*/ 	.byte	0x04, 0x11
        /*003e*/ 	.short	(.L_39 - .L_38)
	.align		4
.L_38:
        /*0040*/ 	.word	index@(_Z20orig_matmul_fp32int8ILi128ELi1EEvPKfPKaS1_iPfii)
        /*0044*/ 	.word	0x00000000


	//----- nvinfo : EIATTR_REGCOUNT
	.align		4
.L_39:
        /*0048*/ 	.byte	0x04, 0x2f
        /*004a*/ 	.short	(.L_41 - .L_40)
	.align		4
.L_40:
        /*004c*/ 	.word	index@(_Z19opt_matmul_fp32int8ILi128ELi1EEvPKfPKaS1_iPfii)
        /*0050*/ 	.word	0x00000028


	//----- nvinfo : EIATTR_FRAME_SIZE
	.align		4
.L_41:
        /*0054*/ 	.byte	0x04, 0x11
        /*0056*/ 	.short	(.L_43 - .L_42)
	.align		4
.L_42:
        /*0058*/ 	.word	index@(_Z19opt_matmul_fp32int8ILi128ELi1EEvPKfPKaS1_iPfii)
        /*005c*/ 	.word	0x00000000


	//----- nvinfo : EIATTR_REGCOUNT
	.align		4
.L_43:
        /*0060*/ 	.byte	0x04, 0x2f
        /*0062*/ 	.short	(.L_45 - .L_44)
	.align		4
.L_44:
        /*0064*/ 	.word	index@(_Z22orig_gemv_pure_fp16_v2ILi32ELi8EEvPK6__halfS2_PS0_ii)
        /*0068*/ 	.word	0x00000023


	//----- nvinfo : EIATTR_FRAME_SIZE
	.align		4
.L_45:
        /*006c*/ 	.byte	0x04, 0x11
        /*006e*/ 	.short	(.L_47 - .L_46)
	.align		4
.L_46:
        /*0070*/ 	.word	index@(_Z22orig_gemv_pure_fp16_v2ILi32ELi8EEvPK6__halfS2_PS0_ii)
        /*0074*/ 	.word	0x00000000


	//----- nvinfo : EIATTR_REGCOUNT
	.align		4
.L_47:
        /*0078*/ 	.byte	0x04, 0x2f
        /*007a*/ 	.short	(.L_49 - .L_48)
	.align		4
.L_48:
        /*007c*/ 	.word	index@(_Z21opt_gemv_pure_fp16_v2ILi32ELi8EEvPK6__halfS2_PS0_ii)
        /*0080*/ 	.word	0x00000023


	//----- nvinfo : EIATTR_FRAME_SIZE
	.align		4
.L_49:
        /*0084*/ 	.byte	0x04, 0x11
        /*0086*/ 	.short	(.L_51 - .L_50)
	.align		4
.L_50:
        /*0088*/ 	.word	index@(_Z21opt_gemv_pure_fp16_v2ILi32ELi8EEvPK6__halfS2_PS0_ii)
        /*008c*/ 	.word	0x00000000


	//----- nvinfo : EIATTR_REGCOUNT
	.align		4
.L_51:
        /*0090*/ 	.byte	0x04, 0x2f
        /*0092*/ 	.short	(.L_53 - .L_52)
	.align		4
.L_52:
        /*0094*/ 	.word	index@(_Z22orig_gemv_fp16_fp32outILi8ELi4EEvPK6__halfS2_Pfii)
        /*0098*/ 	.word	0x00000020


	//----- nvinfo : EIATTR_FRAME_SIZE
	.align		4
.L_53:
        /*009c*/ 	.byte	0x04, 0x11
        /*009e*/ 	.short	(.L_55 - .L_54)
	.align		4
.L_54:
        /*00a0*/ 	.word	index@(_Z22orig_gemv_fp16_fp32outILi8ELi4EEvPK6__halfS2_Pfii)
        /*00a4*/ 	.word	0x00000000


	//----- nvinfo : EIATTR_REGCOUNT
	.align		4
.L_55:
        /*00a8*/ 	.byte	0x04, 0x2f
        /*00aa*/ 	.short	(.L_57 - .L_56)
	.align		4
.L_56:
        /*00ac*/ 	.word	index@(_Z21opt_gemv_fp16_fp32outILi8ELi4EEvPK6__halfS2_Pfii)
        /*00b0*/ 	.word	0x00000023


	//----- nvinfo : EIATTR_FRAME_SIZE
	.align		4
.L_57:
        /*00b4*/ 	.byte	0x04, 0x11
        /*00b6*/ 	.short	(.L_59 - .L_58)
	.align		4
.L_58:
        /*00b8*/ 	.word	index@(_Z21opt_gemv_fp16_fp32outILi8ELi4EEvPK6__halfS2_Pfii)
        /*00bc*/ 	.word	0x00000000


	//----- nvinfo : EIATTR_MIN_STACK_SIZE
	.align		4
.L_59:
        /*00c0*/ 	.byte	0x04, 0x12
        /*00c2*/ 	.short	(.L_61 - .L_60)
	.align		4
.L_60:
        /*00c4*/ 	.word	index@(_Z21opt_gemv_fp16_fp32outILi8ELi4EEvPK6__halfS2_Pfii)
        /*00c8*/ 	.word	0x00000000


	//----- nvinfo : EIATTR_MIN_STACK_SIZE
	.align		4
.L_61:
        /*00cc*/ 	.byte	0x04, 0x12
        /*00ce*/ 	.short	(.L_63 - .L_62)
	.align		4
.L_62:
        /*00d0*/ 	.word	index@(_Z22orig_gemv_fp16_fp32outILi8ELi4EEvPK6__halfS2_Pfii)
        /*00d4*/ 	.word	0x00000000


	//----- nvinfo : EIATTR_MIN_STACK_SIZE
	.align		4
.L_63:
        /*00d8*/ 	.byte	0x04, 0x12
        /*00da*/ 	.short	(.L_65 - .L_64)
	.align		4
.L_64:
        /*00dc*/ 	.word	index@(_Z21opt_gemv_pure_fp16_v2ILi32ELi8EEvPK6__halfS2_PS0_ii)
        /*00e0*/ 	.word	0x00000000


	//----- nvinfo : EIATTR_MIN_STACK_SIZE
	.align		4
.L_65:
        /*00e4*/ 	.byte	0x04, 0x12
        /*00e6*/ 	.short	(.L_67 - .L_66)
	.align		4
.L_66:
        /*00e8*/ 	.word	index@(_Z22orig_gemv_pure_fp16_v2ILi32ELi8EEvPK6__halfS2_PS0_ii)
        /*00ec*/ 	.word	0x00000000


	//----- nvinfo : EIATTR_MIN_STACK_SIZE
	.align		4
.L_67:
        /*00f0*/ 	.byte	0x04, 0x12
        /*00f2*/ 	.short	(.L_69 - .L_68)
	.align		4
.L_68:
        /*00f4*/ 	.word	index@(_Z19opt_matmul_fp32int8ILi128ELi1EEvPKfPKaS1_iPfii)
        /*00f8*/ 	.word	0x00000000


	//----- nvinfo : EIATTR_MIN_STACK_SIZE
	.align		4
.L_69:
        /*00fc*/ 	.byte	0x04, 0x12
        /*00fe*/ 	.short	(.L_71 - .L_70)
	.align		4
.L_70:
        /*0100*/ 	.word	index@(_Z20orig_matmul_fp32int8ILi128ELi1EEvPKfPKaS1_iPfii)
        /*0104*/ 	.word	0x00000000


	//----- nvinfo : EIATTR_MIN_STACK_SIZE
	.align		4
.L_71:
        /*0108*/ 	.byte	0x04, 0x12
        /*010a*/ 	.short	(.L_73 - .L_72)
	.align		4
.L_72:
        /*010c*/ 	.word	index@(_Z15opt_matmul_fp32ILi128ELi1EEvPKfS1_Pfii)
        /*0110*/ 	.word	0x00000000


	//----- nvinfo : EIATTR_MIN_STACK_SIZE
	.align		4
.L_73:
        /*0114*/ 	.byte	0x04, 0x12
        /*0116*/ 	.short	(.L_75 - .L_74)
	.align		4
.L_74:
        /*0118*/ 	.word	index@(_Z26orig_matmul_kernel_cu_fp32ILi128ELi1EEvPKfS1_Pfii)
        /*011c*/ 	.word	0x00000000
.L_75:


//--------------------- .nv.compat                --------------------------
	.section	.nv.compat,"",@"SHT_CUDA_COMPAT_INFO"
	.align	4
        /*0000*/ 	.byte	0x02, 0x09, 0x00, 0x00, 0x02, 0x02, 0x01, 0x00, 0x02, 0x05, 0x05, 0x00, 0x03, 0x07, 0x01, 0x01
        /*0010*/ 	.byte	0x02, 0x03, 0x00, 0x00, 0x02, 0x06, 0x01, 0x00, 0x04, 0x0b, 0x08, 0x00, 0x09, 0x00, 0x00, 0x00
        /*0020*/ 	.byte	0x00, 0x00, 0x00, 0x00


//--------------------- .nv.info._Z21opt_gemv_fp16_fp32outILi8ELi4EEvPK6__halfS2_Pfii --------------------------
	.section	.nv.info._Z21opt_gemv_fp16_fp32outILi8ELi4EEvPK6__halfS2_Pfii,"",@"SHT_CUDA_INFO"
	.sectionflags	@""
	.align	4


	//----- nvinfo : EIATTR_CUDA_API_VERSION
	.align		4
        /*0000*/ 	.byte	0x04, 0x37
        /*0002*/ 	.short	(.L_77 - .L_76)
.L_76:
        /*0004*/ 	.word	0x00000082


	//----- nvinfo : EIATTR_KPARAM_INFO
	.align		4
.L_77:
        /*0008*/ 	.byte	0x04, 0x17
        /*000a*/ 	.short	(.L_79 - .L_78)
.L_78:
        /*000c*/ 	.word	0x00000000
        /*0010*/ 	.short	0x0004
        /*0012*/ 	.short	0x001c
        /*0014*/ 	.byte	0x00, 0xf0, 0x11, 0x00


	//----- nvinfo : EIATTR_KPARAM_INFO
	.align		4
.L_79:
        /*0018*/ 	.byte	0x04, 0x17
        /*001a*/ 	.short	(.L_81 - .L_80)
.L_80:
        /*001c*/ 	.word	0x00000000
        /*0020*/ 	.short	0x0003
        /*0022*/ 	.short	0x0018
        /*0024*/ 	.byte	0x00, 0xf0, 0x11, 0x00


	//----- nvinfo : EIATTR_KPARAM_INFO
	.align		4
.L_81:
        /*0028*/ 	.byte	0x04, 0x17
        /*002a*/ 	.short	(.L_83 - .L_82)
.L_82:
        /*002c*/ 	.word	0x00000000
        /*0030*/ 	.short	0x0002
        /*0032*/ 	.short	0x0010
        /*0034*/ 	.byte	0x00, 0xf5, 0x21, 0x00


	//----- nvinfo : EIATTR_KPARAM_INFO
	.align		4
.L_83:
        /*0038*/ 	.byte	0x04, 0x17
        /*003a*/ 	.short	(.L_85 - .L_84)
.L_84:
        /*003c*/ 	.word	0x00000000
        /*0040*/ 	.short	0x0001
        /*0042*/ 	.short	0x0008
        /*0044*/ 	.byte	0x00, 0xf5, 0x21, 0x00


	//----- nvinfo : EIATTR_KPARAM_INFO
	.align		4
.L_85:
        /*0048*/ 	.byte	0x04, 0x17
        /*004a*/ 	.short	(.L_87 - .L_86)
.L_86:
        /*004c*/ 	.word	0x00000000
        /*0050*/ 	.short	0x0000
        /*0052*/ 	.short	0x0000
        /*0054*/ 	.byte	0x00, 0xf5, 0x21, 0x00


	//----- nvinfo : EIATTR_SPARSE_MMA_MASK
	.align		4
.L_87:
        /*0058*/ 	.byte	0x03, 0x50
        /*005a*/ 	.short	0x0000


	//----- nvinfo : EIATTR_MAXREG_COUNT
	.align		4
        /*005c*/ 	.byte	0x03, 0x1b
        /*005e*/ 	.short	0x00ff


	//----- nvinfo : EIATTR_MERCURY_ISA_VERSION
	.align		4
        /*0060*/ 	.byte	0x03, 0x5f
        /*0062*/ 	.short	0x0101


	//----- nvinfo : EIATTR_COOP_GROUP_MASK_REGIDS
	.align		4
        /*0064*/ 	.byte	0x04, 0x29
        /*0066*/ 	.short	(.L_89 - .L_88)


	//   ....[0]....
.L_88:
        /*0068*/ 	.word	0xffffffff


	//   ....[1]....
        /*006c*/ 	.word	0xffffffff


	//   ....[2]....
        /*0070*/ 	.word	0xffffffff


	//   ....[3]....
        /*0074*/ 	.word	0xffffffff


	//   ....[4]....
        /*0078*/ 	.word	0xffffffff


	//----- nvinfo : EIATTR_COOP_GROUP_INSTR_OFFSETS
	.align		4
.L_89:
        /*007c*/ 	.byte	0x04, 0x28
        /*007e*/ 	.short	(.L_91 - .L_90)


	//   ....[0]....
.L_90:
        /*0080*/ 	.word	0x00000cc0


	//   ....[1]....
        /*0084*/ 	.word	0x00000cf0


	//   ....[2]....
        /*0088*/ 	.word	0x00000d20


	//   ....[3]....
        /*008c*/ 	.word	0x00000d40


	//   ....[4]....
        /*0090*/ 	.word	0x00000d60


	//----- nvinfo : EIATTR_VRC_CTA_INIT_COUNT
	.align		4
.L_91:
        /*0094*/ 	.byte	0x02, 0x4a
	.zero		1
	.zero		1


	//----- nvinfo : EIATTR_EXIT_INSTR_OFFSETS
	.align		4
        /*0098*/ 	.byte	0x04, 0x1c
        /*009a*/ 	.short	(.L_93 - .L_92)


	//   ....[0]....
.L_92:
        /*009c*/ 	.word	0x00000070


	//   ....[1]....
        /*00a0*/ 	.word	0x00000d70


	//   ....[2]....
        /*00a4*/ 	.word	0x00000dc0


	//----- nvinfo : EIATTR_CRS_STACK_SIZE
	.align		4
.L_93:
        /*00a8*/ 	.byte	0x04, 0x1e
        /*00aa*/ 	.short	(.L_95 - .L_94)
.L_94:
        /*00ac*/ 	.word	0x00000000


	//----- nvinfo : EIATTR_CBANK_PARAM_SIZE
	.align		4
.L_95:
        /*00b0*/ 	.byte	0x03, 0x19
        /*00b2*/ 	.short	0x0020


	//----- nvinfo : EIATTR_PARAM_CBANK
	.align		4
        /*00b4*/ 	.byte	0x04, 0x0a
        /*00b6*/ 	.short	(.L_97 - .L_96)
	.align		4
.L_96:
        /*00b8*/ 	.word	index@(.nv.constant0._Z21opt_gemv_fp16_fp32outILi8ELi4EEvPK6__halfS2_Pfii)
        /*00bc*/ 	.short	0x0380
        /*00be*/ 	.short	0x0020


	//----- nvinfo : EIATTR_SW_WAR
	.align		4
.L_97:
        /*00c0*/ 	.byte	0x04, 0x36
        /*00c2*/ 	.short	(.L_99 - .L_98)
.L_98:
        /*00c4*/ 	.word	0x00000008
.L_99:


//--------------------- .nv.info._Z22orig_gemv_fp16_fp32outILi8ELi4EEvPK6__halfS2_Pfii --------------------------
	.section	.nv.info._Z22orig_gemv_fp16_fp32outILi8ELi4EEvPK6__halfS2_Pfii,"",@"SHT_CUDA_INFO"
	.sectionflags	@""
	.align	4


	//----- nvinfo : EIATTR_CUDA_API_VERSION
	.align		4
        /*0000*/ 	.byte	0x04, 0x37
        /*0002*/ 	.short	(.L_101 - .L_100)
.L_100:
        /*0004*/ 	.word	0x00000082


	//----- nvinfo : EIATTR_KPARAM_INFO
	.align		4
.L_101:
        /*0008*/ 	.byte	0x04, 0x17
        /*000a*/ 	.short	(.L_103 - .L_102)
.L_102:
        /*000c*/ 	.word	0x00000000
        /*0010*/ 	.short	0x0004
        /*0012*/ 	.short	0x001c
        /*0014*/ 	.byte	0x00, 0xf0, 0x11, 0x00


	//----- nvinfo : EIATTR_KPARAM_INFO
	.align		4
.L_103:
        /*0018*/ 	.byte	0x04, 0x17
        /*001a*/ 	.short	(.L_105 - .L_104)
.L_104:
        /*001c*/ 	.word	0x00000000
        /*0020*/ 	.short	0x0003
        /*0022*/ 	.short	0x0018
        /*0024*/ 	.byte	0x00, 0xf0, 0x11, 0x00


	//----- nvinfo : EIATTR_KPARAM_INFO
	.align		4
.L_105:
        /*0028*/ 	.byte	0x04, 0x17
        /*002a*/ 	.short	(.L_107 - .L_106)
.L_106:
        /*002c*/ 	.word	0x00000000
        /*0030*/ 	.short	0x0002
        /*0032*/ 	.short	0x0010
        /*0034*/ 	.byte	0x00, 0xf5, 0x21, 0x00


	//----- nvinfo : EIATTR_KPARAM_INFO
	.align		4
.L_107:
        /*0038*/ 	.byte	0x04, 0x17
        /*003a*/ 	.short	(.L_109 - .L_108)
.L_108:
        /*003c*/ 	.word	0x00000000
        /*0040*/ 	.short	0x0001
        /*0042*/ 	.short	0x0008
        /*0044*/ 	.byte	0x00, 0xf5, 0x21, 0x00


	//----- nvinfo : EIATTR_KPARAM_INFO
	.align		4
.L_109:
        /*0048*/ 	.byte	0x04, 0x17
        /*004a*/ 	.short	(.L_111 - .L_110)
.L_110:
        /*004c*/ 	.word	0x00000000
        /*0050*/ 	.short	0x0000
        /*0052*/ 	.short	0x0000
        /*0054*/ 	.byte	0x00, 0xf5, 0x21, 0x00


	//----- nvinfo : EIATTR_SPARSE_MMA_MASK
	.align		4
.L_111:
        /*0058*/ 	.byte	0x03, 0x50
        /*005a*/ 	.short	0x0000


	//----- nvinfo : EIATTR_MAXREG_COUNT
	.align		4
        /*005c*/ 	.byte	0x03, 0x1b
        /*005e*/ 	.short	0x00ff


	//----- nvinfo : EIATTR_MERCURY_ISA_VERSION
	.align		4
        /*0060*/ 	.byte	0x03, 0x5f
        /*0062*/ 	.short	0x0101


	//----- nvinfo : EIATTR_COOP_GROUP_MASK_REGIDS
	.align		4
        /*0064*/ 	.byte	0x04, 0x29
        /*0066*/ 	.short	(.L_113 - .L_112)


	//   ....[0]....
.L_112:
        /*0068*/ 	.word	0xffffffff


	//   ....[1]....
        /*006c*/ 	.word	0xffffffff


	//   ....[2]....
        /*0070*/ 	.word	0xffffffff


	//   ....[3]....
        /*0074*/ 	.word	0xffffffff


	//   ....[4]....
        /*0078*/ 	.word	0xffffffff


	//----- nvinfo : EIATTR_COOP_GROUP_INSTR_OFFSETS
	.align		4
.L_113:
        /*007c*/ 	.byte	0x04, 0x28
        /*007e*/ 	.short	(.L_115 - .L_114)


	//   ....[0]....
.L_114:
        /*0080*/ 	.word	0x00001740


	//   ....[1]....
        /*0084*/ 	.word	0x00001770


	//   ....[2]....
        /*0088*/ 	.word	0x00001790


	//   ....[3]....
        /*008c*/ 	.word	0x000017b0


	//   ....[4]....
        /*0090*/ 	.word	0x000017d0


	//----- nvinfo : EIATTR_VRC_CTA_INIT_COUNT
	.align		4
.L_115:
        /*0094*/ 	.byte	0x02, 0x4a
	.zero		1
	.zero		1


	//----- nvinfo : EIATTR_EXIT_INSTR_OFFSETS
	.align		4
        /*0098*/ 	.byte	0x04, 0x1c
        /*009a*/ 	.short	(.L_117 - .L_116)


	//   ....[0]....
.L_116:
        /*009c*/ 	.word	0x00000070


	//   ....[1]....
        /*00a0*/ 	.word	0x000017e0


	//   ....[2]....
        /*00a4*/ 	.word	0x00001830


	//----- nvinfo : EIATTR_CRS_STACK_SIZE
	.align		4
.L_117:
        /*00a8*/ 	.byte	0x04, 0x1e
        /*00aa*/ 	.short	(.L_119 - .L_118)
.L_118:
        /*00ac*/ 	.word	0x00000000


	//----- nvinfo : EIATTR_CBANK_PARAM_SIZE
	.align		4
.L_119:
        /*00b0*/ 	.byte	0x03, 0x19
        /*00b2*/ 	.short	0x0020


	//----- nvinfo : EIATTR_PARAM_CBANK
	.align		4
        /*00b4*/ 	.byte	0x04, 0x0a
        /*00b6*/ 	.short	(.L_121 - .L_120)
	.align		4
.L_120:
        /*00b8*/ 	.word	index@(.nv.constant0._Z22orig_gemv_fp16_fp32outILi8ELi4EEvPK6__halfS2_Pfii)
        /*00bc*/ 	.short	0x0380
        /*00be*/ 	.short	0x0020


	//----- nvinfo : EIATTR_SW_WAR
	.align		4
.L_121:
        /*00c0*/ 	.byte	0x04, 0x36
        /*00c2*/ 	.short	(.L_123 - .L_122)
.L_122:
        /*00c4*/ 	.word	0x00000008
.L_123:


//--------------------- .nv.info._Z21opt_gemv_pure_fp16_v2ILi32ELi8EEvPK6__halfS2_PS0_ii --------------------------
	.section	.nv.info._Z21opt_gemv_pure_fp16_v2ILi32ELi8EEvPK6__halfS2_PS0_ii,"",@"SHT_CUDA_INFO"
	.sectionflags	@""
	.align	4


	//----- nvinfo : EIATTR_CUDA_API_VERSION
	.align		4
        /*0000*/ 	.byte	0x04, 0x37
        /*0002*/ 	.short	(.L_125 - .L_124)
.L_124:
        /*0004*/ 	.word	0x00000082


	//----- nvinfo : EIATTR_KPARAM_INFO
	.align		4
.L_125:
        /*0008*/ 	.byte	0x04, 0x17
        /*000a*/ 	.short	(.L_127 - .L_126)
.L_126:
        /*000c*/ 	.word	0x00000000
        /*0010*/ 	.short	0x0004
        /*0012*/ 	.short	0x001c
        /*0014*/ 	.byte	0x00, 0xf0, 0x11, 0x00


	//----- nvinfo : EIATTR_KPARAM_INFO
	.align		4
.L_127:
        /*0018*/ 	.byte	0x04, 0x17
        /*001a*/ 	.short	(.L_129 - .L_128)
.L_128:
        /*001c*/ 	.word	0x00000000
        /*0020*/ 	.short	0x0003
        /*0022*/ 	.short	0x0018
        /*0024*/ 	.byte	0x00, 0xf0, 0x11, 0x00


	//----- nvinfo : EIATTR_KPARAM_INFO
	.align		4
.L_129:
        /*0028*/ 	.byte	0x04, 0x17
        /*002a*/ 	.short	(.L_131 - .L_130)
.L_130:
        /*002c*/ 	.word	0x00000000
        /*0030*/ 	.short	0x0002
        /*0032*/ 	.short	0x0010
        /*0034*/ 	.byte	0x00, 0xf5, 0x21, 0x00


	//----- nvinfo : EIATTR_KPARAM_INFO
	.align		4
.L_131:
        /*0038*/ 	.byte	0x04, 0x17
        /*003a*/ 	.short	(.L_133 - .L_132)
.L_132:
        /*003c*/ 	.word	0x00000000
        /*0040*/ 	.short	0x0001
        /*0042*/ 	.short	0x0008
        /*0044*/ 	.byte	0x00, 0xf5, 0x21, 0x00


	//----- nvinfo : EIATTR_KPARAM_INFO
	.align		4
.L_133:
        /*0048*/ 	.byte	0x04, 0x17
        /*004a*/ 	.short	(.L_135 - .L_134)
.L_134:
        /*004c*/ 	.word	0x00000000
        /*0050*/ 	.short	0x0000
        /*0052*/ 	.short	0x0000
        /*0054*/ 	.byte	0x00, 0xf5, 0x21, 0x00


	//----- nvinfo : EIATTR_SPARSE_MMA_MASK
	.align		4
.L_135:
        /*0058*/ 	.byte	0x03, 0x50
        /*005a*/ 	.short	0x0000


	//----- nvinfo : EIATTR_MAXREG_COUNT
	.align		4
        /*005c*/ 	.byte	0x03, 0x1b
        /*005e*/ 	.short	0x00ff


	//----- nvinfo : EIATTR_MERCURY_ISA_VERSION
	.align		4
        /*0060*/ 	.byte	0x03, 0x5f
        /*0062*/ 	.short	0x0101


	//----- nvinfo : EIATTR_COOP_GROUP_MASK_REGIDS
	.align		4
        /*0064*/ 	.byte	0x04, 0x29
        /*0066*/ 	.short	(.L_137 - .L_136)


	//   ....[0]....
.L_136:
        /*0068*/ 	.word	0xffffffff


	//   ....[1]....
        /*006c*/ 	.word	0xffffffff


	//   ....[2]....
        /*0070*/ 	.word	0xffffffff


	//   ....[3]....
        /*0074*/ 	.word	0xffffffff


	//   ....[4]....
        /*0078*/ 	.word	0xffffffff


	//----- nvinfo : EIATTR_COOP_GROUP_INSTR_OFFSETS
	.align		4
.L_137:
        /*007c*/ 	.byte	0x04, 0x28
        /*007e*/ 	.short	(.L_139 - .L_138)


	//   ....[0]....
.L_138:
        /*0080*/ 	.word	0x00000cc0


	//   ....[1]....
        /*0084*/ 	.word	0x00000cf0


	//   ....[2]....
        /*0088*/ 	.word	0x00000d20


	//   ....[3]....
        /*008c*/ 	.word	0x00000d40


	//   ....[4]....
        /*0090*/ 	.word	0x00000d60


	//----- nvinfo : EIATTR_VRC_CTA_INIT_COUNT
	.align		4
.L_139:
        /*0094*/ 	.byte	0x02, 0x4a
	.zero		1
	.zero		1


	//----- nvinfo : EIATTR_EXIT_INSTR_OFFSETS
	.align		4
        /*0098*/ 	.byte	0x04, 0x1c
        /*009a*/ 	.short	(.L_141 - .L_140)


	//   ....[0]....
.L_140:
        /*009c*/ 	.word	0x00000070


	//   ....[1]....
        /*00a0*/ 	.word	0x00000d70


	//   ....[2]....
        /*00a4*/ 	.word	0x00000dd0


	//----- nvinfo : EIATTR_CRS_STACK_SIZE
	.align		4
.L_141:
        /*00a8*/ 	.byte	0x04, 0x1e
        /*00aa*/ 	.short	(.L_143 - .L_142)
.L_142:
        /*00ac*/ 	.word	0x00000000


	//----- nvinfo : EIATTR_CBANK_PARAM_SIZE
	.align		4
.L_143:
        /*00b0*/ 	.byte	0x03, 0x19
        /*00b2*/ 	.short	0x0020


	//----- nvinfo : EIATTR_PARAM_CBANK
	.align		4
        /*00b4*/ 	.byte	0x04, 0x0a
        /*00b6*/ 	.short	(.L_145 - .L_144)
	.align		4
.L_144:
        /*00b8*/ 	.word	index@(.nv.constant0._Z21opt_gemv_pure_fp16_v2ILi32ELi8EEvPK6__halfS2_PS0_ii)
        /*00bc*/ 	.short	0x0380
        /*00be*/ 	.short	0x0020


	//----- nvinfo : EIATTR_SW_WAR
	.align		4
.L_145:
        /*00c0*/ 	.byte	0x04, 0x36
        /*00c2*/ 	.short	(.L_147 - .L_146)
.L_146:
        /*00c4*/ 	.word	0x00000008
.L_147:


//--------------------- .nv.info._Z22orig_gemv_pure_fp16_v2ILi32ELi8EEvPK6__halfS2_PS0_ii --------------------------
	.section	.nv.info._Z22orig_gemv_pure_fp16_v2ILi32ELi8EEvPK6__halfS2_PS0_ii,"",@"SHT_CUDA_INFO"
	.sectionflags	@""
	.align	4


	//----- nvinfo : EIATTR_CUDA_API_VERSION
	.align		4
        /*0000*/ 	.byte	0x04, 0x37
        /*0002*/ 	.short	(.L_149 - .L_148)
.L_148:
        /*0004*/ 	.word	0x00000082


	//----- nvinfo : EIATTR_KPARAM_INFO
	.align		4
.L_149:
        /*0008*/ 	.byte	0x04, 0x17
        /*000a*/ 	.short	(.L_151 - .L_150)
.L_150:
        /*000c*/ 	.word	0x00000000
        /*0010*/ 	.short	0x0004
        /*0012*/ 	.short	0x001c
        /*0014*/ 	.byte	0x00, 0xf0, 0x11, 0x00


	//----- nvinfo : EIATTR_KPARAM_INFO
	.align		4
.L_151:
        /*0018*/ 	.byte	0x04, 0x17
        /*001a*/ 	.short	(.L_153 - .L_152)
.L_152:
        /*001c*/ 	.word	0x00000000
        /*0020*/ 	.short	0x0003
        /*0022*/ 	.short	0x0018
        /*0024*/ 	.byte	0x00, 0xf0, 0x11, 0x00


	//----- nvinfo : EIATTR_KPARAM_INFO
	.align		4
.L_153:
        /*0028*/ 	.byte	0x04, 0x17
        /*002a*/ 	.short	(.L_155 - .L_154)
.L_154:
        /*002c*/ 	.word	0x00000000
        /*0030*/ 	.short	0x0002
        /*0032*/ 	.short	0x0010
        /*0034*/ 	.byte	0x00, 0xf5, 0x21, 0x00


	//----- nvinfo : EIATTR_KPARAM_INFO
	.align		4
.L_155:
        /*0038*/ 	.byte	0x04, 0x17
        /*003a*/ 	.short	(.L_157 - .L_156)
.L_156:
        /*003c*/ 	.word	0x00000000
        /*0040*/ 	.short	0x0001
        /*0042*/ 	.short	0x0008
        /*0044*/ 	.byte	0x00, 0xf5, 0x21, 0x00


	//----- nvinfo : EIATTR_KPARAM_INFO
	.align		4
.L_157:
        /*0048*/ 	.byte	0x04, 0x17
        /*004a*/ 	.short	(.L_159 - .L_158)
.L_158:
        /*004c*/ 	.word	0x00000000
        /*0050*/ 	.short	0x0000
        /*0052*/ 	.short	0x0000
        /*0054*/ 	.byte	0x00, 0xf5, 0x21, 0x00


	//----- nvinfo : EIATTR_SPARSE_MMA_MASK
	.align		4
.L_159:
        /*0058*/ 	.byte	0x03, 0x50
        /*005a*/ 	.short	0x0000


	//----- nvinfo : EIATTR_MAXREG_COUNT
	.align		4
        /*005c*/ 	.byte	0x03, 0x1b
        /*005e*/ 	.short	0x00ff


	//----- nvinfo : EIATTR_MERCURY_ISA_VERSION
	.align		4
        /*0060*/ 	.byte	0x03, 0x5f
        /*0062*/ 	.short	0x0101


	//----- nvinfo : EIATTR_COOP_GROUP_MASK_REGIDS
	.align		4
        /*0064*/ 	.byte	0x04, 0x29
        /*0066*/ 	.short	(.L_161 - .L_160)


	//   ....[0]....
.L_160:
        /*0068*/ 	.word	0xffffffff


	//   ....[1]....
        /*006c*/ 	.word	0xffffffff


	//   ....[2]....
        /*0070*/ 	.word	0xffffffff


	//   ....[3]....
        /*0074*/ 	.word	0xffffffff


	//   ....[4]....
        /*0078*/ 	.word	0xffffffff


	//----- nvinfo : EIATTR_COOP_GROUP_INSTR_OFFSETS
	.align		4
.L_161:
        /*007c*/ 	.byte	0x04, 0x28
        /*007e*/ 	.short	(.L_163 - .L_162)


	//   ....[0]....
.L_162:
        /*0080*/ 	.word	0x000011e0


	//   ....[1]....
        /*0084*/ 	.word	0x00001210


	//   ....[2]....
        /*0088*/ 	.word	0x00001240


	//   ....[3]....
        /*008c*/ 	.word	0x00001260


	//   ....[4]....
        /*0090*/ 	.word	0x00001280


	//----- nvinfo : EIATTR_VRC_CTA_INIT_COUNT
	.align		4
.L_163:
        /*0094*/ 	.byte	0x02, 0x4a
	.zero		1
	.zero		1


	//----- nvinfo : EIATTR_EXIT_INSTR_OFFSETS
	.align		4
        /*0098*/ 	.byte	0x04, 0x1c
        /*009a*/ 	.short	(.L_165 - .L_164)


	//   ....[0]....
.L_164:
        /*009c*/ 	.word	0x00000070


	//   ....[1]....
        /*00a0*/ 	.word	0x00001290


	//   ....[2]....
        /*00a4*/ 	.word	0x000012f0


	//----- nvinfo : EIATTR_CRS_STACK_SIZE
	.align		4
.L_165:
        /*00a8*/ 	.byte	0x04, 0x1e
        /*00aa*/ 	.short	(.L_167 - .L_166)
.L_166:
        /*00ac*/ 	.word	0x00000000


	//----- nvinfo : EIATTR_CBANK_PARAM_SIZE
	.align		4
.L_167:
        /*00b0*/ 	.byte	0x03, 0x19
        /*00b2*/ 	.short	0x0020


	//----- nvinfo : EIATTR_PARAM_CBANK
	.align		4
        /*00b4*/ 	.byte	0x04, 0x0a
        /*00b6*/ 	.short	(.L_169 - .L_168)
	.align		4
.L_168:
        /*00b8*/ 	.word	index@(.nv.constant0._Z22orig_gemv_pure_fp16_v2ILi32ELi8EEvPK6__halfS2_PS0_ii)
        /*00bc*/ 	.short	0x0380
        /*00be*/ 	.short	0x0020


	//----- nvinfo : EIATTR_SW_WAR
	.align		4
.L_169:
        /*00c0*/ 	.byte	0x04, 0x36
        /*00c2*/ 	.short	(.L_171 - .L_170)
.L_170:
        /*00c4*/ 	.word	0x00000008
.L_171:


//--------------------- .nv.info._Z19opt_matmul_fp32int8ILi128ELi1EEvPKfPKaS1_iPfii --------------------------
	.section	.nv.info._Z19opt_matmul_fp32int8ILi128ELi1EEvPKfPKaS1_iPfii,"",@"SHT_CUDA_INFO"
	.sectionflags	@""
	.align	4


	//----- nvinfo : EIATTR_CUDA_API_VERSION
	.align		4
        /*0000*/ 	.byte	0x04, 0x37
        /*0002*/ 	.short	(.L_173 - .L_172)
.L_172:
        /*0004*/ 	.word	0x00000082


	//----- nvinfo : EIATTR_KPARAM_INFO
	.align		4
.L_173:
        /*0008*/ 	.byte	0x04, 0x17
        /*000a*/ 	.short	(.L_175 - .L_174)
.L_174:
        /*000c*/ 	.word	0x00000000
        /*0010*/ 	.short	0x0006
        /*0012*/ 	.short	0x002c
        /*0014*/ 	.byte	0x00, 0xf0, 0x11, 0x00


	//----- nvinfo : EIATTR_KPARAM_INFO
	.align		4
.L_175:
        /*0018*/ 	.byte	0x04, 0x17
        /*001a*/ 	.short	(.L_177 - .L_176)
.L_176:
        /*001c*/ 	.word	0x00000000
        /*0020*/ 	.short	0x0005
        /*0022*/ 	.short	0x0028
        /*0024*/ 	.byte	0x00, 0xf0, 0x11, 0x00


	//----- nvinfo : EIATTR_KPARAM_INFO
	.align		4
.L_177:
        /*0028*/ 	.byte	0x04, 0x17
        /*002a*/ 	.short	(.L_179 - .L_178)
.L_178:
        /*002c*/ 	.word	0x00000000
        /*0030*/ 	.short	0x0004
        /*0032*/ 	.short	0x0020
        /*0034*/ 	.byte	0x00, 0xf5, 0x21, 0x00


	//----- nvinfo : EIATTR_KPARAM_INFO
	.align		4
.L_179:
        /*0038*/ 	.byte	0x04, 0x17
        /*003a*/ 	.short	(.L_181 - .L_180)
.L_180:
        /*003c*/ 	.word	0x00000000
        /*0040*/ 	.short	0x0003
        /*0042*/ 	.short	0x0018
        /*0044*/ 	.byte	0x00, 0xf0, 0x11, 0x00


	//----- nvinfo : EIATTR_KPARAM_INFO
	.align		4
.L_181:
        /*0048*/ 	.byte	0x04, 0x17
        /*004a*/ 	.short	(.L_183 - .L_182)
.L_182:
        /*004c*/ 	.word	0x00000000
        /*0050*/ 	.short	0x0002
        /*0052*/ 	.short	0x0010
        /*0054*/ 	.byte	0x00, 0xf5, 0x21, 0x00


	//----- nvinfo : EIATTR_KPARAM_INFO
	.align		4
.L_183:
        /*0058*/ 	.byte	0x04, 0x17
        /*005a*/ 	.short	(.L_185 - .L_184)
.L_184:
        /*005c*/ 	.word	0x00000000
        /*0060*/ 	.short	0x0001
        /*0062*/ 	.short	0x0008
        /*0064*/ 	.byte	0x00, 0xf5, 0x21, 0x00


	//----- nvinfo : EIATTR_KPARAM_INFO
	.align		4
.L_185:
        /*0068*/ 	.byte	0x04, 0x17
        /*006a*/ 	.short	(.L_187 - .L_186)
.L_186:
        /*006c*/ 	.word	0x00000000
        /*0070*/ 	.short	0x0000
        /*0072*/ 	.short	0x0000
        /*0074*/ 	.byte	0x00, 0xf5, 0x21, 0x00


	//----- nvinfo : EIATTR_SPARSE_MMA_MASK
	.align		4
.L_187:
        /*0078*/ 	.byte	0x03, 0x50
        /*007a*/ 	.short	0x0000


	//----- nvinfo : EIATTR_MAXREG_COUNT
	.align		4
        /*007c*/ 	.byte	0x03, 0x1b
        /*007e*/ 	.short	0x00ff


	//----- nvinfo : EIATTR_NUM_BARRIERS
	.align		4
        /*0080*/ 	.byte	0x02, 0x4c
        /*0082*/ 	.byte	0x01
	.zero		1


	//----- nvinfo : EIATTR_MERCURY_ISA_VERSION
	.align		4
        /*0084*/ 	.byte	0x03, 0x5f
        /*0086*/ 	.short	0x0101


	//----- nvinfo : EIATTR_COOP_GROUP_MASK_REGIDS
	.align		4
        /*0088*/ 	.byte	0x04, 0x29
        /*008a*/ 	.short	(.L_189 - .L_188)


	//   ....[0]....
.L_188:
        /*008c*/ 	.word	0xffffffff


	//   ....[1]....
        /*0090*/ 	.word	0xffffffff


	//   ....[2]....
        /*0094*/ 	.word	0xffffffff


	//   ....[3]....
        /*0098*/ 	.word	0xffffffff


	//   ....[4]....
        /*009c*/ 	.word	0xffffffff


	//----- nvinfo : EIATTR_COOP_GROUP_INSTR_OFFSETS
	.align		4
.L_189:
        /*00a0*/ 	.byte	0x04, 0x28
        /*00a2*/ 	.short	(.L_191 - .L_190)


	//   ....[0]....
.L_190:
        /*00a4*/ 	.word	0x00003100


	//   ....[1]....
        /*00a8*/ 	.word	0x00003140


	//   ....[2]....
        /*00ac*/ 	.word	0x000031c0


	//   ....[3]....
        /*00b0*/ 	.word	0x00003200


	//   ....[4]....
        /*00b4*/ 	.word	0x00003250


	//----- nvinfo : EIATTR_VRC_CTA_INIT_COUNT
	.align		4
.L_191:
        /*00b8*/ 	.byte	0x02, 0x4a
	.zero		1
	.zero		1


	//----- nvinfo : EIATTR_EXIT_INSTR_OFFSETS
	.align		4
        /*00bc*/ 	.byte	0x04, 0x1c
        /*00be*/ 	.short	(.L_193 - .L_192)


	//   ....[0]....
.L_192:
        /*00c0*/ 	.word	0x00000040


	//   ....[1]....
        /*00c4*/ 	.word	0x00003320


	//----- nvinfo : EIATTR_CRS_STACK_SIZE
	.align		4
.L_193:
        /*00c8*/ 	.byte	0x04, 0x1e
        /*00ca*/ 	.short	(.L_195 - .L_194)
.L_194:
        /*00cc*/ 	.word	0x00000000


	//----- nvinfo : EIATTR_CBANK_PARAM_SIZE
	.align		4
.L_195:
        /*00d0*/ 	.byte	0x03, 0x19
        /*00d2*/ 	.short	0x0030


	//----- nvinfo : EIATTR_PARAM_CBANK
	.align		4
        /*00d4*/ 	.byte	0x04, 0x0a
        /*00d6*/ 	.short	(.L_197 - .L_196)
	.align		4
.L_196:
        /*00d8*/ 	.word	index@(.nv.constant0._Z19opt_matmul_fp32int8ILi128ELi1EEvPKfPKaS1_iPfii)
        /*00dc*/ 	.short	0x0380
        /*00de*/ 	.short	0x0030


	//----- nvinfo : EIATTR_SW_WAR
	.align		4
.L_197:
        /*00e0*/ 	.byte	0x04, 0x36
        /*00e2*/ 	.short	(.L_199 - .L_198)
.L_198:
        /*00e4*/ 	.word	0x00000008
.L_199:


//--------------------- .nv.info._Z20orig_matmul_fp32int8ILi128ELi1EEvPKfPKaS1_iPfii --------------------------
	.section	.nv.info._Z20orig_matmul_fp32int8ILi128ELi1EEvPKfPKaS1_iPfii,"",@"SHT_CUDA_INFO"
	.sectionflags	@""
	.align	4


	//----- nvinfo : EIATTR_CUDA_API_VERSION
	.align		4
        /*0000*/ 	.byte	0x04, 0x37
        /*0002*/ 	.short	(.L_201 - .L_200)
.L_200:
        /*0004*/ 	.word	0x00000082


	//----- nvinfo : EIATTR_KPARAM_INFO
	.align		4
.L_201:
        /*0008*/ 	.byte	0x04, 0x17
        /*000a*/ 	.short	(.L_203 - .L_202)
.L_202:
        /*000c*/ 	.word	0x00000000
        /*0010*/ 	.short	0x0006
        /*0012*/ 	.short	0x002c
        /*0014*/ 	.byte	0x00, 0xf0, 0x11, 0x00


	//----- nvinfo : EIATTR_KPARAM_INFO
	.align		4
.L_203:
        /*0018*/ 	.byte	0x04, 0x17
        /*001a*/ 	.short	(.L_205 - .L_204)
.L_204:
        /*001c*/ 	.word	0x00000000
        /*0020*/ 	.short	0x0005
        /*0022*/ 	.short	0x0028
        /*0024*/ 	.byte	0x00, 0xf0, 0x11, 0x00


	//----- nvinfo : EIATTR_KPARAM_INFO
	.align		4
.L_205:
        /*0028*/ 	.byte	0x04, 0x17
        /*002a*/ 	.short	(.L_207 - .L_206)
.L_206:
        /*002c*/ 	.word	0x00000000
        /*0030*/ 	.short	0x0004
        /*0032*/ 	.short	0x0020
        /*0034*/ 	.byte	0x00, 0xf5, 0x21, 0x00


	//----- nvinfo : EIATTR_KPARAM_INFO
	.align		4
.L_207:
        /*0038*/ 	.byte	0x04, 0x17
        /*003a*/ 	.short	(.L_209 - .L_208)
.L_208:
        /*003c*/ 	.word	0x00000000
        /*0040*/ 	.short	0x0003
        /*0042*/ 	.short	0x0018
        /*0044*/ 	.byte	0x00, 0xf0, 0x11, 0x00


	//----- nvinfo : EIATTR_KPARAM_INFO
	.align		4
.L_209:
        /*0048*/ 	.byte	0x04, 0x17
        /*004a*/ 	.short	(.L_211 - .L_210)
.L_210:
        /*004c*/ 	.word	0x00000000
        /*0050*/ 	.short	0x0002
        /*0052*/ 	.short	0x0010
        /*0054*/ 	.byte	0x00, 0xf5, 0x21, 0x00


	//----- nvinfo : EIATTR_KPARAM_INFO
	.align		4
.L_211:
        /*0058*/ 	.byte	0x04, 0x17
        /*005a*/ 	.short	(.L_213 - .L_212)
.L_212:
        /*005c*/ 	.word	0x00000000
        /*0060*/ 	.short	0x0001
        /*0062*/ 	.short	0x0008
        /*0064*/ 	.byte	0x00, 0xf5, 0x21, 0x00


	//----- nvinfo : EIATTR_KPARAM_INFO
	.align		4
.L_213:
        /*0068*/ 	.byte	0x04, 0x17
        /*006a*/ 	.short	(.L_215 - .L_214)
.L_214:
        /*006c*/ 	.word	0x00000000
        /*0070*/ 	.short	0x0000
        /*0072*/ 	.short	0x0000
        /*0074*/ 	.byte	0x00, 0xf5, 0x21, 0x00


	//----- nvinfo : EIATTR_SPARSE_MMA_MASK
	.align		4
.L_215:
        /*0078*/ 	.byte	0x03, 0x50
        /*007a*/ 	.short	0x0000


	//----- nvinfo : EIATTR_MAXREG_COUNT
	.align		4
        /*007c*/ 	.byte	0x03, 0x1b
        /*007e*/ 	.short	0x00ff


	//----- nvinfo : EIATTR_NUM_BARRIERS
	.align		4
        /*0080*/ 	.byte	0x02, 0x4c
        /*0082*/ 	.byte	0x01
	.zero		1


	//----- nvinfo : EIATTR_MERCURY_ISA_VERSION
	.align		4
        /*0084*/ 	.byte	0x03, 0x5f
        /*0086*/ 	.short	0x0101


	//----- nvinfo : EIATTR_COOP_GROUP_MASK_REGIDS
	.align		4
        /*0088*/ 	.byte	0x04, 0x29
        /*008a*/ 	.short	(.L_217 - .L_216)


	//   ....[0]....
.L_216:
        /*008c*/ 	.word	0xffffffff


	//   ....[1]....
        /*0090*/ 	.word	0xffffffff


	//   ....[2]....
        /*0094*/ 	.word	0xffffffff


	//   ....[3]....
        /*0098*/ 	.word	0xffffffff


	//   ....[4]....
        /*009c*/ 	.word	0xffffffff


	//----- nvinfo : EIATTR_COOP_GROUP_INSTR_OFFSETS
	.align		4
.L_217:
        /*00a0*/ 	.byte	0x04, 0x28
        /*00a2*/ 	.short	(.L_219 - .L_218)


	//   ....[0]....
.L_218:
        /*00a4*/ 	.word	0x00001da0


	//   ....[1]....
        /*00a8*/ 	.word	0x00001dd0


	//   ....[2]....
        /*00ac*/ 	.word	0x00001e20


	//   ....[3]....
        /*00b0*/ 	.word	0x00001e40


	//   ....[4]....
        /*00b4*/ 	.word	0x00001e60


	//----- nvinfo : EIATTR_VRC_CTA_INIT_COUNT
	.align		4
.L_219:
        /*00b8*/ 	.byte	0x02, 0x4a
	.zero		1
	.zero		1


	//----- nvinfo : EIATTR_EXIT_INSTR_OFFSETS
	.align		4
        /*00bc*/ 	.byte	0x04, 0x1c
        /*00be*/ 	.short	(.L_221 - .L_220)


	//   ....[0]....
.L_220:
        /*00c0*/ 	.word	0x00000040


	//   ....[1]....
        /*00c4*/ 	.word	0x00001f20


	//----- nvinfo : EIATTR_CRS_STACK_SIZE
	.align		4
.L_221:
        /*00c8*/ 	.byte	0x04, 0x1e
        /*00ca*/ 	.short	(.L_223 - .L_222)
.L_222:
        /*00cc*/ 	.word	0x00000000


	//----- nvinfo : EIATTR_CBANK_PARAM_SIZE
	.align		4
.L_223:
        /*00d0*/ 	.byte	0x03, 0x19
        /*00d2*/ 	.short	0x0030


	//----- nvinfo : EIATTR_PARAM_CBANK
	.align		4
        /*00d4*/ 	.byte	0x04, 0x0a
        /*00d6*/ 	.short	(.L_225 - .L_224)
	.align		4
.L_224:
        /*00d8*/ 	.word	index@(.nv.constant0._Z20orig_matmul_fp32int8ILi128ELi1EEvPKfPKaS1_iPfii)
        /*00dc*/ 	.short	0x0380
        /*00de*/ 	.short	0x0030


	//----- nvinfo : EIATTR_SW_WAR
	.align		4
.L_225:
        /*00e0*/ 	.byte	0x04, 0x36
        /*00e2*/ 	.short	(.L_227 - .L_226)
.L_226:
        /*00e4*/ 	.word	0x00000008
.L_227:


//--------------------- .nv.info._Z15opt_matmul_fp32ILi128ELi1EEvPKfS1_Pfii --------------------------
	.section	.nv.info._Z15opt_matmul_fp32ILi128ELi1EEvPKfS1_Pfii,"",@"SHT_CUDA_INFO"
	.sectionflags	@""
	.align	4


	//----- nvinfo : EIATTR_CUDA_API_VERSION
	.align		4
        /*0000*/ 	.byte	0x04, 0x37
        /*0002*/ 	.short	(.L_229 - .L_228)
.L_228:
        /*0004*/ 	.word	0x00000082


	//----- nvinfo : EIATTR_KPARAM_INFO
	.align		4
.L_229:
        /*0008*/ 	.byte	0x04, 0x17
        /*000a*/ 	.short	(.L_231 - .L_230)
.L_230:
        /*000c*/ 	.word	0x00000000
        /*0010*/ 	.short	0x0004
        /*0012*/ 	.short	0x001c
        /*0014*/ 	.byte	0x00, 0xf0, 0x11, 0x00


	//----- nvinfo : EIATTR_KPARAM_INFO
	.align		4
.L_231:
        /*0018*/ 	.byte	0x04, 0x17
        /*001a*/ 	.short	(.L_233 - .L_232)
.L_232:
        /*001c*/ 	.word	0x00000000
        /*0020*/ 	.short	0x0003
        /*0022*/ 	.short	0x0018
        /*0024*/ 	.byte	0x00, 0xf0, 0x11, 0x00


	//----- nvinfo : EIATTR_KPARAM_INFO
	.align		4
.L_233:
        /*0028*/ 	.byte	0x04, 0x17
        /*002a*/ 	.short	(.L_235 - .L_234)
.L_234:
        /*002c*/ 	.word	0x00000000
        /*0030*/ 	.short	0x0002
        /*0032*/ 	.short	0x0010
        /*0034*/ 	.byte	0x00, 0xf5, 0x21, 0x00


	//----- nvinfo : EIATTR_KPARAM_INFO
	.align		4
.L_235:
        /*0038*/ 	.byte	0x04, 0x17
        /*003a*/ 	.short	(.L_237 - .L_236)
.L_236:
        /*003c*/ 	.word	0x00000000
        /*0040*/ 	.short	0x0001
        /*0042*/ 	.short	0x0008
        /*0044*/ 	.byte	0x00, 0xf5, 0x21, 0x00


	//----- nvinfo : EIATTR_KPARAM_INFO
	.align		4
.L_237:
        /*0048*/ 	.byte	0x04, 0x17
        /*004a*/ 	.short	(.L_239 - .L_238)
.L_238:
        /*004c*/ 	.word	0x00000000
        /*0050*/ 	.short	0x0000
        /*0052*/ 	.short	0x0000
        /*0054*/ 	.byte	0x00, 0xf5, 0x21, 0x00


	//----- nvinfo : EIATTR_SPARSE_MMA_MASK
	.align		4
.L_239:
        /*0058*/ 	.byte	0x03, 0x50
        /*005a*/ 	.short	0x0000


	//----- nvinfo : EIATTR_MAXREG_COUNT
	.align		4
        /*005c*/ 	.byte	0x03, 0x1b
        /*005e*/ 	.short	0x00ff


	//----- nvinfo : EIATTR_NUM_BARRIERS
	.align		4
        /*0060*/ 	.byte	0x02, 0x4c
        /*0062*/ 	.byte	0x01
	.zero		1


	//----- nvinfo : EIATTR_MERCURY_ISA_VERSION
	.align		4
        /*0064*/ 	.byte	0x03, 0x5f
        /*0066*/ 	.short	0x0101


	//----- nvinfo : EIATTR_COOP_GROUP_MASK_REGIDS
	.align		4
        /*0068*/ 	.byte	0x04, 0x29
        /*006a*/ 	.short	(.L_241 - .L_240)


	//   ....[0]....
.L_240:
        /*006c*/ 	.word	0xffffffff


	//   ....[1]....
        /*0070*/ 	.word	0xffffffff


	//   ....[2]....
        /*0074*/ 	.word	0xffffffff


	//   ....[3]....
        /*0078*/ 	.word	0xffffffff


	//   ....[4]....
        /*007c*/ 	.word	0xffffffff


	//----- nvinfo : EIATTR_COOP_GROUP_INSTR_OFFSETS
	.align		4
.L_241:
        /*0080*/ 	.byte	0x04, 0x28
        /*0082*/ 	.short	(.L_243 - .L_242)


	//   ....[0]....
.L_242:
        /*0084*/ 	.word	0x000008a0


	//   ....[1]....
        /*0088*/ 	.word	0x000008e0


	//   ....[2]....
        /*008c*/ 	.word	0x00000910


	//   ....[3]....
        /*0090*/ 	.word	0x00000940


	//   ....[4]....
        /*0094*/ 	.word	0x00000970


	//----- nvinfo : EIATTR_VRC_CTA_INIT_COUNT
	.align		4
.L_243:
        /*0098*/ 	.byte	0x02, 0x4a
	.zero		1
	.zero		1


	//----- nvinfo : EIATTR_EXIT_INSTR_OFFSETS
	.align		4
        /*009c*/ 	.byte	0x04, 0x1c
        /*009e*/ 	.short	(.L_245 - .L_244)


	//   ....[0]....
.L_244:
        /*00a0*/ 	.word	0x00000040


	//   ....[1]....
        /*00a4*/ 	.word	0x00000a30


	//----- nvinfo : EIATTR_CRS_STACK_SIZE
	.align		4
.L_245:
        /*00a8*/ 	.byte	0x04, 0x1e
        /*00aa*/ 	.short	(.L_247 - .L_246)
.L_246:
        /*00ac*/ 	.word	0x00000000


	//----- nvinfo : EIATTR_CBANK_PARAM_SIZE
	.align		4
.L_247:
        /*00b0*/ 	.byte	0x03, 0x19
        /*00b2*/ 	.short	0x0020


	//----- nvinfo : EIATTR_PARAM_CBANK
	.align		4
        /*00b4*/ 	.byte	0x04, 0x0a
        /*00b6*/ 	.short	(.L_249 - .L_248)
	.align		4
.L_248:
        /*00b8*/ 	.word	index@(.nv.constant0._Z15opt_matmul_fp32ILi128ELi1EEvPKfS1_Pfii)
        /*00bc*/ 	.short	0x0380
        /*00be*/ 	.short	0x0020


	//----- nvinfo : EIATTR_SW_WAR
	.align		4
.L_249:
        /*00c0*/ 	.byte	0x04, 0x36
        /*00c2*/ 	.short	(.L_251 - .L_250)
.L_250:
        /*00c4*/ 	.word	0x00000008
.L_251:


//--------------------- .nv.info._Z26orig_matmul_kernel_cu_fp32ILi128ELi1EEvPKfS1_Pfii --------------------------
	.section	.nv.info._Z26orig_matmul_kernel_cu_fp32ILi128ELi1EEvPKfS1_Pfii,"",@"SHT_CUDA_INFO"
	.sectionflags	@""
	.align	4


	//----- nvinfo : EIATTR_CUDA_API_VERSION
	.align		4
        /*0000*/ 	.byte	0x04, 0x37
        /*0002*/ 	.short	(.L_253 - .L_252)
.L_252:
        /*0004*/ 	.word	0x00000082


	//----- nvinfo : EIATTR_KPARAM_INFO
	.align		4
.L_253:
        /*0008*/ 	.byte	0x04, 0x17
        /*000a*/ 	.short	(.L_255 - .L_254)
.L_254:
        /*000c*/ 	.word	0x00000000
        /*0010*/ 	.short	0x0004
        /*0012*/ 	.short	0x001c
        /*0014*/ 	.byte	0x00, 0xf0, 0x11, 0x00


	//----- nvinfo : EIATTR_KPARAM_INFO
	.align		4
.L_255:
        /*0018*/ 	.byte	0x04, 0x17
        /*001a*/ 	.short	(.L_257 - .L_256)
.L_256:
        /*001c*/ 	.word	0x00000000
        /*0020*/ 	.short	0x0003
        /*0022*/ 	.short	0x0018
        /*0024*/ 	.byte	0x00, 0xf0, 0x11, 0x00


	//----- nvinfo : EIATTR_KPARAM_INFO
	.align		4
.L_257:
        /*0028*/ 	.byte	0x04, 0x17
        /*002a*/ 	.short	(.L_259 - .L_258)
.L_258:
        /*002c*/ 	.word	0x00000000
        /*0030*/ 	.short	0x0002
        /*0032*/ 	.short	0x0010
        /*0034*/ 	.byte	0x00, 0xf5, 0x21, 0x00


	//----- nvinfo : EIATTR_KPARAM_INFO
	.align		4
.L_259:
        /*0038*/ 	.byte	0x04, 0x17
        /*003a*/ 	.short	(.L_261 - .L_260)
.L_260:
        /*003c*/ 	.word	0x00000000
        /*0040*/ 	.short	0x0001
        /*0042*/ 	.short	0x0008
        /*0044*/ 	.byte	0x00, 0xf5, 0x21, 0x00


	//----- nvinfo : EIATTR_KPARAM_INFO
	.align		4
.L_261:
        /*0048*/ 	.byte	0x04, 0x17
        /*004a*/ 	.short	(.L_263 - .L_262)
.L_262:
        /*004c*/ 	.word	0x00000000
        /*0050*/ 	.short	0x0000
        /*0052*/ 	.short	0x0000
        /*0054*/ 	.byte	0x00, 0xf5, 0x21, 0x00


	//----- nvinfo : EIATTR_SPARSE_MMA_MASK
	.align		4
.L_263:
        /*0058*/ 	.byte	0x03, 0x50
        /*005a*/ 	.short	0x0000


	//----- nvinfo : EIATTR_MAXREG_COUNT
	.align		4
        /*005c*/ 	.byte	0x03, 0x1b
        /*005e*/ 	.short	0x00ff


	//----- nvinfo : EIATTR_NUM_BARRIERS
	.align		4
        /*0060*/ 	.byte	0x02, 0x4c
        /*0062*/ 	.byte	0x01
	.zero		1


	//----- nvinfo : EIATTR_MERCURY_ISA_VERSION
	.align		4
        /*0064*/ 	.byte	0x03, 0x5f
        /*0066*/ 	.short	0x0101


	//----- nvinfo : EIATTR_COOP_GROUP_MASK_REGIDS
	.align		4
        /*0068*/ 	.byte	0x04, 0x29
        /*006a*/ 	.short	(.L_265 - .L_264)


	//   ....[0]....
.L_264:
        /*006c*/ 	.word	0xffffffff


	//   ....[1]....
        /*0070*/ 	.word	0xffffffff


	//   ....[2]....
        /*0074*/ 	.word	0xffffffff


	//   ....[3]....
        /*0078*/ 	.word	0xffffffff


	//   ....[4]....
        /*007c*/ 	.word	0xffffffff


	//----- nvinfo : EIATTR_COOP_GROUP_INSTR_OFFSETS
	.align		4
.L_265:
        /*0080*/ 	.byte	0x04, 0x28
        /*0082*/ 	.short	(.L_267 - .L_266)


	//   ....[0]....
.L_266:
        /*0084*/ 	.word	0x000009e0


	//   ....[1]....
        /*0088*/ 	.word	0x00000a00


	//   ....[2]....
        /*008c*/ 	.word	0x00000a30


	//   ....[3]....
        /*0090*/ 	.word	0x00000a60


	//   ....[4]....
        /*0094*/ 	.word	0x00000a80


	//----- nvinfo : EIATTR_VRC_CTA_INIT_COUNT
	.align		4
.L_267:
        /*0098*/ 	.byte	0x02, 0x4a
	.zero		1
	.zero		1


	//----- nvinfo : EIATTR_EXIT_INSTR_OFFSETS
	.align		4
        /*009c*/ 	.byte	0x04, 0x1c
        /*009e*/ 	.short	(.L_269 - .L_268)


	//   ....[0]....
.L_268:
        /*00a0*/ 	.word	0x00000040


	//   ....[1]....
        /*00a4*/ 	.word	0x00000b40


	//----- nvinfo : EIATTR_CRS_STACK_SIZE
	.align		4
.L_269:
        /*00a8*/ 	.byte	0x04, 0x1e
        /*00aa*/ 	.short	(.L_271 - .L_270)
.L_270:
        /*00ac*/ 	.word	0x00000000


	//----- nvinfo : EIATTR_CBANK_PARAM_SIZE
	.align		4
.L_271:
        /*00b0*/ 	.byte	0x03, 0x19
        /*00b2*/ 	.short	0x0020


	//----- nvinfo : EIATTR_PARAM_CBANK
	.align		4
        /*00b4*/ 	.byte	0x04, 0x0a
        /*00b6*/ 	.short	(.L_273 - .L_272)
	.align		4
.L_272:
        /*00b8*/ 	.word	index@(.nv.constant0._Z26orig_matmul_kernel_cu_fp32ILi128ELi1EEvPKfS1_Pfii)
        /*00bc*/ 	.short	0x0380
        /*00be*/ 	.short	0x0020


	//----- nvinfo : EIATTR_SW_WAR
	.align		4
.L_273:
        /*00c0*/ 	.byte	0x04, 0x36
        /*00c2*/ 	.short	(.L_275 - .L_274)
.L_274:
        /*00c4*/ 	.word	0x00000008
.L_275:


//--------------------- .nv.callgraph             --------------------------
	.section	.nv.callgraph,"",@"SHT_CUDA_CALLGRAPH"
	.align	4
	.sectionentsize	8
	.align		4
        /*0000*/ 	.word	0x00000000
	.align		4
        /*0004*/ 	.word	0xffffffff
	.align		4
        /*0008*/ 	.word	0x00000000
	.align		4
        /*000c*/ 	.word	0xfffffffe
	.align		4
        /*0010*/ 	.word	0x00000000
	.align		4
        /*0014*/ 	.word	0xfffffffd
	.align		4
        /*0018*/ 	.word	0x00000000
	.align		4
        /*001c*/ 	.word	0xfffffffc


//--------------------- .nv.constant4             --------------------------
	.section	.nv.constant4,"a",@progbits
	.align	8
	.align		8
.nv.constant4:
        /*0000*/ 	.dword	_ZN34_INTERNAL_ad333af8_4_k_cu_1c73b8244cuda3std3__45__cpo5beginE
	.align		8
        /*0008*/ 	.dword	_ZN34_INTERNAL_ad333af8_4_k_cu_1c73b8244cuda3std3__45__cpo3endE
	.align		8
        /*0010*/ 	.dword	_ZN34_INTERNAL_ad333af8_4_k_cu_1c73b8244cuda3std3__45__cpo6cbeginE
	.align		8
        /*0018*/ 	.dword	_ZN34_INTERNAL_ad333af8_4_k_cu_1c73b8244cuda3std3__45__cpo4cendE
	.align		8
        /*0020*/ 	.dword	_ZN34_INTERNAL_ad333af8_4_k_cu_1c73b8244cuda3std3__45__cpo6rbeginE
	.align		8
        /*0028*/ 	.dword	_ZN34_INTERNAL_ad333af8_4_k_cu_1c73b8244cuda3std3__45__cpo4rendE
	.align		8
        /*0030*/ 	.dword	_ZN34_INTERNAL_ad333af8_4_k_cu_1c73b8244cuda3std3__45__cpo7crbeginE
	.align		8
        /*0038*/ 	.dword	_ZN34_INTERNAL_ad333af8_4_k_cu_1c73b8244cuda3std3__45__cpo5crendE
	.align		8
        /*0040*/ 	.dword	_ZN34_INTERNAL_ad333af8_4_k_cu_1c73b8244cuda3std3__436_GLOBAL__N__ad333af8_4_k_cu_1c73b8246ignoreE
	.align		8
        /*0048*/ 	.dword	_ZN34_INTERNAL_ad333af8_4_k_cu_1c73b8244cuda3std3__419piecewise_constructE
	.align		8
        /*0050*/ 	.dword	_ZN34_INTERNAL_ad333af8_4_k_cu_1c73b8244cuda3std3__48in_placeE
	.align		8
        /*0058*/ 	.dword	_ZN34_INTERNAL_ad333af8_4_k_cu_1c73b8244cuda3std3__420unreachable_sentinelE
	.align		8
        /*0060*/ 	.dword	_ZN34_INTERNAL_ad333af8_4_k_cu_1c73b8244cuda3std6ranges3__45__cpo4swapE
	.align		8
        /*0068*/ 	.dword	_ZN34_INTERNAL_ad333af8_4_k_cu_1c73b8244cuda3std6ranges3__45__cpo9iter_moveE
	.align		8
        /*0070*/ 	.dword	_ZN34_INTERNAL_ad333af8_4_k_cu_1c73b8244cuda3std6ranges3__45__cpo5beginE
	.align		8
        /*0078*/ 	.dword	_ZN34_INTERNAL_ad333af8_4_k_cu_1c73b8244cuda3std6ranges3__45__cpo3endE
	.align		8
        /*0080*/ 	.dword	_ZN34_INTERNAL_ad333af8_4_k_cu_1c73b8244cuda3std6ranges3__45__cpo6cbeginE
	.align		8
        /*0088*/ 	.dword	_ZN34_INTERNAL_ad333af8_4_k_cu_1c73b8244cuda3std6ranges3__45__cpo4cendE
	.align		8
        /*0090*/ 	.dword	_ZN34_INTERNAL_ad333af8_4_k_cu_1c73b8244cuda3std6ranges3__45__cpo7advanceE
	.align		8
        /*0098*/ 	.dword	_ZN34_INTERNAL_ad333af8_4_k_cu_1c73b8244cuda3std6ranges3__45__cpo9iter_swapE
	.align		8
        /*00a0*/ 	.dword	_ZN34_INTERNAL_ad333af8_4_k_cu_1c73b8244cuda3std6ranges3__45__cpo4nextE
	.align		8
        /*00a8*/ 	.dword	_ZN34_INTERNAL_ad333af8_4_k_cu_1c73b8244cuda3std6ranges3__45__cpo4prevE
	.align		8
        /*00b0*/ 	.dword	_ZN34_INTERNAL_ad333af8_4_k_cu_1c73b8244cuda3std6ranges3__45__cpo4dataE
	.align		8
        /*00b8*/ 	.dword	_ZN34_INTERNAL_ad333af8_4_k_cu_1c73b8244cuda3std6ranges3__45__cpo5cdataE
	.align		8
        /*00c0*/ 	.dword	_ZN34_INTERNAL_ad333af8_4_k_cu_1c73b8244cuda3std6ranges3__45__cpo4sizeE
	.align		8
        /*00c8*/ 	.dword	_ZN34_INTERNAL_ad333af8_4_k_cu_1c73b8244cuda3std6ranges3__45__cpo5ssizeE
	.align		8
        /*00d0*/ 	.dword	_ZN34_INTERNAL_ad333af8_4_k_cu_1c73b8244cuda3std6ranges3__45__cpo8distanceE
	.align		8
        /*00d8*/ 	.dword	_ZN34_INTERNAL_ad333af8_4_k_cu_1c73b8246thrust24THRUST_300001_SM_1000_NS6system6detail10sequential3seqE


//--------------------- .text._Z21opt_gemv_fp16_fp32outILi8ELi4EEvPK6__halfS2_Pfii --------------------------
	.section	.text._Z21opt_gemv_fp16_fp32outILi8ELi4EEvPK6__halfS2_Pfii,"ax",@progbits
	.align	128
        .global         _Z21opt_gemv_fp16_fp32outILi8ELi4EEvPK6__halfS2_Pfii
        .type           _Z21opt_gemv_fp16_fp32outILi8ELi4EEvPK6__halfS2_Pfii,@function
        .size           _Z21opt_gemv_fp16_fp32outILi8ELi4EEvPK6__halfS2_Pfii,(.L_x_93 - _Z21opt_gemv_fp16_fp32outILi8ELi4EEvPK6__halfS2_Pfii)
        .other          _Z21opt_gemv_fp16_fp32outILi8ELi4EEvPK6__halfS2_Pfii,@"STO_CUDA_ENTRY STV_DEFAULT"
_Z21opt_gemv_fp16_fp32outILi8ELi4EEvPK6__halfS2_Pfii:
.text._Z21opt_gemv_fp16_fp32outILi8ELi4EEvPK6__halfS2_Pfii:
[----:B------:R-:W-:Y:S01]  /*0000*/  LDC R1, c[0x0][0x37c] ;  /* 0x0000df00ff017b82 */ /* 0x000fe20000000800 */
[----:B------:R-:W0:Y:S01]  /*0010*/  S2R R21, SR_TID.X ;  /* 0x0000000000157919 */ /* 0x000e220000002100 */
[----:B------:R-:W1:Y:S01]  /*0020*/  LDCU UR4, c[0x0][0x39c] ;  /* 0x00007380ff0477ac */ /* 0x000e620008000800 */
[----:B------:R-:W2:Y:S01]  /*0030*/  S2R R3, SR_CTAID.X ;  /* 0x0000000000037919 */ /* 0x000ea20000002500 */
[----:B0-----:R-:W-:-:S04]  /*0040*/  SHF.R.U32.HI R22, RZ, 0x5, R21 ;  /* 0x00000005ff167819 */ /* 0x001fc80000011615 */
[----:B--2---:R-:W-:-:S04]  /*0050*/  LEA R22, R3, R22, 0x3 ;  /* 0x0000001603167211 */ /* 0x004fc800078e18ff */
[----:B-1----:R-:W-:-:S13]  /*0060*/  ISETP.GE.AND P0, PT, R22, UR4, PT ;  /* 0x0000000416007c0c */ /* 0x002fda000bf06270 */
[----:B------:R-:W-:Y:S05]  /*0070*/  @P0 EXIT ;  /* 0x000000000000094d */ /* 0x000fea0003800000 */
[----:B------:R-:W0:Y:S01]  /*0080*/  LDCU UR5, c[0x0][0x398] ;  /* 0x00007300ff0577ac */ /* 0x000e220008000800 */
[----:B------:R-:W-:Y:S01]  /*0090*/  LOP3.LUT R21, R21, 0x1f, RZ, 0xc0, !PT ;  /* 0x0000001f15157812 */ /* 0x000fe200078ec0ff */
[----:B------:R-:W-:Y:S01]  /*00a0*/  BSSY.RECONVERGENT B0, `(.L_x_0) ;  /* 0x00000c1000007945 */ /* 0x000fe20003800200 */
[----:B------:R-:W-:Y:S01]  /*00b0*/  HFMA2 R24, -RZ, RZ, 0, 0 ;  /* 0x00000000ff187431 */ /* 0x000fe200000001ff */
[----:B------:R-:W1:Y:S01]  /*00c0*/  LDCU.64 UR6, c[0x0][0x358] ;  /* 0x00006b00ff0677ac */ /* 0x000e620008000a00 */
[----:B------:R-:W2:Y:S01]  /*00d0*/  LDCU.64 UR10, c[0x0][0x380] ;  /* 0x00007000ff0a77ac */ /* 0x000ea20008000a00 */
[----:B0-----:R-:W-:-:S04]  /*00e0*/  USHF.R.S32.HI UR4, URZ, 0x1f, UR5 ;  /* 0x0000001fff047899 */ /* 0x001fc80008011405 */
[----:B------:R-:W-:-:S04]  /*00f0*/  ULEA.HI UR4, UR4, UR5, URZ, 0x3 ;  /* 0x0000000504047291 */ /* 0x000fc8000f8f18ff */
[----:B------:R-:W-:-:S06]  /*0100*/  USHF.R.S32.HI UR4, URZ, 0x3, UR4 ;  /* 0x00000003ff047899 */ /* 0x000fcc0008011404 */
[----:B------:R-:W-:-:S13]  /*0110*/  ISETP.GE.AND P0, PT, R21, UR4, PT ;  /* 0x0000000415007c0c */ /* 0x000fda000bf06270 */
[----:B-12---:R-:W-:Y:S05]  /*0120*/  @P0 BRA `(.L_x_1) ;  /* 0x0000000800e00947 */ /* 0x006fea0003800000 */
[----:B------:R-:W-:Y:S01]  /*0130*/  LOP3.LUT R0, RZ, R21, RZ, 0x33, !PT ;  /* 0x00000015ff007212 */ /* 0x000fe200078e33ff */
[----:B------:R-:W-:Y:S01]  /*0140*/  BSSY.RECONVERGENT B1, `(.L_x_2) ;  /* 0x000003a000017945 */ /* 0x000fe20003800200 */
[----:B------:R-:W-:Y:S02]  /*0150*/  CS2R R24, SRZ ;  /* 0x0000000000187805 */ /* 0x000fe4000001ff00 */
[----:B------:R-:W-:Y:S01]  /*0160*/  MOV R23, RZ ;  /* 0x000000ff00177202 */ /* 0x000fe20000000f00 */
[----:B------:R-:W-:Y:S01]  /*0170*/  IMAD.WIDE R12, R22, UR5, RZ ;  /* 0x00000005160c7c25 */ /* 0x000fe2000f8e02ff */
[----:B------:R-:W-:Y:S02]  /*0180*/  IADD3 R0, PT, PT, R0, UR4, RZ ;  /* 0x0000000400007c10 */ /* 0x000fe4000fffe0ff */
[----:B------:R-:W-:Y:S02]  /*0190*/  MOV R28, RZ ;  /* 0x000000ff001c7202 */ /* 0x000fe40000000f00 */
[----:B------:R-:W-:-:S02]  /*01a0*/  LOP3.LUT R2, R0, 0x60, RZ, 0xc0, !PT ;  /* 0x0000006000027812 */ /* 0x000fc400078ec0ff */
[----:B------:R-:W-:Y:S02]  /*01b0*/  ISETP.GE.U32.AND P0, PT, R0, 0x60, PT ;  /* 0x000000600000780c */ /* 0x000fe40003f06070 */
[----:B------:R-:W-:-:S13]  /*01c0*/  ISETP.NE.AND P1, PT, R2, 0x60, PT ;  /* 0x000000600200780c */ /* 0x000fda0003f25270 */
[----:B------:R-:W-:Y:S05]  /*01d0*/  @!P1 BRA `(.L_x_3) ;  /* 0x0000000000c09947 */ /* 0x000fea0003800000 */
[----:B------:R-:W0:Y:S01]  /*01e0*/  LDC.64 R4, c[0x0][0x380] ;  /* 0x0000e000ff047b82 */ /* 0x000e220000000a00 */
[----:B------:R-:W1:Y:S01]  /*01f0*/  LDCU.64 UR8, c[0x0][0x388] ;  /* 0x00007100ff0877ac */ /* 0x000e620008000a00 */
[C---:B------:R-:W-:Y:S01]  /*0200*/  SHF.L.U64.HI R3, R12.reuse, 0x1, R13 ;  /* 0x000000010c037819 */ /* 0x040fe2000001020d */
[----:B------:R-:W-:Y:S01]  /*0210*/  HFMA2 R24, -RZ, RZ, 0, 0 ;  /* 0x00000000ff187431 */ /* 0x000fe200000001ff */
[----:B------:R-:W-:Y:S02]  /*0220*/  SHF.L.U32 R2, R12, 0x1, RZ ;  /* 0x000000010c027819 */ /* 0x000fe400000006ff */
[----:B------:R-:W-:-:S03]  /*0230*/  LEA.HI R0, R0, 0x1, RZ, 0x1b ;  /* 0x0000000100007811 */ /* 0x000fc600078fd8ff */
[----:B------:R-:W-:Y:S01]  /*0240*/  IMAD.WIDE.U32 R2, R21, 0x10, R2 ;  /* 0x0000001015027825 */ /* 0x000fe200078e0002 */
[----:B------:R-:W-:-:S04]  /*0250*/  LOP3.LUT R0, R0, 0x3, RZ, 0xc0, !PT ;  /* 0x0000000300007812 */ /* 0x000fc800078ec0ff */
[----:B------:R-:W-:Y:S02]  /*0260*/  IADD3 R0, PT, PT, -R0, RZ, RZ ;  /* 0x000000ff00007210 */ /* 0x000fe40007ffe1ff */
[----:B-1----:R-:W-:-:S04]  /*0270*/  IADD3 R14, P1, PT, R2, UR8, RZ ;  /* 0x00000008020e7c10 */ /* 0x002fc8000ff3e0ff */
[----:B------:R-:W-:Y:S01]  /*0280*/  IADD3.X R15, PT, PT, R3, UR9, RZ, P1, !PT ;  /* 0x00000009030f7c10 */ /* 0x000fe20008ffe4ff */
[----:B0-----:R-:W-:-:S03]  /*0290*/  IMAD.WIDE.U32 R4, R21, 0x10, R4 ;  /* 0x0000001015047825 */ /* 0x001fc600078e0004 */
[----:B------:R-:W-:Y:S02]  /*02a0*/  MOV R2, R4 ;  /* 0x0000000400027202 */ /* 0x000fe40000000f00 */
[----:B------:R-:W-:-:S07]  /*02b0*/  MOV R3, R5 ;  /* 0x0000000500037202 */ /* 0x000fce0000000f00 */
.L_x_4:
[----:B------:R0:W2:Y:S04]  /*02c0*/  LDG.E.128.CONSTANT R4, desc[UR6][R14.64] ;  /* 0x000000060e047981 */ /* 0x0000a8000c1e9d00 */
[----:B------:R1:W3:Y:S01]  /*02d0*/  LDG.E.128.CONSTANT R8, desc[UR6][R2.64] ;  /* 0x0000000602087981 */ /* 0x0002e2000c1e9d00 */
[----:B------:R-:W-:Y:S02]  /*02e0*/  IADD3 R0, PT, PT, R0, 0x1, RZ ;  /* 0x0000000100007810 */ /* 0x000fe40007ffe0ff */
[----:B------:R-:W-:Y:S02]  /*02f0*/  IADD3 R21, PT, PT, R21, 0x20, RZ ;  /* 0x0000002015157810 */ /* 0x000fe40007ffe0ff */
[----:B------:R-:W-:Y:S02]  /*0300*/  ISETP.NE.AND P1, PT, R0, RZ, PT ;  /* 0x000000ff0000720c */ /* 0x000fe40003f25270 */
[----:B0-----:R-:W-:-:S02]  /*0310*/  IADD3 R14, P3, PT, R14, 0x200, RZ ;  /* 0x000002000e0e7810 */ /* 0x001fc40007f7e0ff */
[----:B-1----:R-:W-:Y:S02]  /*0320*/  IADD3 R2, P2, PT, R2, 0x200, RZ ;  /* 0x0000020002027810 */ /* 0x002fe40007f5e0ff */
[----:B------:R-:W-:Y:S02]  /*0330*/  IADD3.X R15, PT, PT, RZ, R15, RZ, P3, !PT ;  /* 0x0000000fff0f7210 */ /* 0x000fe40001ffe4ff */
[----:B------:R-:W-:Y:S01]  /*0340*/  IADD3.X R3, PT, PT, RZ, R3, RZ, P2, !PT ;  /* 0x00000003ff037210 */ /* 0x000fe200017fe4ff */
[----:B--2---:R-:W-:Y:S02]  /*0350*/  HADD2.F32 R17, -RZ, R4.H1_H1 ;  /* 0x30000004ff117230 */ /* 0x004fe40000004100 */
[----:B------:R-:W-:Y:S02]  /*0360*/  HADD2.F32 R18, -RZ, R5.H1_H1 ;  /* 0x30000005ff127230 */ /* 0x000fe40000004100 */
[----:B---3--:R-:W-:Y:S02]  /*0370*/  HADD2.F32 R16, -RZ, R8.H1_H1 ;  /* 0x30000008ff107230 */ /* 0x008fe40000004100 */
[----:B------:R-:W-:-:S02]  /*0380*/  HADD2.F32 R19, -RZ, R9.H1_H1 ;  /* 0x30000009ff137230 */ /* 0x000fc40000004100 */
[----:B------:R-:W-:Y:S02]  /*0390*/  HADD2.F32 R8, -RZ, R8.H0_H0 ;  /* 0x20000008ff087230 */ /* 0x000fe40000004100 */
[----:B------:R-:W-:Y:S01]  /*03a0*/  FFMA R28, R17, R16, R28 ;  /* 0x00000010111c7223 */ /* 0x000fe2000000001c */
[----:B------:R-:W-:Y:S02]  /*03b0*/  HADD2.F32 R17, -RZ, R4.H0_H0 ;  /* 0x20000004ff117230 */ /* 0x000fe40000004100 */
[----:B------:R-:W-:Y:S01]  /*03c0*/  FFMA R25, R18, R19, R25 ;  /* 0x0000001312197223 */ /* 0x000fe20000000019 */
[----:B------:R-:W-:Y:S02]  /*03d0*/  HADD2.F32 R16, -RZ, R5.H0_H0 ;  /* 0x20000005ff107230 */ /* 0x000fe40000004100 */
[----:B------:R-:W-:Y:S02]  /*03e0*/  HADD2.F32 R4, -RZ, R7.H0_H0 ;  /* 0x20000007ff047230 */ /* 0x000fe40000004100 */
[----:B------:R-:W-:Y:S01]  /*03f0*/  FFMA R28, R17, R8, R28 ;  /* 0x00000008111c7223 */ /* 0x000fe2000000001c */
[----:B------:R-:W-:-:S02]  /*0400*/  HADD2.F32 R18, -RZ, R6.H1_H1 ;  /* 0x30000006ff127230 */ /* 0x000fc40000004100 */
[----:B------:R-:W-:Y:S02]  /*0410*/  HADD2.F32 R19, -RZ, R10.H1_H1 ;  /* 0x3000000aff137230 */ /* 0x000fe40000004100 */
[----:B------:R-:W-:Y:S02]  /*0420*/  HADD2.F32 R7, -RZ, R7.H1_H1 ;  /* 0x30000007ff077230 */ /* 0x000fe40000004100 */
[----:B------:R-:W-:Y:S02]  /*0430*/  HADD2.F32 R5, -RZ, R11.H1_H1 ;  /* 0x3000000bff057230 */ /* 0x000fe40000004100 */
[----:B------:R-:W-:Y:S01]  /*0440*/  FFMA R23, R18, R19, R23 ;  /* 0x0000001312177223 */ /* 0x000fe20000000017 */
[----:B------:R-:W-:Y:S02]  /*0450*/  HADD2.F32 R6, -RZ, R6.H0_H0 ;  /* 0x20000006ff067230 */ /* 0x000fe40000004100 */
[----:B------:R-:W-:Y:S02]  /*0460*/  HADD2.F32 R9, -RZ, R9.H0_H0 ;  /* 0x20000009ff097230 */ /* 0x000fe40000004100 */
[----:B------:R-:W-:Y:S01]  /*0470*/  FFMA R5, R7, R5, R24 ;  /* 0x0000000507057223 */ /* 0x000fe20000000018 */
[----:B------:R-:W-:-:S02]  /*0480*/  HADD2.F32 R10, -RZ, R10.H0_H0 ;  /* 0x2000000aff0a7230 */ /* 0x000fc40000004100 */
[----:B------:R-:W-:Y:S02]  /*0490*/  HADD2.F32 R11, -RZ, R11.H0_H0 ;  /* 0x2000000bff0b7230 */ /* 0x000fe40000004100 */
[----:B------:R-:W-:Y:S01]  /*04a0*/  FFMA R25, R16, R9, R25 ;  /* 0x0000000910197223 */ /* 0x000fe20000000019 */
[----:B------:R-:W-:Y:S02]  /*04b0*/  FFMA R23, R6, R10, R23 ;  /* 0x0000000a06177223 */ /* 0x000fe40000000017 */
[----:B------:R-:W-:Y:S01]  /*04c0*/  FFMA R24, R4, R11, R5 ;  /* 0x0000000b04187223 */ /* 0x000fe20000000005 */
[----:B------:R-:W-:Y:S06]  /*04d0*/  @P1 BRA `(.L_x_4) ;  /* 0xfffffffc00781947 */ /* 0x000fec000383ffff */
.L_x_3:
[----:B------:R-:W-:Y:S05]  /*04e0*/  BSYNC.RECONVERGENT B1 ;  /* 0x0000000000017941 */ /* 0x000fea0003800200 */
.L_x_2:
[----:B------:R-:W-:Y:S04]  /*04f0*/  BSSY.RECONVERGENT B1, `(.L_x_5) ;  /* 0x0000078000017945 */ /* 0x000fe80003800200 */
[----:B------:R-:W-:Y:S05]  /*0500*/  @!P0 BRA `(.L_x_6) ;  /* 0x0000000400d88947 */ /* 0x000fea0003800000 */
[----:B------:R-:W0:Y:S01]  /*0510*/  LDCU.64 UR8, c[0x0][0x388] ;  /* 0x00007100ff0877ac */ /* 0x000e220008000a00 */
[----:B------:R-:W-:-:S03]  /*0520*/  IMAD.WIDE.U32 R2, R21, 0x10, RZ ;  /* 0x0000001015027825 */ /* 0x000fc600078e00ff */
[----:B------:R-:W-:Y:S02]  /*0530*/  MOV R20, R2 ;  /* 0x0000000200147202 */ /* 0x000fe40000000f00 */
[----:B0-----:R-:W-:-:S04]  /*0540*/  LEA R0, P0, R12, UR8, 0x1 ;  /* 0x000000080c007c11 */ /* 0x001fc8000f8008ff */
[----:B------:R-:W-:-:S09]  /*0550*/  LEA.HI.X R2, R12, UR9, R13, 0x1, P0 ;  /* 0x000000090c027c11 */ /* 0x000fd200080f0c0d */
.L_x_7:
[C---:B------:R-:W-:Y:S02]  /*0560*/  IADD3 R30, P0, PT, R20.reuse, R0, RZ ;  /* 0x00000000141e7210 */ /* 0x040fe40007f1e0ff */
[----:B------:R-:W-:Y:S02]  /*0570*/  IADD3 R26, P1, PT, R20, UR10, RZ ;  /* 0x0000000a141a7c10 */ /* 0x000fe4000ff3e0ff */
[C---:B------:R-:W-:Y:S02]  /*0580*/  IADD3.X R31, PT, PT, R3.reuse, R2, RZ, P0, !PT ;  /* 0x00000002031f7210 */ /* 0x040fe400007fe4ff */
[----:B------:R-:W-:-:S03]  /*0590*/  IADD3.X R27, PT, PT, R3, UR11, RZ, P1, !PT ;  /* 0x0000000b031b7c10 */ /* 0x000fc60008ffe4ff */
[----:B------:R-:W2:Y:S04]  /*05a0*/  LDG.E.128.CONSTANT R12, desc[UR6][R30.64] ;  /* 0x000000061e0c7981 */ /* 0x000ea8000c1e9d00 */
[----:B------:R-:W3:Y:S04]  /*05b0*/  LDG.E.128.CONSTANT R16, desc[UR6][R26.64] ;  /* 0x000000061a107981 */ /* 0x000ee8000c1e9d00 */
[----:B------:R-:W4:Y:S01]  /*05c0*/  LDG.E.128.CONSTANT R8, desc[UR6][R26.64+0x200] ;  /* 0x000200061a087981 */ /* 0x000f22000c1e9d00 */
[--C-:B--2---:R-:W-:Y:S02]  /*05d0*/  HADD2.F32 R5, -RZ, R12.reuse.H1_H1 ;  /* 0x3000000cff057230 */ /* 0x104fe40000004100 */
[----:B------:R-:W-:-:S02]  /*05e0*/  HADD2.F32 R12, -RZ, R12.H0_H0 ;  /* 0x2000000cff0c7230 */ /* 0x000fc40000004100 */
[----:B---3--:R-:W-:Y:S02]  /*05f0*/  HADD2.F32 R4, -RZ, R16.H1_H1 ;  /* 0x30000010ff047230 */ /* 0x008fe40000004100 */
[----:B------:R-:W-:-:S03]  /*0600*/  HADD2.F32 R6, -RZ, R17.H1_H1 ;  /* 0x30000011ff067230 */ /* 0x000fc60000004100 */
[----:B------:R-:W-:Y:S01]  /*0610*/  FFMA R7, R5, R4, R28 ;  /* 0x0000000405077223 */ /* 0x000fe2000000001c */
[----:B------:R-:W-:Y:S02]  /*0620*/  HADD2.F32 R4, -RZ, R13.H1_H1 ;  /* 0x3000000dff047230 */ /* 0x000fe40000004100 */
[----:B------:R-:W-:-:S03]  /*0630*/  HADD2.F32 R5, -RZ, R16.H0_H0 ;  /* 0x20000010ff057230 */ /* 0x000fc60000004100 */
[----:B------:R-:W-:Y:S02]  /*0640*/  FFMA R25, R4, R6, R25 ;  /* 0x0000000604197223 */ /* 0x000fe40000000019 */
[----:B------:R-:W-:Y:S02]  /*0650*/  FFMA R12, R12, R5, R7 ;  /* 0x000000050c0c7223 */ /* 0x000fe40000000007 */
[----:B------:R-:W2:Y:S01]  /*0660*/  LDG.E.128.CONSTANT R4, desc[UR6][R30.64+0x200] ;  /* 0x000200061e047981 */ /* 0x000ea2000c1e9d00 */
[----:B------:R-:W-:Y:S02]  /*0670*/  HADD2.F32 R16, -RZ, R13.H0_H0 ;  /* 0x2000000dff107230 */ /* 0x000fe40000004100 */
[----:B------:R-:W-:Y:S02]  /*0680*/  HADD2.F32 R17, -RZ, R17.H0_H0 ;  /* 0x20000011ff117230 */ /* 0x000fe40000004100 */
[----:B------:R-:W-:-:S03]  /*0690*/  HADD2.F32 R13, -RZ, R18.H1_H1 ;  /* 0x30000012ff0d7230 */ /* 0x000fc60000004100 */
[----:B------:R-:W-:Y:S01]  /*06a0*/  FFMA R25, R16, R17, R25 ;  /* 0x0000001110197223 */ /* 0x000fe20000000019 */
[----:B------:R-:W-:Y:S02]  /*06b0*/  HADD2.F32 R16, -RZ, R14.H1_H1 ;  /* 0x3000000eff107230 */ /* 0x000fe40000004100 */
[----:B------:R-:W-:-:S03]  /*06c0*/  HADD2.F32 R17, -RZ, R15.H1_H1 ;  /* 0x3000000fff117230 */ /* 0x000fc60000004100 */
[----:B------:R-:W-:Y:S01]  /*06d0*/  FFMA R16, R16, R13, R23 ;  /* 0x0000000d10107223 */ /* 0x000fe20000000017 */
[----:B------:R-:W-:Y:S02]  /*06e0*/  HADD2.F32 R13, -RZ, R14.H0_H0 ;  /* 0x2000000eff0d7230 */ /* 0x000fe40000004100 */
[----:B------:R-:W-:Y:S02]  /*06f0*/  HADD2.F32 R14, -RZ, R19.H1_H1 ;  /* 0x30000013ff0e7230 */ /* 0x000fe40000004100 */
[----:B------:R-:W-:-:S03]  /*0700*/  HADD2.F32 R28, -RZ, R15.H0_H0 ;  /* 0x2000000fff1c7230 */ /* 0x000fc60000004100 */
[----:B------:R-:W-:Y:S01]  /*0710*/  FFMA R17, R17, R14, R24 ;  /* 0x0000000e11117223 */ /* 0x000fe20000000018 */
[----:B----4-:R-:W-:Y:S02]  /*0720*/  HADD2.F32 R14, -RZ, R8.H1_H1 ;  /* 0x30000008ff0e7230 */ /* 0x010fe40000004100 */
[----:B------:R-:W-:Y:S02]  /*0730*/  HADD2.F32 R18, -RZ, R18.H0_H0 ;  /* 0x20000012ff127230 */ /* 0x000fe40000004100 */
[----:B------:R-:W-:-:S03]  /*0740*/  HADD2.F32 R19, -RZ, R19.H0_H0 ;  /* 0x20000013ff137230 */ /* 0x000fc60000004100 */
[----:B------:R-:W-:Y:S01]  /*0750*/  FFMA R13, R13, R18, R16 ;  /* 0x000000120d0d7223 */ /* 0x000fe20000000010 */
[----:B------:R-:W-:Y:S02]  /*0760*/  HADD2.F32 R8, -RZ, R8.H0_H0 ;  /* 0x20000008ff087230 */ /* 0x000fe40000004100 */
[----:B------:R-:W-:Y:S01]  /*0770*/  FFMA R28, R28, R19, R17 ;  /* 0x000000131c1c7223 */ /* 0x000fe20000000011 */
[----:B--2---:R-:W-:Y:S02]  /*0780*/  HADD2.F32 R15, -RZ, R4.H1_H1 ;  /* 0x30000004ff0f7230 */ /* 0x004fe40000004100 */
[----:B------:R-:W-:-:S03]  /*0790*/  HADD2.F32 R24, -RZ, R5.H1_H1 ;  /* 0x30000005ff187230 */ /* 0x000fc60000004100 */
[----:B------:R-:W-:Y:S01]  /*07a0*/  FFMA R12, R15, R14, R12 ;  /* 0x0000000e0f0c7223 */ /* 0x000fe2000000000c */
[----:B------:R-:W-:Y:S02]  /*07b0*/  HADD2.F32 R14, -RZ, R9.H1_H1 ;  /* 0x30000009ff0e7230 */ /* 0x000fe40000004100 */
[----:B------:R-:W-:Y:S02]  /*07c0*/  HADD2.F32 R16, -RZ, R6.H1_H1 ;  /* 0x30000006ff107230 */ /* 0x000fe40000004100 */
[----:B------:R-:W-:Y:S02]  /*07d0*/  HADD2.F32 R15, -RZ, R10.H1_H1 ;  /* 0x3000000aff0f7230 */ /* 0x000fe40000004100 */
[----:B------:R-:W-:Y:S01]  /*07e0*/  FFMA R24, R24, R14, R25 ;  /* 0x0000000e18187223 */ /* 0x000fe20000000019 */
[----:B------:R-:W-:Y:S02]  /*07f0*/  HADD2.F32 R23, -RZ, R4.H0_H0 ;  /* 0x20000004ff177230 */ /* 0x000fe40000004100 */
[----:B------:R-:W-:-:S02]  /*0800*/  HADD2.F32 R4, -RZ, R11.H1_H1 ;  /* 0x3000000bff047230 */ /* 0x000fc40000004100 */
[----:B------:R-:W-:Y:S01]  /*0810*/  FFMA R25, R16, R15, R13 ;  /* 0x0000000f10197223 */ /* 0x000fe2000000000d */
[----:B------:R-:W-:Y:S02]  /*0820*/  HADD2.F32 R13, -RZ, R7.H1_H1 ;  /* 0x30000007ff0d7230 */ /* 0x000fe40000004100 */
[----:B------:R-:W-:Y:S01]  /*0830*/  FFMA R23, R23, R8, R12 ;  /* 0x0000000817177223 */ /* 0x000fe2000000000c */
[----:B------:R-:W2:Y:S02]  /*0840*/  LDG.E.128.CONSTANT R16, desc[UR6][R30.64+0x400] ;  /* 0x000400061e107981 */ /* 0x000ea4000c1e9d00 */
[----:B------:R-:W-:Y:S02]  /*0850*/  FFMA R28, R13, R4, R28 ;  /* 0x000000040d1c7223 */ /* 0x000fe4000000001c */
[----:B------:R-:W3:Y:S01]  /*0860*/  LDG.E.128.CONSTANT R12, desc[UR6][R26.64+0x400] ;  /* 0x000400061a0c7981 */ /* 0x000ee2000c1e9d00 */
[----:B------:R-:W-:Y:S02]  /*0870*/  HADD2.F32 R5, -RZ, R5.H0_H0 ;  /* 0x20000005ff057230 */ /* 0x000fe40000004100 */
[----:B------:R-:W-:-:S02]  /*0880*/  HADD2.F32 R9, -RZ, R9.H0_H0 ;  /* 0x20000009ff097230 */ /* 0x000fc40000004100 */
[----:B------:R-:W-:Y:S02]  /*0890*/  HADD2.F32 R6, -RZ, R6.H0_H0 ;  /* 0x20000006ff067230 */ /* 0x000fe40000004100 */
[----:B------:R-:W-:Y:S02]  /*08a0*/  HADD2.F32 R7, -RZ, R7.H0_H0 ;  /* 0x20000007ff077230 */ /* 0x000fe40000004100 */
[----:B------:R-:W-:Y:S02]  /*08b0*/  HADD2.F32 R10, -RZ, R10.H0_H0 ;  /* 0x2000000aff0a7230 */ /* 0x000fe40000004100 */
[----:B------:R-:W-:Y:S02]  /*08c0*/  HADD2.F32 R11, -RZ, R11.H0_H0 ;  /* 0x2000000bff0b7230 */ /* 0x000fe40000004100 */
[----:B------:R-:W-:Y:S01]  /*08d0*/  FFMA R24, R5, R9, R24 ;  /* 0x0000000905187223 */ /* 0x000fe20000000018 */
[----:B------:R-:W-:Y:S02]  /*08e0*/  FFMA R25, R6, R10, R25 ;  /* 0x0000000a06197223 */ /* 0x000fe40000000019 */
[----:B------:R-:W-:-:S02]  /*08f0*/  FFMA R28, R7, R11, R28 ;  /* 0x0000000b071c7223 */ /* 0x000fc4000000001c */
[----:B------:R-:W4:Y:S04]  /*0900*/  LDG.E.128.CONSTANT R4, desc[UR6][R30.64+0x600] ;  /* 0x000600061e047981 */ /* 0x000f28000c1e9d00 */
[----:B------:R-:W5:Y:S01]  /*0910*/  LDG.E.128.CONSTANT R8, desc[UR6][R26.64+0x600] ;  /* 0x000600061a087981 */ /* 0x000f62000c1e9d00 */
[----:B------:R-:W-:-:S04]  /*0920*/  IADD3 R21, PT, PT, R21, 0x80, RZ ;  /* 0x0000008015157810 */ /* 0x000fc80007ffe0ff */
[----:B------:R-:W-:Y:S02]  /*0930*/  ISETP.GE.AND P0, PT, R21, UR4, PT ;  /* 0x0000000415007c0c */ /* 0x000fe4000bf06270 */
[----:B------:R-:W-:-:S04]  /*0940*/  IADD3 R20, P1, PT, R20, 0x800, RZ ;  /* 0x0000080014147810 */ /* 0x000fc80007f3e0ff */
[----:B------:R-:W-:Y:S01]  /*0950*/  IADD3.X R3, PT, PT, RZ, R3, RZ, P1, !PT ;  /* 0x00000003ff037210 */ /* 0x000fe20000ffe4ff */
[----:B--2---:R-:W-:Y:S02]  /*0960*/  HADD2.F32 R32, -RZ, R16.H1_H1 ;  /* 0x30000010ff207230 */ /* 0x004fe40000004100 */
[----:B---3--:R-:W-:Y:S02]  /*0970*/  HADD2.F32 R29, -RZ, R12.H1_H1 ;  /* 0x3000000cff1d7230 */ /* 0x008fe40000004100 */
[----:B------:R-:W-:-:S03]  /*0980*/  HADD2.F32 R16, -RZ, R16.H0_H0 ;  /* 0x20000010ff107230 */ /* 0x000fc60000004100 */
[----:B------:R-:W-:Y:S01]  /*0990*/  FFMA R29, R32, R29, R23 ;  /* 0x0000001d201d7223 */ /* 0x000fe20000000017 */
[----:B------:R-:W-:-:S05]  /*09a0*/  HADD2.F32 R23, -RZ, R12.H0_H0 ;  /* 0x2000000cff177230 */ /* 0x000fca0000004100 */
[----:B------:R-:W-:Y:S01]  /*09b0*/  FFMA R12, R16, R23, R29 ;  /* 0x00000017100c7223 */ /* 0x000fe2000000001d */
[----:B------:R-:W-:Y:S02]  /*09c0*/  HADD2.F32 R23, -RZ, R17.H1_H1 ;  /* 0x30000011ff177230 */ /* 0x000fe40000004100 */
[----:B------:R-:W-:-:S05]  /*09d0*/  HADD2.F32 R16, -RZ, R13.H1_H1 ;  /* 0x3000000dff107230 */ /* 0x000fca0000004100 */
[----:B------:R-:W-:Y:S01]  /*09e0*/  FFMA R24, R23, R16, R24 ;  /* 0x0000001017187223 */ /* 0x000fe20000000018 */
[----:B------:R-:W-:Y:S02]  /*09f0*/  HADD2.F32 R16, -RZ, R18.H1_H1 ;  /* 0x30000012ff107230 */ /* 0x000fe40000004100 */
[----:B------:R-:W-:-:S05]  /*0a00*/  HADD2.F32 R23, -RZ, R14.H1_H1 ;  /* 0x3000000eff177230 */ /* 0x000fca0000004100 */
[----:B------:R-:W-:Y:S01]  /*0a10*/  FFMA R25, R16, R23, R25 ;  /* 0x0000001710197223 */ /* 0x000fe20000000019 */
[----:B------:R-:W-:Y:S02]  /*0a20*/  HADD2.F32 R23, -RZ, R19.H1_H1 ;  /* 0x30000013ff177230 */ /* 0x000fe40000004100 */
[----:B------:R-:W-:Y:S02]  /*0a30*/  HADD2.F32 R16, -RZ, R15.H1_H1 ;  /* 0x3000000fff107230 */ /* 0x000fe40000004100 */
[----:B------:R-:W-:Y:S02]  /*0a40*/  HADD2.F32 R17, -RZ, R17.H0_H0 ;  /* 0x20000011ff117230 */ /* 0x000fe40000004100 */
[----:B------:R-:W-:Y:S02]  /*0a50*/  HADD2.F32 R13, -RZ, R13.H0_H0 ;  /* 0x2000000dff0d7230 */ /* 0x000fe40000004100 */
[----:B------:R-:W-:Y:S01]  /*0a60*/  FFMA R28, R23, R16, R28 ;  /* 0x00000010171c7223 */ /* 0x000fe2000000001c */
[----:B------:R-:W-:-:S02]  /*0a70*/  HADD2.F32 R19, -RZ, R19.H0_H0 ;  /* 0x20000013ff137230 */ /* 0x000fc40000004100 */
[----:B------:R-:W-:Y:S02]  /*0a80*/  HADD2.F32 R15, -RZ, R15.H0_H0 ;  /* 0x2000000fff0f7230 */ /* 0x000fe40000004100 */
[----:B------:R-:W-:Y:S02]  /*0a90*/  HADD2.F32 R18, -RZ, R18.H0_H0 ;  /* 0x20000012ff127230 */ /* 0x000fe40000004100 */
[----:B------:R-:W-:Y:S02]  /*0aa0*/  HADD2.F32 R14, -RZ, R14.H0_H0 ;  /* 0x2000000eff0e7230 */ /* 0x000fe40000004100 */
[----:B------:R-:W-:Y:S01]  /*0ab0*/  FFMA R13, R17, R13, R24 ;  /* 0x0000000d110d7223 */ /* 0x000fe20000000018 */
[----:B------:R-:W-:Y:S01]  /*0ac0*/  FFMA R15, R19, R15, R28 ;  /* 0x0000000f130f7223 */ /* 0x000fe2000000001c */
[----:B----4-:R-:W-:Y:S02]  /*0ad0*/  HADD2.F32 R17, -RZ, R4.H1_H1 ;  /* 0x30000004ff117230 */ /* 0x010fe40000004100 */
[----:B-----5:R-:W-:-:S02]  /*0ae0*/  HADD2.F32 R16, -RZ, R8.H1_H1 ;  /* 0x30000008ff107230 */ /* 0x020fc40000004100 */
[----:B------:R-:W-:Y:S01]  /*0af0*/  FFMA R14, R18, R14, R25 ;  /* 0x0000000e120e7223 */ /* 0x000fe20000000019 */
[----:B------:R-:W-:Y:S02]  /*0b00*/  HADD2.F32 R28, -RZ, R4.H0_H0 ;  /* 0x20000004ff1c7230 */ /* 0x000fe40000004100 */
[--C-:B------:R-:W-:Y:S02]  /*0b10*/  HADD2.F32 R25, -RZ, R5.reuse.H0_H0 ;  /* 0x20000005ff197230 */ /* 0x100fe40000004100 */
[----:B------:R-:W-:Y:S02]  /*0b20*/  HADD2.F32 R4, -RZ, R5.H1_H1 ;  /* 0x30000005ff047230 */ /* 0x000fe40000004100 */
[--C-:B------:R-:W-:Y:S02]  /*0b30*/  HADD2.F32 R23, -RZ, R6.reuse.H0_H0 ;  /* 0x20000006ff177230 */ /* 0x100fe40000004100 */
[----:B------:R-:W-:Y:S02]  /*0b40*/  HADD2.F32 R5, -RZ, R6.H1_H1 ;  /* 0x30000006ff057230 */ /* 0x000fe40000004100 */
[----:B------:R-:W-:-:S02]  /*0b50*/  HADD2.F32 R24, -RZ, R7.H0_H0 ;  /* 0x20000007ff187230 */ /* 0x000fc40000004100 */
[----:B------:R-:W-:Y:S02]  /*0b60*/  HADD2.F32 R6, -RZ, R7.H1_H1 ;  /* 0x30000007ff067230 */ /* 0x000fe40000004100 */
[----:B------:R-:W-:Y:S01]  /*0b70*/  FFMA R7, R17, R16, R12 ;  /* 0x0000001011077223 */ /* 0x000fe2000000000c */
[----:B------:R-:W-:Y:S02]  /*0b80*/  HADD2.F32 R16, -RZ, R8.H0_H0 ;  /* 0x20000008ff107230 */ /* 0x000fe40000004100 */
[--C-:B------:R-:W-:Y:S02]  /*0b90*/  HADD2.F32 R12, -RZ, R9.reuse.H0_H0 ;  /* 0x20000009ff0c7230 */ /* 0x100fe40000004100 */
[----:B------:R-:W-:Y:S02]  /*0ba0*/  HADD2.F32 R17, -RZ, R9.H1_H1 ;  /* 0x30000009ff117230 */ /* 0x000fe40000004100 */
[----:B------:R-:W-:Y:S02]  /*0bb0*/  HADD2.F32 R8, -RZ, R10.H0_H0 ;  /* 0x2000000aff087230 */ /* 0x000fe40000004100 */
[----:B------:R-:W-:-:S02]  /*0bc0*/  HADD2.F32 R9, -RZ, R11.H0_H0 ;  /* 0x2000000bff097230 */ /* 0x000fc40000004100 */
[----:B------:R-:W-:Y:S02]  /*0bd0*/  HADD2.F32 R10, -RZ, R10.H1_H1 ;  /* 0x3000000aff0a7230 */ /* 0x000fe40000004100 */
[----:B------:R-:W-:Y:S02]  /*0be0*/  HADD2.F32 R11, -RZ, R11.H1_H1 ;  /* 0x3000000bff0b7230 */ /* 0x000fe40000004100 */
[----:B------:R-:W-:Y:S01]  /*0bf0*/  FFMA R4, R4, R17, R13 ;  /* 0x0000001104047223 */ /* 0x000fe2000000000d */
[----:B------:R-:W-:Y:S02]  /*0c00*/  FFMA R10, R5, R10, R14 ;  /* 0x0000000a050a7223 */ /* 0x000fe4000000000e */
[----:B------:R-:W-:Y:S01]  /*0c10*/  FFMA R11, R6, R11, R15 ;  /* 0x0000000b060b7223 */ /* 0x000fe2000000000f */
[----:B------:R-:W-:Y:S01]  /*0c20*/  FFMA R28, R28, R16, R7 ;  /* 0x000000101c1c7223 */ /* 0x000fe20000000007 */
[----:B------:R-:W-:Y:S01]  /*0c30*/  FFMA R25, R25, R12, R4 ;  /* 0x0000000c19197223 */ /* 0x000fe20000000004 */
[----:B------:R-:W-:Y:S01]  /*0c40*/  FFMA R23, R23, R8, R10 ;  /* 0x0000000817177223 */ /* 0x000fe2000000000a */
[----:B------:R-:W-:Y:S01]  /*0c50*/  FFMA R24, R24, R9, R11 ;  /* 0x0000000918187223 */ /* 0x000fe2000000000b */
[----:B------:R-:W-:Y:S06]  /*0c60*/  @!P0 BRA `(.L_x_7) ;  /* 0xfffffff8003c8947 */ /* 0x000fec000383ffff */
.L_x_6:
[----:B------:R-:W-:Y:S05]  /*0c70*/  BSYNC.RECONVERGENT B1 ;  /* 0x0000000000017941 */ /* 0x000fea0003800200 */
.L_x_5:
[----:B------:R-:W-:-:S04]  /*0c80*/  FADD R28, R28, R25 ;  /* 0x000000191c1c7221 */ /* 0x000fc80000000000 */
[----:B------:R-:W-:-:S04]  /*0c90*/  FADD R23, R28, R23 ;  /* 0x000000171c177221 */ /* 0x000fc80000000000 */
[----:B------:R-:W-:-:S07]  /*0ca0*/  FADD R24, R23, R24 ;  /* 0x0000001817187221 */ /* 0x000fce0000000000 */
.L_x_1:
[----:B------:R-:W-:Y:S05]  /*0cb0*/  BSYNC.RECONVERGENT B0 ;  /* 0x0000000000007941 */ /* 0x000fea0003800200 */
.L_x_0:
[----:B------:R-:W0:Y:S01]  /*0cc0*/  SHFL.DOWN PT, R3, R24, 0x10, 0x1f ;  /* 0x0a001f0018037f89 */ /* 0x000e2200000e0000 */
[----:B------:R-:W1:Y:S01]  /*0cd0*/  S2R R6, SR_TID.X ;  /* 0x0000000000067919 */ /* 0x000e620000002100 */
[----:B0-----:R-:W-:-:S05]  /*0ce0*/  FADD R3, R3, R24 ;  /* 0x0000001803037221 */ /* 0x001fca0000000000 */
[----:B------:R-:W0:Y:S01]  /*0cf0*/  SHFL.DOWN PT, R0, R3, 0x8, 0x1f ;  /* 0x09001f0003007f89 */ /* 0x000e2200000e0000 */
[----:B-1----:R-:W-:Y:S01]  /*0d00*/  LOP3.LUT P0, RZ, R6, 0x1f, RZ, 0xc0, !PT ;  /* 0x0000001f06ff7812 */ /* 0x002fe2000780c0ff */
[----:B0-----:R-:W-:-:S05]  /*0d10*/  FADD R0, R3, R0 ;  /* 0x0000000003007221 */ /* 0x001fca0000000000 */
[----:B------:R-:W0:Y:S02]  /*0d20*/  SHFL.DOWN PT, R5, R0, 0x4, 0x1f ;  /* 0x08801f0000057f89 */ /* 0x000e2400000e0000 */
[----:B0-----:R-:W-:-:S05]  /*0d30*/  FADD R5, R0, R5 ;  /* 0x0000000500057221 */ /* 0x001fca0000000000 */
[----:B------:R-:W0:Y:S02]  /*0d40*/  SHFL.DOWN PT, R2, R5, 0x2, 0x1f ;  /* 0x08401f0005027f89 */ /* 0x000e2400000e0000 */
[----:B0-----:R-:W-:-:S05]  /*0d50*/  FADD R4, R5, R2 ;  /* 0x0000000205047221 */ /* 0x001fca0000000000 */
[----:B------:R0:W1:Y:S01]  /*0d60*/  SHFL.DOWN PT, R7, R4, 0x1, 0x1f ;  /* 0x08201f0004077f89 */ /* 0x00006200000e0000 */
[----:B------:R-:W-:Y:S05]  /*0d70*/  @P0 EXIT ;  /* 0x000000000000094d */ /* 0x000fea0003800000 */
[----:B------:R-:W2:Y:S01]  /*0d80*/  LDC.64 R2, c[0x0][0x390] ;  /* 0x0000e400ff027b82 */ /* 0x000ea20000000a00 */
[----:B-1----:R-:W-:Y:S01]  /*0d90*/  FADD R7, R4, R7 ;  /* 0x0000000704077221 */ /* 0x002fe20000000000 */
[----:B--2---:R-:W-:-:S05]  /*0da0*/  IMAD.WIDE R22, R22, 0x4, R2 ;  /* 0x0000000416167825 */ /* 0x004fca00078e0202 */
[----:B------:R-:W-:Y:S01]  /*0db0*/  STG.E desc[UR6][R22.64], R7 ;  /* 0x0000000716007986 */ /* 0x000fe2000c101906 */
[----:B------:R-:W-:Y:S05]  /*0dc0*/  EXIT ;  /* 0x000000000000794d */ /* 0x000fea0003800000 */
.L_x_8:
[----:B------:R-:W-:-:S00]  /*0dd0*/  BRA `(.L_x_8) ;  /* 0xfffffffc00fc7947 */ /* 0x000fc0000383ffff */
[----:B------:R-:W-:-:S00]  /*0de0*/  NOP ;  /* 0x0000000000007918 */ /* 0x000fc00000000000 */
        /* <DEDUP_REMOVED lines=9> */
.L_x_93:


//--------------------- .text._Z22orig_gemv_fp16_fp32outILi8ELi4EEvPK6__halfS2_Pfii --------------------------
	.section	.text._Z22orig_gemv_fp16_fp32outILi8ELi4EEvPK6__halfS2_Pfii,"ax",@progbits
	.align	128
        .global         _Z22orig_gemv_fp16_fp32outILi8ELi4EEvPK6__halfS2_Pfii
        .type           _Z22orig_gemv_fp16_fp32outILi8ELi4EEvPK6__halfS2_Pfii,@function
        .size           _Z22orig_gemv_fp16_fp32outILi8ELi4EEvPK6__halfS2_Pfii,(.L_x_94 - _Z22orig_gemv_fp16_fp32outILi8ELi4EEvPK6__halfS2_Pfii)
        .other          _Z22orig_gemv_fp16_fp32outILi8ELi4EEvPK6__halfS2_Pfii,@"STO_CUDA_ENTRY STV_DEFAULT"
_Z22orig_gemv_fp16_fp32outILi8ELi4EEvPK6__halfS2_Pfii:
.text._Z22orig_gemv_fp16_fp32outILi8ELi4EEvPK6__halfS2_Pfii:
        /* <DEDUP_REMOVED lines=8> */
[----:B------:R-:W0:Y:S01]  /*0080*/  LDC R9, c[0x0][0x398] ;  /* 0x0000e600ff097b82 */ /* 0x000e220000000800 */
[----:B------:R-:W-:Y:S01]  /*0090*/  LOP3.LUT R8, R8, 0x1f, RZ, 0xc0, !PT ;  /* 0x0000001f08087812 */ /* 0x000fe200078ec0ff */
[----:B------:R-:W1:Y:S01]  /*00a0*/  LDCU.64 UR4, c[0x0][0x358] ;  /* 0x00006b00ff0477ac */ /* 0x000e620008000a00 */
[----:B------:R-:W-:Y:S01]  /*00b0*/  BSSY.RECONVERGENT B0, `(.L_x_9) ;  /* 0x000015a000007945 */ /* 0x000fe20003800200 */
[----:B------:R-:W-:Y:S01]  /*00c0*/  HFMA2 R12, -RZ, RZ, 0, 0 ;  /* 0x00000000ff0c7431 */ /* 0x000fe200000001ff */
[----:B------:R-:W2:Y:S03]  /*00d0*/  LDCU.64 UR8, c[0x0][0x380] ;  /* 0x00007000ff0877ac */ /* 0x000ea60008000a00 */
[----:B------:R-:W3:Y:S01]  /*00e0*/  LDC.64 R2, c[0x0][0x388] ;  /* 0x0000e200ff027b82 */ /* 0x000ee20000000a00 */
[-C--:B0-----:R-:W-:Y:S01]  /*00f0*/  LEA.HI R11, R9, R9.reuse, RZ, 0x1 ;  /* 0x00000009090b7211 */ /* 0x081fe200078f08ff */
[----:B------:R-:W-:-:S03]  /*0100*/  IMAD R5, R0, R9, RZ ;  /* 0x0000000900057224 */ /* 0x000fc600078e02ff */
[----:B------:R-:W-:-:S04]  /*0110*/  SHF.R.S32.HI R11, RZ, 0x1, R11 ;  /* 0x00000001ff0b7819 */ /* 0x000fc8000001140b */
[----:B------:R-:W-:Y:S01]  /*0120*/  ISETP.GE.AND P0, PT, R8, R11, PT ;  /* 0x0000000b0800720c */ /* 0x000fe20003f06270 */
[----:B---3--:R-:W-:-:S12]  /*0130*/  IMAD.WIDE R2, R5, 0x2, R2 ;  /* 0x0000000205027825 */ /* 0x008fd800078e0202 */
[----:B-12---:R-:W-:Y:S05]  /*0140*/  @P0 BRA `(.L_x_10) ;  /* 0x0000001400400947 */ /* 0x006fea0003800000 */
[----:B------:R-:W-:Y:S01]  /*0150*/  LOP3.LUT R4, RZ, R8, RZ, 0x33, !PT ;  /* 0x00000008ff047212 */ /* 0x000fe200078e33ff */
[----:B------:R-:W-:Y:S01]  /*0160*/  BSSY.RECONVERGENT B1, `(.L_x_11) ;  /* 0x0000028000017945 */ /* 0x000fe20003800200 */
[----:B------:R-:W-:Y:S02]  /*0170*/  MOV R12, RZ ;  /* 0x000000ff000c7202 */ /* 0x000fe40000000f00 */
[----:B------:R-:W-:Y:S02]  /*0180*/  IADD3 R13, PT, PT, R11, R4, RZ ;  /* 0x000000040b0d7210 */ /* 0x000fe40007ffe0ff */
[----:B------:R-:W-:Y:S02]  /*0190*/  MOV R10, R8 ;  /* 0x00000008000a7202 */ /* 0x000fe40000000f00 */
[C---:B------:R-:W-:Y:S02]  /*01a0*/  LOP3.LUT R4, R13.reuse, 0x60, RZ, 0xc0, !PT ;  /* 0x000000600d047812 */ /* 0x040fe400078ec0ff */
[----:B------:R-:W-:-:S02]  /*01b0*/  ISETP.GE.U32.AND P0, PT, R13, 0x60, PT ;  /* 0x000000600d00780c */ /* 0x000fc40003f06070 */
[----:B------:R-:W-:-:S13]  /*01c0*/  ISETP.NE.AND P1, PT, R4, 0x60, PT ;  /* 0x000000600400780c */ /* 0x000fda0003f25270 */
[----:B------:R-:W-:Y:S05]  /*01d0*/  @!P1 BRA `(.L_x_12) ;  /* 0x0000000000809947 */ /* 0x000fea0003800000 */
[----:B------:R-:W0:Y:S01]  /*01e0*/  LDC.64 R6, c[0x0][0x380] ;  /* 0x0000e000ff067b82 */ /* 0x000e220000000a00 */
[----:B------:R-:W1:Y:S01]  /*01f0*/  LDCU.64 UR6, c[0x0][0x388] ;  /* 0x00007100ff0677ac */ /* 0x000e620008000a00 */
[----:B------:R-:W-:Y:S01]  /*0200*/  IMAD.WIDE R4, R5, 0x2, RZ ;  /* 0x0000000205047825 */ /* 0x000fe200078e02ff */
[----:B------:R-:W-:-:S03]  /*0210*/  LEA.HI R13, R13, 0x1, RZ, 0x1b ;  /* 0x000000010d0d7811 */ /* 0x000fc600078fd8ff */
[----:B------:R-:W-:Y:S01]  /*0220*/  HFMA2 R12, -RZ, RZ, 0, 0 ;  /* 0x00000000ff0c7431 */ /* 0x000fe200000001ff */
[----:B------:R-:W-:Y:S02]  /*0230*/  MOV R10, R8 ;  /* 0x00000008000a7202 */ /* 0x000fe40000000f00 */
[----:B------:R-:W-:Y:S01]  /*0240*/  LOP3.LUT R13, R13, 0x3, RZ, 0xc0, !PT ;  /* 0x000000030d0d7812 */ /* 0x000fe200078ec0ff */
[----:B------:R-:W-:-:S03]  /*0250*/  IMAD.WIDE.U32 R4, R8, 0x4, R4 ;  /* 0x0000000408047825 */ /* 0x000fc600078e0004 */
[----:B------:R-:W-:Y:S02]  /*0260*/  IADD3 R13, PT, PT, -R13, RZ, RZ ;  /* 0x000000ff0d0d7210 */ /* 0x000fe40007ffe1ff */
[----:B-1----:R-:W-:-:S04]  /*0270*/  IADD3 R4, P1, PT, R4, UR6, RZ ;  /* 0x0000000604047c10 */ /* 0x002fc8000ff3e0ff */
[----:B------:R-:W-:Y:S01]  /*0280*/  IADD3.X R21, PT, PT, R5, UR7, RZ, P1, !PT ;  /* 0x0000000705157c10 */ /* 0x000fe20008ffe4ff */
[----:B0-----:R-:W-:-:S05]  /*0290*/  IMAD.WIDE.U32 R6, R8, 0x4, R6 ;  /* 0x0000000408067825 */ /* 0x001fca00078e0006 */
[----:B------:R-:W-:-:S07]  /*02a0*/  MOV R19, R7 ;  /* 0x0000000700137202 */ /* 0x000fce0000000f00 */
.L_x_13:
[----:B------:R-:W-:Y:S02]  /*02b0*/  MOV R7, R19 ;  /* 0x0000001300077202 */ /* 0x000fe40000000f00 */
[----:B------:R-:W-:-:S04]  /*02c0*/  MOV R5, R21 ;  /* 0x0000001500057202 */ /* 0x000fc80000000f00 */
[----:B------:R0:W2:Y:S04]  /*02d0*/  LDG.E.CONSTANT R7, desc[UR4][R6.64] ;  /* 0x0000000406077981 */ /* 0x0000a8000c1e9900 */
[----:B------:R1:W3:Y:S01]  /*02e0*/  LDG.E.CONSTANT R5, desc[UR4][R4.64] ;  /* 0x0000000404057981 */ /* 0x0002e2000c1e9900 */
[----:B------:R-:W-:Y:S02]  /*02f0*/  IADD3 R13, PT, PT, R13, 0x1, RZ ;  /* 0x000000010d0d7810 */ /* 0x000fe40007ffe0ff */
[----:B------:R-:W-:Y:S02]  /*0300*/  IADD3 R10, PT, PT, R10, 0x20, RZ ;  /* 0x000000200a0a7810 */ /* 0x000fe40007ffe0ff */
[----:B------:R-:W-:Y:S02]  /*0310*/  ISETP.NE.AND P1, PT, R13, RZ, PT ;  /* 0x000000ff0d00720c */ /* 0x000fe40003f25270 */
[----:B0-----:R-:W-:-:S02]  /*0320*/  IADD3 R6, P3, PT, R6, 0x80, RZ ;  /* 0x0000008006067810 */ /* 0x001fc40007f7e0ff */
[----:B-1----:R-:W-:Y:S02]  /*0330*/  IADD3 R4, P2, PT, R4, 0x80, RZ ;  /* 0x0000008004047810 */ /* 0x002fe40007f5e0ff */
[----:B------:R-:W-:Y:S02]  /*0340*/  IADD3.X R19, PT, PT, RZ, R19, RZ, P3, !PT ;  /* 0x00000013ff137210 */ /* 0x000fe40001ffe4ff */
[----:B------:R-:W-:Y:S01]  /*0350*/  IADD3.X R21, PT, PT, RZ, R21, RZ, P2, !PT ;  /* 0x00000015ff157210 */ /* 0x000fe200017fe4ff */
[--C-:B--2---:R-:W-:Y:S02]  /*0360*/  HADD2.F32 R15, -RZ, R7.reuse.H1_H1 ;  /* 0x30000007ff0f7230 */ /* 0x104fe40000004100 */
[----:B------:R-:W-:Y:S02]  /*0370*/  HADD2.F32 R14, -RZ, R7.H0_H0 ;  /* 0x20000007ff0e7230 */ /* 0x000fe40000004100 */
[--C-:B---3--:R-:W-:Y:S02]  /*0380*/  HADD2.F32 R16, -RZ, R5.reuse.H1_H1 ;  /* 0x30000005ff107230 */ /* 0x108fe40000004100 */
[----:B------:R-:W-:-:S03]  /*0390*/  HADD2.F32 R17, -RZ, R5.H0_H0 ;  /* 0x20000005ff117230 */ /* 0x000fc60000004100 */
[----:B------:R-:W-:-:S04]  /*03a0*/  FMUL R15, R15, R16 ;  /* 0x000000100f0f7220 */ /* 0x000fc80000400000 */
[----:B------:R-:W-:-:S04]  /*03b0*/  FFMA R15, R14, R17, R15 ;  /* 0x000000110e0f7223 */ /* 0x000fc8000000000f */
[----:B------:R-:W-:Y:S01]  /*03c0*/  FADD R12, R15, R12 ;  /* 0x0000000c0f0c7221 */ /* 0x000fe20000000000 */
[----:B------:R-:W-:Y:S06]  /*03d0*/  @P1 BRA `(.L_x_13) ;  /* 0xfffffffc00b41947 */ /* 0x000fec000383ffff */
.L_x_12:
[----:B------:R-:W-:Y:S05]  /*03e0*/  BSYNC.RECONVERGENT B1 ;  /* 0x0000000000017941 */ /* 0x000fea0003800200 */
.L_x_11:
[----:B------:R-:W-:Y:S05]  /*03f0*/  @!P0 BRA `(.L_x_10) ;  /* 0x0000001000948947 */ /* 0x000fea0003800000 */
[----:B------:R-:W-:Y:S01]  /*0400*/  IADD3 R4, PT, PT, R11, -R10, RZ ;  /* 0x8000000a0b047210 */ /* 0x000fe20007ffe0ff */
[----:B------:R-:W-:Y:S01]  /*0410*/  BSSY.RECONVERGENT B1, `(.L_x_14) ;  /* 0x00000a2000017945 */ /* 0x000fe20003800200 */
[----:B------:R-:W-:Y:S02]  /*0420*/  PLOP3.LUT P0, PT, PT, PT, PT, 0x80, 0x8 ;  /* 0x000000000008781c */ /* 0x000fe40003f0f070 */
[----:B------:R-:W-:Y:S01]  /*0430*/  ISETP.GT.AND P1, PT, R4, 0x180, PT ;  /* 0x000001800400780c */ /* 0x000fe20003f24270 */
[----:B------:R-:W-:-:S03]  /*0440*/  IMAD.WIDE.U32 R4, R10, 0x4, RZ ;  /* 0x000000040a047825 */ /* 0x000fc600078e00ff */
[----:B------:R-:W-:Y:S02]  /*0450*/  MOV R15, R4 ;  /* 0x00000004000f7202 */ /* 0x000fe40000000f00 */
[----:B------:R-:W-:-:S07]  /*0460*/  MOV R13, R5 ;  /* 0x00000005000d7202 */ /* 0x000fce0000000f00 */
[----:B------:R-:W-:Y:S05]  /*0470*/  @!P1 BRA `(.L_x_15) ;  /* 0x00000008006c9947 */ /* 0x000fea0003800000 */
[----:B------:R-:W-:Y:S02]  /*0480*/  PLOP3.LUT P0, PT, PT, PT, PT, 0x8, 0x80 ;  /* 0x000000000080781c */ /* 0x000fe40003f0e170 */
[----:B------:R-:W-:-:S11]  /*0490*/  IADD3 R17, PT, PT, R11, -0x180, RZ ;  /* 0xfffffe800b117810 */ /* 0x000fd60007ffe0ff */
.L_x_16:
[----:B------:R-:W-:Y:S02]  /*04a0*/  IADD3 R6, P1, PT, R15, UR8, RZ ;  /* 0x000000080f067c10 */ /* 0x000fe4000ff3e0ff */
[----:B------:R-:W-:Y:S02]  /*04b0*/  IADD3 R4, P2, PT, R2, R15, RZ ;  /* 0x0000000f02047210 */ /* 0x000fe40007f5e0ff */
[----:B------:R-:W-:Y:S02]  /*04c0*/  IADD3.X R7, PT, PT, R13, UR9, RZ, P1, !PT ;  /* 0x000000090d077c10 */ /* 0x000fe40008ffe4ff */
[----:B------:R-:W-:-:S03]  /*04d0*/  IADD3.X R5, PT, PT, R3, R13, RZ, P2, !PT ;  /* 0x0000000d03057210 */ /* 0x000fc600017fe4ff */
[----:B------:R-:W2:Y:S04]  /*04e0*/  LDG.E.CONSTANT R19, desc[UR4][R6.64] ;  /* 0x0000000406137981 */ /* 0x000ea8000c1e9900 */
[----:B------:R-:W3:Y:S04]  /*04f0*/  LDG.E.CONSTANT R20, desc[UR4][R4.64] ;  /* 0x0000000404147981 */ /* 0x000ee8000c1e9900 */
[----:B------:R-:W4:Y:S04]  /*0500*/  LDG.E.CONSTANT R16, desc[UR4][R6.64+0x80] ;  /* 0x0000800406107981 */ /* 0x000f28000c1e9900 */
[----:B------:R-:W5:Y:S04]  /*0510*/  LDG.E.CONSTANT R21, desc[UR4][R4.64+0x80] ;  /* 0x0000800404157981 */ /* 0x000f68000c1e9900 */
[----:B------:R-:W5:Y:S04]  /*0520*/  LDG.E.CONSTANT R25, desc[UR4][R6.64+0x100] ;  /* 0x0001000406197981 */ /* 0x000f68000c1e9900 */
[----:B------:R-:W5:Y:S01]  /*0530*/  LDG.E.CONSTANT R14, desc[UR4][R4.64+0x100] ;  /* 0x00010004040e7981 */ /* 0x000f62000c1e9900 */
[----:B--2---:R-:W-:-:S02]  /*0540*/  HADD2.F32 R18, -RZ, R19.H1_H1 ;  /* 0x30000013ff127230 */ /* 0x004fc40000004100 */
[--C-:B---3--:R-:W-:Y:S02]  /*0550*/  HADD2.F32 R23, -RZ, R20.reuse.H1_H1 ;  /* 0x30000014ff177230 */ /* 0x108fe40000004100 */
[----:B------:R-:W-:Y:S02]  /*0560*/  HADD2.F32 R19, -RZ, R19.H0_H0 ;  /* 0x20000013ff137230 */ /* 0x000fe40000004100 */
[----:B------:R-:W-:Y:S02]  /*0570*/  HADD2.F32 R20, -RZ, R20.H0_H0 ;  /* 0x20000014ff147230 */ /* 0x000fe40000004100 */
[----:B------:R-:W-:Y:S01]  /*0580*/  FMUL R22, R18, R23 ;  /* 0x0000001712167220 */ /* 0x000fe20000400000 */
[----:B----4-:R-:W-:Y:S01]  /*0590*/  HADD2.F32 R24, -RZ, R16.H1_H1 ;  /* 0x30000010ff187230 */ /* 0x010fe20000004100 */
[----:B------:R-:W2:Y:S01]  /*05a0*/  LDG.E.CONSTANT R18, desc[UR4][R6.64+0x180] ;  /* 0x0001800406127981 */ /* 0x000ea2000c1e9900 */
[----:B-----5:R-:W-:-:S03]  /*05b0*/  HADD2.F32 R27, -RZ, R21.H1_H1 ;  /* 0x30000015ff1b7230 */ /* 0x020fc60000004100 */
[----:B------:R-:W3:Y:S01]  /*05c0*/  LDG.E.CONSTANT R23, desc[UR4][R4.64+0x180] ;  /* 0x0001800404177981 */ /* 0x000ee2000c1e9900 */
[----:B------:R-:W-:Y:S02]  /*05d0*/  HADD2.F32 R16, -RZ, R16.H0_H0 ;  /* 0x20000010ff107230 */ /* 0x000fe40000004100 */
[----:B------:R-:W-:Y:S01]  /*05e0*/  FFMA R19, R19, R20, R22 ;  /* 0x0000001413137223 */ /* 0x000fe20000000016 */
[----:B------:R-:W-:Y:S02]  /*05f0*/  HADD2.F32 R21, -RZ, R21.H0_H0 ;  /* 0x20000015ff157230 */ /* 0x000fe40000004100 */
[----:B------:R-:W-:Y:S01]  /*0600*/  FMUL R27, R24, R27 ;  /* 0x0000001b181b7220 */ /* 0x000fe20000400000 */
[----:B------:R-:W4:Y:S04]  /*0610*/  LDG.E.CONSTANT R20, desc[UR4][R4.64+0x200] ;  /* 0x0002000404147981 */ /* 0x000f28000c1e9900 */
[----:B------:R-:W5:Y:S01]  /*0620*/  LDG.E.CONSTANT R24, desc[UR4][R6.64+0x200] ;  /* 0x0002000406187981 */ /* 0x000f62000c1e9900 */
[----:B------:R-:W-:Y:S01]  /*0630*/  FFMA R16, R16, R21, R27 ;  /* 0x0000001510107223 */ /* 0x000fe2000000001b */
[----:B------:R-:W-:-:S02]  /*0640*/  HADD2.F32 R21, -RZ, R25.H1_H1 ;  /* 0x30000019ff157230 */ /* 0x000fc40000004100 */
[----:B------:R-:W-:-:S05]  /*0650*/  HADD2.F32 R22, -RZ, R14.H1_H1 ;  /* 0x3000000eff167230 */ /* 0x000fca0000004100 */
[----:B------:R-:W-:Y:S02]  /*0660*/  FMUL R26, R21, R22 ;  /* 0x00000016151a7220 */ /* 0x000fe40000400000 */
[----:B------:R-:W5:Y:S04]  /*0670*/  LDG.E.CONSTANT R21, desc[UR4][R6.64+0x280] ;  /* 0x0002800406157981 */ /* 0x000f68000c1e9900 */
[----:B------:R-:W5:Y:S01]  /*0680*/  LDG.E.CONSTANT R22, desc[UR4][R4.64+0x280] ;  /* 0x0002800404167981 */ /* 0x000f62000c1e9900 */
[----:B------:R-:W-:Y:S02]  /*0690*/  HADD2.F32 R25, -RZ, R25.H0_H0 ;  /* 0x20000019ff197230 */ /* 0x000fe40000004100 */
[----:B------:R-:W-:-:S05]  /*06a0*/  HADD2.F32 R14, -RZ, R14.H0_H0 ;  /* 0x2000000eff0e7230 */ /* 0x000fca0000004100 */
[----:B------:R-:W-:Y:S01]  /*06b0*/  FFMA R14, R25, R14, R26 ;  /* 0x0000000e190e7223 */ /* 0x000fe2000000001a */
[--C-:B--2---:R-:W-:Y:S02]  /*06c0*/  HADD2.F32 R26, -RZ, R18.reuse.H1_H1 ;  /* 0x30000012ff1a7230 */ /* 0x104fe40000004100 */
[----:B---3--:R-:W-:Y:S02]  /*06d0*/  HADD2.F32 R25, -RZ, R23.H1_H1 ;  /* 0x30000017ff197230 */ /* 0x008fe40000004100 */
[----:B------:R-:W-:-:S03]  /*06e0*/  HADD2.F32 R27, -RZ, R18.H0_H0 ;  /* 0x20000012ff1b7230 */ /* 0x000fc60000004100 */
[----:B------:R-:W-:Y:S01]  /*06f0*/  FMUL R26, R26, R25 ;  /* 0x000000191a1a7220 */ /* 0x000fe20000400000 */
[----:B----4-:R-:W-:Y:S02]  /*0700*/  HADD2.F32 R28, -RZ, R20.H1_H1 ;  /* 0x30000014ff1c7230 */ /* 0x010fe40000004100 */
[--C-:B-----5:R-:W-:Y:S02]  /*0710*/  HADD2.F32 R25, -RZ, R24.reuse.H1_H1 ;  /* 0x30000018ff197230 */ /* 0x120fe40000004100 */
[----:B------:R-:W-:Y:S02]  /*0720*/  HADD2.F32 R18, -RZ, R24.H0_H0 ;  /* 0x20000018ff127230 */ /* 0x000fe40000004100 */
[----:B------:R-:W-:Y:S02]  /*0730*/  HADD2.F32 R23, -RZ, R23.H0_H0 ;  /* 0x20000017ff177230 */ /* 0x000fe40000004100 */
[----:B------:R-:W-:Y:S01]  /*0740*/  FMUL R25, R25, R28 ;  /* 0x0000001c19197220 */ /* 0x000fe20000400000 */
[----:B------:R-:W-:Y:S01]  /*0750*/  HADD2.F32 R24, -RZ, R20.H0_H0 ;  /* 0x20000014ff187230 */ /* 0x000fe20000004100 */
[----:B------:R-:W2:Y:S01]  /*0760*/  LDG.E.CONSTANT R28, desc[UR4][R4.64+0x780] ;  /* 0x00078004041c7981 */ /* 0x000ea2000c1e9900 */
[----:B------:R-:W-:-:S03]  /*0770*/  FFMA R20, R27, R23, R26 ;  /* 0x000000171b147223 */ /* 0x000fc6000000001a */
[----:B------:R-:W-:Y:S01]  /*0780*/  FFMA R18, R18, R24, R25 ;  /* 0x0000001812127223 */ /* 0x000fe20000000019 */
[----:B------:R-:W3:Y:S01]  /*0790*/  LDG.E.CONSTANT R23, desc[UR4][R6.64+0x300] ;  /* 0x0003000406177981 */ /* 0x000ee2000c1e9900 */
[--C-:B------:R-:W-:Y:S02]  /*07a0*/  HADD2.F32 R25, -RZ, R21.reuse.H1_H1 ;  /* 0x30000015ff197230 */ /* 0x100fe40000004100 */
[--C-:B------:R-:W-:Y:S01]  /*07b0*/  HADD2.F32 R26, -RZ, R22.reuse.H1_H1 ;  /* 0x30000016ff1a7230 */ /* 0x100fe20000004100 */
[----:B------:R-:W4:Y:S01]  /*07c0*/  LDG.E.CONSTANT R24, desc[UR4][R4.64+0x300] ;  /* 0x0003000404187981 */ /* 0x000f22000c1e9900 */
[----:B------:R-:W-:Y:S02]  /*07d0*/  HADD2.F32 R21, -RZ, R21.H0_H0 ;  /* 0x20000015ff157230 */ /* 0x000fe40000004100 */
[----:B------:R-:W-:Y:S02]  /*07e0*/  HADD2.F32 R22, -RZ, R22.H0_H0 ;  /* 0x20000016ff167230 */ /* 0x000fe40000004100 */
[----:B------:R-:W-:-:S02]  /*07f0*/  FMUL R26, R25, R26 ;  /* 0x0000001a191a7220 */ /* 0x000fc40000400000 */
[----:B------:R-:W5:Y:S02]  /*0800*/  LDG.E.CONSTANT R25, desc[UR4][R4.64+0x380] ;  /* 0x0003800404197981 */ /* 0x000f64000c1e9900 */
[----:B------:R-:W-:Y:S02]  /*0810*/  FFMA R22, R21, R22, R26 ;  /* 0x0000001615167223 */ /* 0x000fe4000000001a */
[----:B------:R-:W2:Y:S01]  /*0820*/  LDG.E.CONSTANT R21, desc[UR4][R6.64+0x380] ;  /* 0x0003800406157981 */ /* 0x000ea2000c1e9900 */
[--C-:B---3--:R-:W-:Y:S02]  /*0830*/  HADD2.F32 R26, -RZ, R23.reuse.H1_H1 ;  /* 0x30000017ff1a7230 */ /* 0x108fe40000004100 */
[--C-:B----4-:R-:W-:Y:S02]  /*0840*/  HADD2.F32 R27, -RZ, R24.reuse.H1_H1 ;  /* 0x30000018ff1b7230 */ /* 0x110fe40000004100 */
[----:B------:R-:W-:Y:S02]  /*0850*/  HADD2.F32 R23, -RZ, R23.H0_H0 ;  /* 0x20000017ff177230 */ /* 0x000fe40000004100 */
[----:B------:R-:W-:-:S02]  /*0860*/  HADD2.F32 R24, -RZ, R24.H0_H0 ;  /* 0x20000018ff187230 */ /* 0x000fc40000004100 */
[----:B------:R-:W-:Y:S01]  /*0870*/  FMUL R26, R26, R27 ;  /* 0x0000001b1a1a7220 */ /* 0x000fe20000400000 */
[----:B-----5:R-:W-:-:S03]  /*0880*/  HADD2.F32 R27, -RZ, R25.H1_H1 ;  /* 0x30000019ff1b7230 */ /* 0x020fc60000004100 */
[----:B------:R-:W-:Y:S01]  /*0890*/  FFMA R23, R23, R24, R26 ;  /* 0x0000001817177223 */ /* 0x000fe2000000001a */
[--C-:B--2---:R-:W-:Y:S02]  /*08a0*/  HADD2.F32 R24, -RZ, R21.reuse.H1_H1 ;  /* 0x30000015ff187230 */ /* 0x104fe40000004100 */
[----:B------:R-:W-:-:S03]  /*08b0*/  HADD2.F32 R21, -RZ, R21.H0_H0 ;  /* 0x20000015ff157230 */ /* 0x000fc60000004100 */
[----:B------:R-:W-:Y:S01]  /*08c0*/  FMUL R26, R24, R27 ;  /* 0x0000001b181a7220 */ /* 0x000fe20000400000 */
[----:B------:R-:W-:Y:S02]  /*08d0*/  HADD2.F32 R24, -RZ, R25.H0_H0 ;  /* 0x20000019ff187230 */ /* 0x000fe40000004100 */
[----:B------:R-:W2:Y:S03]  /*08e0*/  LDG.E.CONSTANT R25, desc[UR4][R6.64+0x400] ;  /* 0x0004000406197981 */ /* 0x000ea6000c1e9900 */
[----:B------:R-:W-:Y:S02]  /*08f0*/  FFMA R21, R21, R24, R26 ;  /* 0x0000001815157223 */ /* 0x000fe4000000001a */
[----:B------:R-:W3:Y:S01]  /*0900*/  LDG.E.CONSTANT R26, desc[UR4][R4.64+0x400] ;  /* 0x00040004041a7981 */ /* 0x000ee2000c1e9900 */
[----:B------:R-:W-:-:S03]  /*0910*/  FADD R27, R19, R12 ;  /* 0x0000000c131b7221 */ /* 0x000fc60000000000 */
[----:B------:R-:W4:Y:S04]  /*0920*/  LDG.E.CONSTANT R24, desc[UR4][R6.64+0x480] ;  /* 0x0004800406187981 */ /* 0x000f28000c1e9900 */
[----:B------:R-:W5:Y:S01]  /*0930*/  LDG.E.CONSTANT R19, desc[UR4][R4.64+0x480] ;  /* 0x0004800404137981 */ /* 0x000f62000c1e9900 */
[----:B------:R-:W-:-:S03]  /*0940*/  FADD R27, R27, R16 ;  /* 0x000000101b1b7221 */ /* 0x000fc60000000000 */
[----:B------:R-:W5:Y:S01]  /*0950*/  LDG.E.CONSTANT R12, desc[UR4][R6.64+0x500] ;  /* 0x00050004060c7981 */ /* 0x000f62000c1e9900 */
[----:B------:R-:W-:-:S03]  /*0960*/  FADD R27, R27, R14 ;  /* 0x0000000e1b1b7221 */ /* 0x000fc60000000000 */
[----:B------:R-:W5:Y:S01]  /*0970*/  LDG.E.CONSTANT R14, desc[UR4][R4.64+0x500] ;  /* 0x00050004040e7981 */ /* 0x000f62000c1e9900 */
[----:B------:R-:W-:-:S04]  /*0980*/  FADD R27, R27, R20 ;  /* 0x000000141b1b7221 */ /* 0x000fc80000000000 */
[----:B------:R-:W-:Y:S02]  /*0990*/  FADD R27, R27, R18 ;  /* 0x000000121b1b7221 */ /* 0x000fe40000000000 */
[----:B------:R-:W5:Y:S02]  /*09a0*/  LDG.E.CONSTANT R18, desc[UR4][R6.64+0x580] ;  /* 0x0005800406127981 */ /* 0x000f64000c1e9900 */
[----:B------:R-:W-:-:S04]  /*09b0*/  FADD R22, R27, R22 ;  /* 0x000000161b167221 */ /* 0x000fc80000000000 */
[----:B------:R-:W-:-:S04]  /*09c0*/  FADD R20, R22, R23 ;  /* 0x0000001716147221 */ /* 0x000fc80000000000 */
[----:B------:R-:W-:Y:S02]  /*09d0*/  FADD R21, R20, R21 ;  /* 0x0000001514157221 */ /* 0x000fe40000000000 */
[----:B------:R-:W5:Y:S01]  /*09e0*/  LDG.E.CONSTANT R20, desc[UR4][R4.64+0x600] ;  /* 0x0006000404147981 */ /* 0x000f62000c1e9900 */
[--C-:B--2---:R-:W-:Y:S02]  /*09f0*/  HADD2.F32 R16, -RZ, R25.reuse.H1_H1 ;  /* 0x30000019ff107230 */ /* 0x104fe40000004100 */
[--C-:B---3--:R-:W-:Y:S02]  /*0a00*/  HADD2.F32 R29, -RZ, R26.reuse.H1_H1 ;  /* 0x3000001aff1d7230 */ /* 0x108fe40000004100 */
[----:B------:R-:W-:Y:S02]  /*0a10*/  HADD2.F32 R25, -RZ, R25.H0_H0 ;  /* 0x20000019ff197230 */ /* 0x000fe40000004100 */
[----:B------:R-:W-:Y:S02]  /*0a20*/  HADD2.F32 R26, -RZ, R26.H0_H0 ;  /* 0x2000001aff1a7230 */ /* 0x000fe40000004100 */
[----:B------:R-:W-:Y:S01]  /*0a30*/  FMUL R16, R16, R29 ;  /* 0x0000001d10107220 */ /* 0x000fe20000400000 */
[----:B----4-:R-:W-:-:S03]  /*0a40*/  HADD2.F32 R23, -RZ, R24.H1_H1 ;  /* 0x30000018ff177230 */ /* 0x010fc60000004100 */
[----:B------:R-:W-:Y:S01]  /*0a50*/  FFMA R22, R25, R26, R16 ;  /* 0x0000001a19167223 */ /* 0x000fe20000000010 */
[----:B-----5:R-:W-:Y:S01]  /*0a60*/  HADD2.F32 R26, -RZ, R19.H1_H1 ;  /* 0x30000013ff1a7230 */ /* 0x020fe20000004100 */
[----:B------:R-:W2:Y:S01]  /*0a70*/  LDG.E.CONSTANT R16, desc[UR4][R4.64+0x580] ;  /* 0x0005800404107981 */ /* 0x000ea2000c1e9900 */
[----:B------:R-:W-:-:S03]  /*0a80*/  HADD2.F32 R24, -RZ, R24.H0_H0 ;  /* 0x20000018ff187230 */ /* 0x000fc60000004100 */
[----:B------:R-:W-:Y:S01]  /*0a90*/  FMUL R27, R23, R26 ;  /* 0x0000001a171b7220 */ /* 0x000fe20000400000 */
[----:B------:R-:W-:Y:S02]  /*0aa0*/  HADD2.F32 R23, -RZ, R19.H0_H0 ;  /* 0x20000013ff177230 */ /* 0x000fe40000004100 */
[----:B------:R-:W3:Y:S01]  /*0ab0*/  LDG.E.CONSTANT R19, desc[UR4][R6.64+0x600] ;  /* 0x0006000406137981 */ /* 0x000ee2000c1e9900 */
[----:B------:R-:W-:Y:S01]  /*0ac0*/  FADD R25, R21, R22 ;  /* 0x0000001615197221 */ /* 0x000fe20000000000 */
[----:B------:R-:W-:Y:S02]  /*0ad0*/  HADD2.F32 R26, -RZ, R12.H1_H1 ;  /* 0x3000000cff1a7230 */ /* 0x000fe40000004100 */
[----:B------:R-:W-:Y:S01]  /*0ae0*/  FFMA R24, R24, R23, R27 ;  /* 0x0000001718187223 */ /* 0x000fe2000000001b */
[----:B------:R-:W4:Y:S01]  /*0af0*/  LDG.E.CONSTANT R21, desc[UR4][R6.64+0x680] ;  /* 0x0006800406157981 */ /* 0x000f22000c1e9900 */
[----:B------:R-:W-:-:S03]  /*0b00*/  HADD2.F32 R23, -RZ, R14.H1_H1 ;  /* 0x3000000eff177230 */ /* 0x000fc60000004100 */
[----:B------:R-:W5:Y:S01]  /*0b10*/  LDG.E.CONSTANT R22, desc[UR4][R4.64+0x680] ;  /* 0x0006800404167981 */ /* 0x000f62000c1e9900 */
[----:B------:R-:W-:Y:S01]  /*0b20*/  FADD R25, R25, R24 ;  /* 0x0000001819197221 */ /* 0x000fe20000000000 */
[----:B------:R-:W-:Y:S02]  /*0b30*/  FMUL R26, R26, R23 ;  /* 0x000000171a1a7220 */ /* 0x000fe40000400000 */
[----:B------:R-:W5:Y:S04]  /*0b40*/  LDG.E.CONSTANT R23, desc[UR4][R6.64+0x700] ;  /* 0x0007000406177981 */ /* 0x000f68000c1e9900 */
[----:B------:R0:W5:Y:S04]  /*0b50*/  LDG.E.CONSTANT R24, desc[UR4][R4.64+0x700] ;  /* 0x0007000404187981 */ /* 0x000168000c1e9900 */
[----:B------:R3:W5:Y:S01]  /*0b60*/  LDG.E.CONSTANT R27, desc[UR4][R6.64+0x780] ;  /* 0x00078004061b7981 */ /* 0x000762000c1e9900 */
[----:B------:R-:W-:-:S02]  /*0b70*/  HADD2.F32 R29, -RZ, R12.H0_H0 ;  /* 0x2000000cff1d7230 */ /* 0x000fc40000004100 */
[----:B------:R-:W-:Y:S02]  /*0b80*/  HADD2.F32 R14, -RZ, R14.H0_H0 ;  /* 0x2000000eff0e7230 */ /* 0x000fe40000004100 */
[----:B0-----:R-:W-:-:S03]  /*0b90*/  HADD2.F32 R5, -RZ, R20.H1_H1 ;  /* 0x30000014ff057230 */ /* 0x001fc60000004100 */
[----:B------:R-:W-:Y:S01]  /*0ba0*/  FFMA R14, R29, R14, R26 ;  /* 0x0000000e1d0e7223 */ /* 0x000fe2000000001a */
[--C-:B------:R-:W-:Y:S02]  /*0bb0*/  HADD2.F32 R12, -RZ, R18.reuse.H1_H1 ;  /* 0x30000012ff0c7230 */ /* 0x100fe40000004100 */
[----:B------:R-:W-:Y:S02]  /*0bc0*/  HADD2.F32 R18, -RZ, R18.H0_H0 ;  /* 0x20000012ff127230 */ /* 0x000fe40000004100 */
[----:B------:R-:W-:Y:S02]  /*0bd0*/  HADD2.F32 R20, -RZ, R20.H0_H0 ;  /* 0x20000014ff147230 */ /* 0x000fe40000004100 */
[----:B------:R-:W-:Y:S01]  /*0be0*/  FADD R25, R25, R14 ;  /* 0x0000000e19197221 */ /* 0x000fe20000000000 */
[----:B------:R-:W-:-:S04]  /*0bf0*/  IADD3 R10, PT, PT, R10, 0x200, RZ ;  /* 0x000002000a0a7810 */ /* 0x000fc80007ffe0ff */
[----:B------:R-:W-:Y:S02]  /*0c00*/  ISETP.GE.AND P1, PT, R10, R17, PT ;  /* 0x000000110a00720c */ /* 0x000fe40003f26270 */
[----:B------:R-:W-:-:S04]  /*0c10*/  IADD3 R15, P2, PT, R15, 0x800, RZ ;  /* 0x000008000f0f7810 */ /* 0x000fc80007f5e0ff */
[----:B------:R-:W-:Y:S01]  /*0c20*/  IADD3.X R13, PT, PT, RZ, R13, RZ, P2, !PT ;  /* 0x0000000dff0d7210 */ /* 0x000fe200017fe4ff */
[----:B--2---:R-:W-:Y:S02]  /*0c30*/  HADD2.F32 R26, -RZ, R16.H1_H1 ;  /* 0x30000010ff1a7230 */ /* 0x004fe40000004100 */
[----:B---3--:R-:W-:-:S03]  /*0c40*/  HADD2.F32 R6, -RZ, R19.H1_H1 ;  /* 0x30000013ff067230 */ /* 0x008fc60000004100 */
[----:B------:R-:W-:Y:S01]  /*0c50*/  FMUL R12, R12, R26 ;  /* 0x0000001a0c0c7220 */ /* 0x000fe20000400000 */
[----:B------:R-:W-:Y:S02]  /*0c60*/  HADD2.F32 R29, -RZ, R16.H0_H0 ;  /* 0x20000010ff1d7230 */ /* 0x000fe40000004100 */
[----:B------:R-:W-:Y:S02]  /*0c70*/  HADD2.F32 R19, -RZ, R19.H0_H0 ;  /* 0x20000013ff137230 */ /* 0x000fe40000004100 */
[----:B------:R-:W-:Y:S01]  /*0c80*/  FMUL R6, R6, R5 ;  /* 0x0000000506067220 */ /* 0x000fe20000400000 */
[--C-:B----4-:R-:W-:Y:S02]  /*0c90*/  HADD2.F32 R4, -RZ, R21.reuse.H1_H1 ;  /* 0x30000015ff047230 */ /* 0x110fe40000004100 */
[----:B-----5:R-:W-:Y:S02]  /*0ca0*/  HADD2.F32 R5, -RZ, R22.H1_H1 ;  /* 0x30000016ff057230 */ /* 0x020fe40000004100 */
[----:B------:R-:W-:Y:S01]  /*0cb0*/  FFMA R12, R18, R29, R12 ;  /* 0x0000001d120c7223 */ /* 0x000fe2000000000c */
[----:B------:R-:W-:Y:S01]  /*0cc0*/  FFMA R19, R19, R20, R6 ;  /* 0x0000001413137223 */ /* 0x000fe20000000006 */
[----:B------:R-:W-:-:S02]  /*0cd0*/  HADD2.F32 R21, -RZ, R21.H0_H0 ;  /* 0x20000015ff157230 */ /* 0x000fc40000004100 */
[----:B------:R-:W-:Y:S01]  /*0ce0*/  FMUL R4, R4, R5 ;  /* 0x0000000504047220 */ /* 0x000fe20000400000 */
[----:B------:R-:W-:Y:S02]  /*0cf0*/  HADD2.F32 R22, -RZ, R22.H0_H0 ;  /* 0x20000016ff167230 */ /* 0x000fe40000004100 */
[--C-:B------:R-:W-:Y:S02]  /*0d00*/  HADD2.F32 R5, -RZ, R23.reuse.H1_H1 ;  /* 0x30000017ff057230 */ /* 0x100fe40000004100 */
[--C-:B------:R-:W-:Y:S02]  /*0d10*/  HADD2.F32 R6, -RZ, R24.reuse.H1_H1 ;  /* 0x30000018ff067230 */ /* 0x100fe40000004100 */
[----:B------:R-:W-:Y:S01]  /*0d20*/  FADD R12, R25, R12 ;  /* 0x0000000c190c7221 */ /* 0x000fe20000000000 */
[----:B------:R-:W-:Y:S01]  /*0d30*/  FFMA R21, R21, R22, R4 ;  /* 0x0000001615157223 */ /* 0x000fe20000000004 */
[----:B------:R-:W-:Y:S02]  /*0d40*/  HADD2.F32 R23, -RZ, R23.H0_H0 ;  /* 0x20000017ff177230 */ /* 0x000fe40000004100 */
[----:B------:R-:W-:Y:S01]  /*0d50*/  FMUL R6, R5, R6 ;  /* 0x0000000605067220 */ /* 0x000fe20000400000 */
[----:B------:R-:W-:-:S02]  /*0d60*/  HADD2.F32 R24, -RZ, R24.H0_H0 ;  /* 0x20000018ff187230 */ /* 0x000fc40000004100 */
[----:B------:R-:W-:Y:S01]  /*0d70*/  FADD R12, R12, R19 ;  /* 0x000000130c0c7221 */ /* 0x000fe20000000000 */
[--C-:B------:R-:W-:Y:S02]  /*0d80*/  HADD2.F32 R4, -RZ, R27.reuse.H1_H1 ;  /* 0x3000001bff047230 */ /* 0x100fe40000004100 */
[--C-:B------:R-:W-:Y:S02]  /*0d90*/  HADD2.F32 R5, -RZ, R28.reuse.H1_H1 ;  /* 0x3000001cff057230 */ /* 0x100fe40000004100 */
[----:B------:R-:W-:Y:S01]  /*0da0*/  FADD R12, R12, R21 ;  /* 0x000000150c0c7221 */ /* 0x000fe20000000000 */
[----:B------:R-:W-:Y:S02]  /*0db0*/  HADD2.F32 R27, -RZ, R27.H0_H0 ;  /* 0x2000001bff1b7230 */ /* 0x000fe40000004100 */
[----:B------:R-:W-:Y:S01]  /*0dc0*/  FFMA R23, R23, R24, R6 ;  /* 0x0000001817177223 */ /* 0x000fe20000000006 */
[----:B------:R-:W-:Y:S02]  /*0dd0*/  HADD2.F32 R28, -RZ, R28.H0_H0 ;  /* 0x2000001cff1c7230 */ /* 0x000fe40000004100 */
[----:B------:R-:W-:Y:S01]  /*0de0*/  FMUL R4, R4, R5 ;  /* 0x0000000504047220 */ /* 0x000fe20000400000 */
[----:B------:R-:W-:-:S03]  /*0df0*/  FADD R12, R12, R23 ;  /* 0x000000170c0c7221 */ /* 0x000fc60000000000 */
[----:B------:R-:W-:-:S04]  /*0e00*/  FFMA R27, R27, R28, R4 ;  /* 0x0000001c1b1b7223 */ /* 0x000fc80000000004 */
[----:B------:R-:W-:Y:S01]  /*0e10*/  FADD R12, R12, R27 ;  /* 0x0000001b0c0c7221 */ /* 0x000fe20000000000 */
[----:B------:R-:W-:Y:S06]  /*0e20*/  @!P1 BRA `(.L_x_16) ;  /* 0xfffffff4009c9947 */ /* 0x000fec000383ffff */
.L_x_15:
[----:B------:R-:W-:Y:S05]  /*0e30*/  BSYNC.RECONVERGENT B1 ;  /* 0x0000000000017941 */ /* 0x000fea0003800200 */
.L_x_14:
[----:B------:R-:W-:Y:S01]  /*0e40*/  IADD3 R4, PT, PT, R11, -R10, RZ ;  /* 0x8000000a0b047210 */ /* 0x000fe20007ffe0ff */
[----:B------:R-:W-:Y:S03]  /*0e50*/  BSSY.RECONVERGENT B1, `(.L_x_17) ;  /* 0x0000054000017945 */ /* 0x000fe60003800200 */
[----:B------:R-:W-:-:S13]  /*0e60*/  ISETP.GT.AND P1, PT, R4, 0x80, PT ;  /* 0x000000800400780c */ /* 0x000fda0003f24270 */
[----:B------:R-:W-:Y:S05]  /*0e70*/  @!P1 BRA `(.L_x_18) ;  /* 0x0000000400449947 */ /* 0x000fea0003800000 */
[----:B------:R-:W0:Y:S01]  /*0e80*/  LDCU.64 UR6, c[0x0][0x380] ;  /* 0x00007000ff0677ac */ /* 0x000e220008000a00 */
[----:B------:R-:W-:-:S04]  /*0e90*/  IADD3 R6, P1, PT, R2, R15, RZ ;  /* 0x0000000f02067210 */ /* 0x000fc80007f3e0ff */
[----:B------:R-:W-:-:S05]  /*0ea0*/  IADD3.X R7, PT, PT, R3, R13, RZ, P1, !PT ;  /* 0x0000000d03077210 */ /* 0x000fca0000ffe4ff */
[----:B------:R-:W2:Y:S04]  /*0eb0*/  LDG.E.CONSTANT R25, desc[UR4][R6.64+0x80] ;  /* 0x0000800406197981 */ /* 0x000ea8000c1e9900 */
[----:B------:R-:W3:Y:S01]  /*0ec0*/  LDG.E.CONSTANT R22, desc[UR4][R6.64] ;  /* 0x0000000406167981 */ /* 0x000ee2000c1e9900 */
[----:B0-----:R-:W-:-:S03]  /*0ed0*/  IADD3 R4, P0, PT, R15, UR6, RZ ;  /* 0x000000060f047c10 */ /* 0x001fc6000ff1e0ff */
[----:B------:R-:W4:Y:S01]  /*0ee0*/  LDG.E.CONSTANT R16, desc[UR4][R6.64+0x100] ;  /* 0x0001000406107981 */ /* 0x000f22000c1e9900 */
[----:B------:R-:W-:-:S05]  /*0ef0*/  IADD3.X R5, PT, PT, R13, UR7, RZ, P0, !PT ;  /* 0x000000070d057c10 */ /* 0x000fca00087fe4ff */
[----:B------:R-:W5:Y:S04]  /*0f00*/  LDG.E.CONSTANT R20, desc[UR4][R4.64+0x80] ;  /* 0x0000800404147981 */ /* 0x000f68000c1e9900 */
[----:B------:R-:W4:Y:S04]  /*0f10*/  LDG.E.CONSTANT R19, desc[UR4][R4.64] ;  /* 0x0000000404137981 */ /* 0x000f28000c1e9900 */
[----:B------:R-:W4:Y:S04]  /*0f20*/  LDG.E.CONSTANT R14, desc[UR4][R4.64+0x100] ;  /* 0x00010004040e7981 */ /* 0x000f28000c1e9900 */
[----:B------:R-:W4:Y:S04]  /*0f30*/  LDG.E.CONSTANT R17, desc[UR4][R4.64+0x180] ;  /* 0x0001800404117981 */ /* 0x000f28000c1e9900 */
[----:B------:R-:W4:Y:S01]  /*0f40*/  LDG.E.CONSTANT R28, desc[UR4][R4.64+0x380] ;  /* 0x00038004041c7981 */ /* 0x000f22000c1e9900 */
[----:B--2---:R-:W-:-:S02]  /*0f50*/  HADD2.F32 R24, -RZ, R25.H1_H1 ;  /* 0x30000019ff187230 */ /* 0x004fc40000004100 */
[----:B---3--:R-:W-:Y:S02]  /*0f60*/  HADD2.F32 R18, -RZ, R22.H1_H1 ;  /* 0x30000016ff127230 */ /* 0x008fe40000004100 */
[----:B------:R-:W-:Y:S02]  /*0f70*/  HADD2.F32 R27, -RZ, R25.H0_H0 ;  /* 0x20000019ff1b7230 */ /* 0x000fe40000004100 */
[----:B-----5:R-:W-:Y:S02]  /*0f80*/  HADD2.F32 R23, -RZ, R20.H1_H1 ;  /* 0x30000014ff177230 */ /* 0x020fe40000004100 */
[----:B----4-:R-:W-:-:S03]  /*0f90*/  HADD2.F32 R21, -RZ, R19.H1_H1 ;  /* 0x30000013ff157230 */ /* 0x010fc60000004100 */
[----:B------:R-:W-:Y:S01]  /*0fa0*/  FMUL R23, R23, R24 ;  /* 0x0000001817177220 */ /* 0x000fe20000400000 */
[----:B------:R-:W-:Y:S02]  /*0fb0*/  HADD2.F32 R24, -RZ, R22.H0_H0 ;  /* 0x20000016ff187230 */ /* 0x000fe40000004100 */
[----:B------:R-:W-:Y:S02]  /*0fc0*/  HADD2.F32 R22, -RZ, R19.H0_H0 ;  /* 0x20000013ff167230 */ /* 0x000fe40000004100 */
[----:B------:R-:W-:Y:S01]  /*0fd0*/  FMUL R21, R21, R18 ;  /* 0x0000001215157220 */ /* 0x000fe20000400000 */
[----:B------:R-:W-:Y:S01]  /*0fe0*/  HADD2.F32 R26, -RZ, R20.H0_H0 ;  /* 0x20000014ff1a7230 */ /* 0x000fe20000004100 */
[----:B------:R-:W2:Y:S04]  /*0ff0*/  LDG.E.CONSTANT R19, desc[UR4][R6.64+0x200] ;  /* 0x0002000406137981 */ /* 0x000ea8000c1e9900 */
[----:B------:R-:W3:Y:S01]  /*1000*/  LDG.E.CONSTANT R20, desc[UR4][R4.64+0x200] ;  /* 0x0002000404147981 */ /* 0x000ee2000c1e9900 */
[----:B------:R-:W-:-:S03]  /*1010*/  FFMA R25, R22, R24, R21 ;  /* 0x0000001816197223 */ /* 0x000fc60000000015 */
[----:B------:R-:W4:Y:S01]  /*1020*/  LDG.E.CONSTANT R18, desc[UR4][R6.64+0x180] ;  /* 0x0001800406127981 */ /* 0x000f22000c1e9900 */
[----:B------:R-:W-:Y:S01]  /*1030*/  FFMA R23, R26, R27, R23 ;  /* 0x0000001b1a177223 */ /* 0x000fe20000000017 */
[----:B------:R-:W-:Y:S02]  /*1040*/  HADD2.F32 R24, -RZ, R16.H1_H1 ;  /* 0x30000010ff187230 */ /* 0x000fe40000004100 */
[----:B------:R-:W5:Y:S01]  /*1050*/  LDG.E.CONSTANT R22, desc[UR4][R6.64+0x280] ;  /* 0x0002800406167981 */ /* 0x000f62000c1e9900 */
        /* <DEDUP_REMOVED lines=9> */
[----:B------:R-:W-:-:S03]  /*10f0*/  FADD R26, R26, R23 ;  /* 0x000000171a1a7221 */ /* 0x000fc60000000000 */
[----:B------:R-:W-:Y:S01]  /*1100*/  FFMA R27, R14, R16, R27 ;  /* 0x000000100e1b7223 */ /* 0x000fe2000000001b */
[--C-:B------:R-:W-:Y:S02]  /*1110*/  HADD2.F32 R14, -RZ, R17.reuse.H1_H1 ;  /* 0x30000011ff0e7230 */ /* 0x100fe40000004100 */
[----:B------:R-:W-:Y:S02]  /*1120*/  HADD2.F32 R17, -RZ, R17.H0_H0 ;  /* 0x20000011ff117230 */ /* 0x000fe40000004100 */
[----:B------:R-:W-:Y:S01]  /*1130*/  FADD R26, R26, R27 ;  /* 0x0000001b1a1a7221 */ /* 0x000fe20000000000 */
[----:B------:R-:W-:Y:S02]  /*1140*/  IADD3 R15, P1, PT, R15, 0x400, RZ ;  /* 0x000004000f0f7810 */ /* 0x000fe40007f3e0ff */
[----:B------:R-:W-:Y:S02]  /*1150*/  PLOP3.LUT P0, PT, PT, PT, PT, 0x8, 0x80 ;  /* 0x000000000080781c */ /* 0x000fe40003f0e170 */
[----:B------:R-:W-:-:S02]  /*1160*/  IADD3 R10, PT, PT, R10, 0x100, RZ ;  /* 0x000001000a0a7810 */ /* 0x000fc40007ffe0ff */
[----:B------:R-:W-:Y:S01]  /*1170*/  IADD3.X R13, PT, PT, RZ, R13, RZ, P1, !PT ;  /* 0x0000000dff0d7210 */ /* 0x000fe20000ffe4ff */
[----:B--2---:R-:W-:Y:S02]  /*1180*/  HADD2.F32 R23, -RZ, R19.H1_H1 ;  /* 0x30000013ff177230 */ /* 0x004fe40000004100 */
[----:B---3--:R-:W-:Y:S02]  /*1190*/  HADD2.F32 R4, -RZ, R20.H1_H1 ;  /* 0x30000014ff047230 */ /* 0x008fe40000004100 */
[----:B----4-:R-:W-:-:S03]  /*11a0*/  HADD2.F32 R29, -RZ, R18.H1_H1 ;  /* 0x30000012ff1d7230 */ /* 0x010fc60000004100 */
[----:B------:R-:W-:Y:S01]  /*11b0*/  FMUL R23, R4, R23 ;  /* 0x0000001704177220 */ /* 0x000fe20000400000 */
[----:B------:R-:W-:Y:S02]  /*11c0*/  HADD2.F32 R18, -RZ, R18.H0_H0 ;  /* 0x20000012ff127230 */ /* 0x000fe40000004100 */
[----:B-----5:R-:W-:Y:S02]  /*11d0*/  HADD2.F32 R5, -RZ, R22.H1_H1 ;  /* 0x30000016ff057230 */ /* 0x020fe40000004100 */
[----:B------:R-:W-:Y:S01]  /*11e0*/  FMUL R14, R14, R29 ;  /* 0x0000001d0e0e7220 */ /* 0x000fe20000400000 */
[----:B------:R-:W-:-:S03]  /*11f0*/  HADD2.F32 R4, -RZ, R21.H1_H1 ;  /* 0x30000015ff047230 */ /* 0x000fc60000004100 */
[----:B------:R-:W-:Y:S01]  /*1200*/  FFMA R17, R17, R18, R14 ;  /* 0x0000001211117223 */ /* 0x000fe2000000000e */
[----:B------:R-:W-:Y:S02]  /*1210*/  HADD2.F32 R19, -RZ, R19.H0_H0 ;  /* 0x20000013ff137230 */ /* 0x000fe40000004100 */
[----:B------:R-:W-:Y:S02]  /*1220*/  HADD2.F32 R20, -RZ, R20.H0_H0 ;  /* 0x20000014ff147230 */ /* 0x000fe40000004100 */
[----:B------:R-:W-:Y:S01]  /*1230*/  FMUL R4, R4, R5 ;  /* 0x0000000504047220 */ /* 0x000fe20000400000 */
[----:B0-----:R-:W-:Y:S02]  /*1240*/  HADD2.F32 R6, -RZ, R12.H1_H1 ;  /* 0x3000000cff067230 */ /* 0x001fe40000004100 */
[----:B------:R-:W-:Y:S02]  /*1250*/  HADD2.F32 R5, -RZ, R24.H1_H1 ;  /* 0x30000018ff057230 */ /* 0x000fe40000004100 */
[----:B------:R-:W-:Y:S01]  /*1260*/  FADD R17, R26, R17 ;  /* 0x000000111a117221 */ /* 0x000fe20000000000 */
[----:B------:R-:W-:-:S02]  /*1270*/  HADD2.F32 R22, -RZ, R22.H0_H0 ;  /* 0x20000016ff167230 */ /* 0x000fc40000004100 */
[----:B------:R-:W-:Y:S01]  /*1280*/  FFMA R20, R20, R19, R23 ;  /* 0x0000001314147223 */ /* 0x000fe20000000017 */
[----:B------:R-:W-:Y:S02]  /*1290*/  HADD2.F32 R21, -RZ, R21.H0_H0 ;  /* 0x20000015ff157230 */ /* 0x000fe40000004100 */
[----:B------:R-:W-:Y:S01]  /*12a0*/  FMUL R7, R5, R6 ;  /* 0x0000000605077220 */ /* 0x000fe20000400000 */
[----:B------:R-:W-:Y:S02]  /*12b0*/  HADD2.F32 R19, -RZ, R25.H1_H1 ;  /* 0x30000019ff137230 */ /* 0x000fe40000004100 */
[----:B------:R-:W-:Y:S01]  /*12c0*/  FADD R17, R17, R20 ;  /* 0x0000001411117221 */ /* 0x000fe20000000000 */
[----:B------:R-:W-:Y:S02]  /*12d0*/  HADD2.F32 R6, -RZ, R28.H1_H1 ;  /* 0x3000001cff067230 */ /* 0x000fe40000004100 */
[----:B------:R-:W-:Y:S01]  /*12e0*/  FFMA R4, R21, R22, R4 ;  /* 0x0000001615047223 */ /* 0x000fe20000000004 */
[----:B------:R-:W-:-:S02]  /*12f0*/  HADD2.F32 R5, -RZ, R12.H0_H0 ;  /* 0x2000000cff057230 */ /* 0x000fc40000004100 */
[----:B------:R-:W-:Y:S02]  /*1300*/  HADD2.F32 R24, -RZ, R24.H0_H0 ;  /* 0x20000018ff187230 */ /* 0x000fe40000004100 */
[----:B------:R-:W-:Y:S01]  /*1310*/  FMUL R19, R6, R19 ;  /* 0x0000001306137220 */ /* 0x000fe20000400000 */
[----:B------:R-:W-:Y:S02]  /*1320*/  HADD2.F32 R25, -RZ, R25.H0_H0 ;  /* 0x20000019ff197230 */ /* 0x000fe40000004100 */
[----:B------:R-:W-:Y:S01]  /*1330*/  FADD R4, R17, R4 ;  /* 0x0000000411047221 */ /* 0x000fe20000000000 */
[----:B------:R-:W-:Y:S02]  /*1340*/  HADD2.F32 R28, -RZ, R28.H0_H0 ;  /* 0x2000001cff1c7230 */ /* 0x000fe40000004100 */
[----:B------:R-:W-:-:S03]  /*1350*/  FFMA R5, R24, R5, R7 ;  /* 0x0000000518057223 */ /* 0x000fc60000000007 */
[----:B------:R-:W-:Y:S01]  /*1360*/  FFMA R19, R28, R25, R19 ;  /* 0x000000191c137223 */ /* 0x000fe20000000013 */
[----:B------:R-:W-:-:S04]  /*1370*/  FADD R4, R4, R5 ;  /* 0x0000000504047221 */ /* 0x000fc80000000000 */
[----:B------:R-:W-:-:S07]  /*1380*/  FADD R12, R4, R19 ;  /* 0x00000013040c7221 */ /* 0x000fce0000000000 */
.L_x_18:
[----:B------:R-:W-:Y:S05]  /*1390*/  BSYNC.RECONVERGENT B1 ;  /* 0x0000000000017941 */ /* 0x000fea0003800200 */
.L_x_17:
[----:B------:R-:W-:-:S13]  /*13a0*/  ISETP.LT.OR P0, PT, R10, R11, P0 ;  /* 0x0000000b0a00720c */ /* 0x000fda0000701670 */
        /* <DEDUP_REMOVED lines=8> */
[----:B------:R-:W-:-:S03]  /*1430*/  IADD3.X R5, PT, PT, R13, UR7, RZ, P0, !PT ;  /* 0x000000070d057c10 */ /* 0x000fc600087fe4ff */
[----:B------:R-:W5:Y:S04]  /*1440*/  LDG.E.CONSTANT R13, desc[UR4][R6.64+0x100] ;  /* 0x00010004060d7981 */ /* 0x000f68000c1e9900 */
[----:B------:R-:W4:Y:S04]  /*1450*/  LDG.E.CONSTANT R16, desc[UR4][R4.64] ;  /* 0x0000000404107981 */ /* 0x000f28000c1e9900 */
[----:B------:R-:W5:Y:S04]  /*1460*/  LDG.E.CONSTANT R20, desc[UR4][R4.64+0x80] ;  /* 0x0000800404147981 */ /* 0x000f68000c1e9900 */
[----:B------:R-:W5:Y:S04]  /*1470*/  LDG.E.CONSTANT R10, desc[UR4][R4.64+0x100] ;  /* 0x00010004040a7981 */ /* 0x000f68000c1e9900 */
[----:B------:R0:W5:Y:S01]  /*1480*/  LDG.E.CONSTANT R15, desc[UR4][R4.64+0x180] ;  /* 0x00018004040f7981 */ /* 0x000162000c1e9900 */
[----:B--2---:R-:W-:-:S02]  /*1490*/  HADD2.F32 R19, -RZ, R17.H1_H1 ;  /* 0x30000011ff137230 */ /* 0x004fc40000004100 */
[----:B------:R-:W-:Y:S02]  /*14a0*/  HADD2.F32 R17, -RZ, R17.H0_H0 ;  /* 0x20000011ff117230 */ /* 0x000fe40000004100 */
[--C-:B---3--:R-:W-:Y:S02]  /*14b0*/  HADD2.F32 R23, -RZ, R21.reuse.H1_H1 ;  /* 0x30000015ff177230 */ /* 0x108fe40000004100 */
[----:B------:R-:W-:Y:S02]  /*14c0*/  HADD2.F32 R21, -RZ, R21.H0_H0 ;  /* 0x20000015ff157230 */ /* 0x000fe40000004100 */
[--C-:B----4-:R-:W-:Y:S02]  /*14d0*/  HADD2.F32 R18, -RZ, R16.reuse.H1_H1 ;  /* 0x30000010ff127230 */ /* 0x110fe40000004100 */
[----:B------:R-:W-:-:S03]  /*14e0*/  HADD2.F32 R16, -RZ, R16.H0_H0 ;  /* 0x20000010ff107230 */ /* 0x000fc60000004100 */
[----:B------:R-:W-:Y:S01]  /*14f0*/  FMUL R19, R18, R19 ;  /* 0x0000001312137220 */ /* 0x000fe20000400000 */
[--C-:B-----5:R-:W-:Y:S02]  /*1500*/  HADD2.F32 R18, -RZ, R20.reuse.H1_H1 ;  /* 0x30000014ff127230 */ /* 0x120fe40000004100 */
[----:B------:R-:W-:Y:S02]  /*1510*/  HADD2.F32 R20, -RZ, R20.H0_H0 ;  /* 0x20000014ff147230 */ /* 0x000fe40000004100 */
[----:B------:R-:W-:Y:S01]  /*1520*/  FFMA R17, R16, R17, R19 ;  /* 0x0000001110117223 */ /* 0x000fe20000000013 */
[--C-:B0-----:R-:W-:Y:S02]  /*1530*/  HADD2.F32 R5, -RZ, R13.reuse.H1_H1 ;  /* 0x3000000dff057230 */ /* 0x101fe40000004100 */
[----:B------:R-:W-:Y:S01]  /*1540*/  FMUL R23, R18, R23 ;  /* 0x0000001712177220 */ /* 0x000fe20000400000 */
[----:B------:R-:W-:Y:S02]  /*1550*/  HADD2.F32 R4, -RZ, R10.H1_H1 ;  /* 0x3000000aff047230 */ /* 0x000fe40000004100 */
[----:B------:R-:W-:Y:S01]  /*1560*/  FADD R17, R12, R17 ;  /* 0x000000110c117221 */ /* 0x000fe20000000000 */
[----:B------:R-:W-:-:S02]  /*1570*/  HADD2.F32 R13, -RZ, R13.H0_H0 ;  /* 0x2000000dff0d7230 */ /* 0x000fc40000004100 */
[----:B------:R-:W-:Y:S01]  /*1580*/  FFMA R20, R20, R21, R23 ;  /* 0x0000001514147223 */ /* 0x000fe20000000017 */
[----:B------:R-:W-:Y:S02]  /*1590*/  HADD2.F32 R7, -RZ, R14.H1_H1 ;  /* 0x3000000eff077230 */ /* 0x000fe40000004100 */
[----:B------:R-:W-:Y:S01]  /*15a0*/  FMUL R5, R4, R5 ;  /* 0x0000000504057220 */ /* 0x000fe20000400000 */
[--C-:B------:R-:W-:Y:S02]  /*15b0*/  HADD2.F32 R6, -RZ, R15.reuse.H1_H1 ;  /* 0x3000000fff067230 */ /* 0x100fe40000004100 */
[----:B------:R-:W-:Y:S02]  /*15c0*/  HADD2.F32 R10, -RZ, R10.H0_H0 ;  /* 0x2000000aff0a7230 */ /* 0x000fe40000004100 */
[----:B------:R-:W-:Y:S01]  /*15d0*/  FADD R17, R17, R20 ;  /* 0x0000001411117221 */ /* 0x000fe20000000000 */
[----:B------:R-:W-:Y:S02]  /*15e0*/  HADD2.F32 R14, -RZ, R14.H0_H0 ;  /* 0x2000000eff0e7230 */ /* 0x000fe40000004100 */
[----:B------:R-:W-:Y:S01]  /*15f0*/  FMUL R6, R6, R7 ;  /* 0x0000000706067220 */ /* 0x000fe20000400000 */
[----:B------:R-:W-:-:S02]  /*1600*/  HADD2.F32 R15, -RZ, R15.H0_H0 ;  /* 0x2000000fff0f7230 */ /* 0x000fc40000004100 */
[----:B------:R-:W-:-:S03]  /*1610*/  FFMA R10, R10, R13, R5 ;  /* 0x0000000d0a0a7223 */ /* 0x000fc60000000005 */
[----:B------:R-:W-:Y:S01]  /*1620*/  FFMA R15, R15, R14, R6 ;  /* 0x0000000e0f0f7223 */ /* 0x000fe20000000006 */
[----:B------:R-:W-:-:S04]  /*1630*/  FADD R10, R17, R10 ;  /* 0x0000000a110a7221 */ /* 0x000fc80000000000 */
[----:B------:R-:W-:-:S07]  /*1640*/  FADD R12, R10, R15 ;  /* 0x0000000f0a0c7221 */ /* 0x000fce0000000000 */
.L_x_10:
[----:B------:R-:W-:Y:S05]  /*1650*/  BSYNC.RECONVERGENT B0 ;  /* 0x0000000000007941 */ /* 0x000fea0003800200 */
.L_x_9:
[----:B------:R-:W-:Y:S01]  /*1660*/  SHF.L.U32 R11, R11, 0x1, RZ ;  /* 0x000000010b0b7819 */ /* 0x000fe200000006ff */
[----:B------:R-:W-:Y:S03]  /*1670*/  BSSY.RECONVERGENT B0, `(.L_x_19) ;  /* 0x000000c000007945 */ /* 0x000fe60003800200 */
[----:B------:R-:W-:-:S04]  /*1680*/  ISETP.GE.AND P0, PT, R11, R9, PT ;  /* 0x000000090b00720c */ /* 0x000fc80003f06270 */
[----:B------:R-:W-:-:S13]  /*1690*/  ISETP.NE.OR P0, PT, R8, RZ, P0 ;  /* 0x000000ff0800720c */ /* 0x000fda0000705670 */
[----:B------:R-:W-:Y:S05]  /*16a0*/  @P0 BRA `(.L_x_20) ;  /* 0x0000000000200947 */ /* 0x000fea0003800000 */
[----:B------:R-:W0:Y:S01]  /*16b0*/  LDC.64 R6, c[0x0][0x380] ;  /* 0x0000e000ff067b82 */ /* 0x000e220000000a00 */
[----:B------:R-:W-:-:S06]  /*16c0*/  IMAD.WIDE R4, R11, 0x2, R2 ;  /* 0x000000020b047825 */ /* 0x000fcc00078e0202 */
[----:B------:R-:W2:Y:S01]  /*16d0*/  LDG.E.U16.CONSTANT R4, desc[UR4][R4.64] ;  /* 0x0000000404047981 */ /* 0x000ea2000c1e9500 */
[----:B0-----:R-:W-:-:S06]  /*16e0*/  IMAD.WIDE R2, R11, 0x2, R6 ;  /* 0x000000020b027825 */ /* 0x001fcc00078e0206 */
[----:B------:R-:W3:Y:S01]  /*16f0*/  LDG.E.U16.CONSTANT R2, desc[UR4][R2.64] ;  /* 0x0000000402027981 */ /* 0x000ee2000c1e9500 */
[----:B--2---:R-:W-:Y:S02]  /*1700*/  HADD2.F32 R6, -RZ, R4.H0_H0 ;  /* 0x20000004ff067230 */ /* 0x004fe40000004100 */
[----:B---3--:R-:W-:-:S05]  /*1710*/  HADD2.F32 R7, -RZ, R2.H0_H0 ;  /* 0x20000002ff077230 */ /* 0x008fca0000004100 */
[----:B------:R-:W-:-:S07]  /*1720*/  FFMA R12, R7, R6, R12 ;  /* 0x00000006070c7223 */ /* 0x000fce000000000c */
.L_x_20:
[----:B------:R-:W-:Y:S05]  /*1730*/  BSYNC.RECONVERGENT B0 ;  /* 0x0000000000007941 */ /* 0x000fea0003800200 */
.L_x_19:
[----:B------:R-:W0:Y:S01]  /*1740*/  SHFL.DOWN PT, R3, R12, 0x10, 0x1f ;  /* 0x0a001f000c037f89 */ /* 0x000e2200000e0000 */
[----:B------:R-:W-:Y:S01]  /*1750*/  ISETP.NE.AND P0, PT, R8, RZ, PT ;  /* 0x000000ff0800720c */ /* 0x000fe20003f05270 */
[----:B0-----:R-:W-:-:S05]  /*1760*/  FADD R3, R3, R12 ;  /* 0x0000000c03037221 */ /* 0x001fca0000000000 */
[----:B------:R-:W0:Y:S02]  /*1770*/  SHFL.DOWN PT, R2, R3, 0x8, 0x1f ;  /* 0x09001f0003027f89 */ /* 0x000e2400000e0000 */
        /* <DEDUP_REMOVED lines=12> */
.L_x_21:
        /* <DEDUP_REMOVED lines=12> */
.L_x_94:


//--------------------- .text._Z21opt_gemv_pure_fp16_v2ILi32ELi8EEvPK6__halfS2_PS0_ii --------------------------
	.section	.text._Z21opt_gemv_pure_fp16_v2ILi32ELi8EEvPK6__halfS2_PS0_ii,"ax",@progbits
	.align	128
        .global         _Z21opt_gemv_pure_fp16_v2ILi32ELi8EEvPK6__halfS2_PS0_ii
        .type           _Z21opt_gemv_pure_fp16_v2ILi32ELi8EEvPK6__halfS2_PS0_ii,@function
        .size           _Z21opt_gemv_pure_fp16_v2ILi32ELi8EEvPK6__halfS2_PS0_ii,(.L_x_95 - _Z21opt_gemv_pure_fp16_v2ILi32ELi8EEvPK6__halfS2_PS0_ii)
        .other          _Z21opt_gemv_pure_fp16_v2ILi32ELi8EEvPK6__halfS2_PS0_ii,@"STO_CUDA_ENTRY STV_DEFAULT"
_Z21opt_gemv_pure_fp16_v2ILi32ELi8EEvPK6__halfS2_PS0_ii:
.text._Z21opt_gemv_pure_fp16_v2ILi32ELi8EEvPK6__halfS2_PS0_ii:
        /* <DEDUP_REMOVED lines=44> */
.L_x_26:
        /* <DEDUP_REMOVED lines=34> */
.L_x_25:
[----:B------:R-:W-:Y:S05]  /*04e0*/  BSYNC.RECONVERGENT B1 ;  /* 0x0000000000017941 */ /* 0x000fea0003800200 */
.L_x_24:
[----:B------:R-:W-:Y:S04]  /*04f0*/  BSSY.RECONVERGENT B1, `(.L_x_27) ;  /* 0x0000078000017945 */ /* 0x000fe80003800200 */
[----:B------:R-:W-:Y:S05]  /*0500*/  @!P0 BRA `(.L_x_28) ;  /* 0x0000000400d88947 */ /* 0x000fea0003800000 */
[----:B------:R-:W0:Y:S01]  /*0510*/  LDCU.64 UR8, c[0x0][0x388] ;  /* 0x00007100ff0877ac */ /* 0x000e220008000a00 */
[----:B------:R-:W-:-:S03]  /*0520*/  IMAD.WIDE.U32 R2, R21, 0x10, RZ ;  /* 0x0000001015027825 */ /* 0x000fc600078e00ff */
[----:B------:R-:W-:Y:S02]  /*0530*/  MOV R20, R2 ;  /* 0x0000000200147202 */ /* 0x000fe40000000f00 */
[----:B0-----:R-:W-:-:S04]  /*0540*/  LEA R0, P0, R12, UR8, 0x1 ;  /* 0x000000080c007c11 */ /* 0x001fc8000f8008ff */
[----:B------:R-:W-:-:S09]  /*0550*/  LEA.HI.X R2, R12, UR9, R13, 0x1, P0 ;  /* 0x000000090c027c11 */ /* 0x000fd200080f0c0d */
.L_x_29:
        /* <DEDUP_REMOVED lines=113> */
.L_x_28:
[----:B------:R-:W-:Y:S05]  /*0c70*/  BSYNC.RECONVERGENT B1 ;  /* 0x0000000000017941 */ /* 0x000fea0003800200 */
.L_x_27:
[----:B------:R-:W-:-:S04]  /*0c80*/  FADD R28, R28, R25 ;  /* 0x000000191c1c7221 */ /* 0x000fc80000000000 */
[----:B------:R-:W-:-:S04]  /*0c90*/  FADD R23, R28, R23 ;  /* 0x000000171c177221 */ /* 0x000fc80000000000 */
[----:B------:R-:W-:-:S07]  /*0ca0*/  FADD R24, R23, R24 ;  /* 0x0000001817187221 */ /* 0x000fce0000000000 */
.L_x_23:
[----:B------:R-:W-:Y:S05]  /*0cb0*/  BSYNC.RECONVERGENT B0 ;  /* 0x0000000000007941 */ /* 0x000fea0003800200 */
.L_x_22:
        /* <DEDUP_REMOVED lines=13> */
[----:B-1----:R-:W-:-:S05]  /*0d90*/  FADD R0, R4, R7 ;  /* 0x0000000704007221 */ /* 0x002fca0000000000 */
[----:B------:R-:W-:Y:S01]  /*0da0*/  F2FP.F16.F32.PACK_AB R0, RZ, R0 ;  /* 0x00000000ff00723e */ /* 0x000fe200000000ff */
[----:B--2---:R-:W-:-:S05]  /*0db0*/  IMAD.WIDE R22, R22, 0x2, R2 ;  /* 0x0000000216167825 */ /* 0x004fca00078e0202 */
[----:B------:R-:W-:Y:S01]  /*0dc0*/  STG.E.U16 desc[UR6][R22.64], R0 ;  /* 0x0000000016007986 */ /* 0x000fe2000c101506 */
[----:B------:R-:W-:Y:S05]  /*0dd0*/  EXIT ;  /* 0x000000000000794d */ /* 0x000fea0003800000 */
.L_x_30:
        /* <DEDUP_REMOVED lines=10> */
.L_x_95:


//--------------------- .text._Z22orig_gemv_pure_fp16_v2ILi32ELi8EEvPK6__halfS2_PS0_ii --------------------------
	.section	.text._Z22orig_gemv_pure_fp16_v2ILi32ELi8EEvPK6__halfS2_PS0_ii,"ax",@progbits
	.align	128
        .global         _Z22orig_gemv_pure_fp16_v2ILi32ELi8EEvPK6__halfS2_PS0_ii
        .type           _Z22orig_gemv_pure_fp16_v2ILi32ELi8EEvPK6__halfS2_PS0_ii,@function
        .size           _Z22orig_gemv_pure_fp16_v2ILi32ELi8EEvPK6__halfS2_PS0_ii,(.L_x_96 - _Z22orig_gemv_pure_fp16_v2ILi32ELi8EEvPK6__halfS2_PS0_ii)
        .other          _Z22orig_gemv_pure_fp16_v2ILi32ELi8EEvPK6__halfS2_PS0_ii,@"STO_CUDA_ENTRY STV_DEFAULT"
_Z22orig_gemv_pure_fp16_v2ILi32ELi8EEvPK6__halfS2_PS0_ii:
.text._Z22orig_gemv_pure_fp16_v2ILi32ELi8EEvPK6__halfS2_PS0_ii:
        /* <DEDUP_REMOVED lines=13> */
[----:B0-----:R-:W-:-:S04]  /*00d0*/  USHF.R.S32.HI UR4, URZ, 0x1f, UR5 ;  /* 0x0000001fff047899 */ /* 0x001fc80008011405 */
[----:B------:R-:W-:-:S04]  /*00e0*/  ULEA.HI UR4, UR4, UR5, URZ, 0x3 ;  /* 0x0000000504047291 */ /* 0x000fc8000f8f18ff */
[----:B------:R-:W-:-:S06]  /*00f0*/  USHF.R.S32.HI UR4, URZ, 0x3, UR4 ;  /* 0x00000003ff047899 */ /* 0x000fcc0008011404 */
[----:B------:R-:W-:-:S13]  /*0100*/  ISETP.GE.AND P0, PT, R22, UR4, PT ;  /* 0x0000000416007c0c */ /* 0x000fda000bf06270 */
[----:B-1----:R-:W-:Y:S05]  /*0110*/  @P0 BRA `(.L_x_32) ;  /* 0x00000010002c0947 */ /* 0x002fea0003800000 */
[----:B------:R-:W-:Y:S01]  /*0120*/  LOP3.LUT R23, RZ, R22, RZ, 0x33, !PT ;  /* 0x00000016ff177212 */ /* 0x000fe200078e33ff */
[----:B------:R-:W-:Y:S01]  /*0130*/  BSSY.RECONVERGENT B1, `(.L_x_33) ;  /* 0x0000097000017945 */ /* 0x000fe20003800200 */
[----:B------:R-:W-:Y:S02]  /*0140*/  MOV R20, RZ ;  /* 0x000000ff00147202 */ /* 0x000fe40000000f00 */
[----:B------:R-:W-:Y:S02]  /*0150*/  CS2R R2, SRZ ;  /* 0x0000000000027805 */ /* 0x000fe4000001ff00 */
[----:B------:R-:W-:Y:S01]  /*0160*/  IADD3 R23, PT, PT, R23, UR4, RZ ;  /* 0x0000000417177c10 */ /* 0x000fe2000fffe0ff */
[----:B------:R-:W-:Y:S01]  /*0170*/  IMAD.WIDE R30, R21, UR5, RZ ;  /* 0x00000005151e7c25 */ /* 0x000fe2000f8e02ff */
[----:B------:R-:W-:Y:S02]  /*0180*/  MOV R0, RZ ;  /* 0x000000ff00007202 */ /* 0x000fe40000000f00 */
[----:B------:R-:W-:-:S02]  /*0190*/  ISETP.GE.U32.AND P0, PT, R23, 0x60, PT ;  /* 0x000000601700780c */ /* 0x000fc40003f06070 */
[----:B------:R-:W-:-:S11]  /*01a0*/  LEA.HI R24, R23, 0x1, RZ, 0x1b ;  /* 0x0000000117187811 */ /* 0x000fd600078fd8ff */
[----:B------:R-:W-:Y:S05]  /*01b0*/  @!P0 BRA `(.L_x_34) ;  /* 0x0000000800388947 */ /* 0x000fea0003800000 */
[----:B------:R-:W0:Y:S01]  /*01c0*/  LDC.64 R6, c[0x0][0x380] ;  /* 0x0000e000ff067b82 */ /* 0x000e220000000a00 */
[----:B------:R-:W1:Y:S01]  /*01d0*/  LDCU.64 UR8, c[0x0][0x388] ;  /* 0x00007100ff0877ac */ /* 0x000e620008000a00 */
[C---:B------:R-:W-:Y:S02]  /*01e0*/  SHF.L.U64.HI R5, R30.reuse, 0x1, R31 ;  /* 0x000000011e057819 */ /* 0x040fe4000001021f */
[----:B------:R-:W-:Y:S02]  /*01f0*/  SHF.L.U32 R4, R30, 0x1, RZ ;  /* 0x000000011e047819 */ /* 0x000fe400000006ff */
[----:B------:R-:W-:Y:S02]  /*0200*/  LOP3.LUT R24, R24, 0xffffffc, RZ, 0xc0, !PT ;  /* 0x0ffffffc18187812 */ /* 0x000fe400078ec0ff */
[----:B------:R-:W-:Y:S01]  /*0210*/  MOV R20, RZ ;  /* 0x000000ff00147202 */ /* 0x000fe20000000f00 */
[----:B------:R-:W-:Y:S01]  /*0220*/  IMAD.WIDE.U32 R4, R22, 0x10, R4 ;  /* 0x0000001016047825 */ /* 0x000fe200078e0004 */
[----:B------:R-:W-:-:S02]  /*0230*/  IADD3 R24, PT, PT, -R24, RZ, RZ ;  /* 0x000000ff18187210 */ /* 0x000fc40007ffe1ff */
[----:B-1----:R-:W-:-:S04]  /*0240*/  IADD3 R28, P0, PT, R4, UR8, RZ ;  /* 0x00000008041c7c10 */ /* 0x002fc8000ff1e0ff */
[----:B------:R-:W-:Y:S01]  /*0250*/  IADD3 R28, P1, PT, R28, 0x400, RZ ;  /* 0x000004001c1c7810 */ /* 0x000fe20007f3e0ff */
[----:B0-----:R-:W-:-:S03]  /*0260*/  IMAD.WIDE.U32 R6, R22, 0x10, R6 ;  /* 0x0000001016067825 */ /* 0x001fc600078e0006 */
[----:B------:R-:W-:Y:S02]  /*0270*/  IADD3.X R29, PT, PT, RZ, UR9, R5, P1, P0 ;  /* 0x00000009ff1d7c10 */ /* 0x000fe40008fe0405 */
[----:B------:R-:W-:-:S04]  /*0280*/  IADD3 R26, P2, PT, R6, 0x400, RZ ;  /* 0x00000400061a7810 */ /* 0x000fc80007f5e0ff */
[----:B------:R-:W-:-:S09]  /*0290*/  IADD3.X R27, PT, PT, RZ, R7, RZ, P2, !PT ;  /* 0x00000007ff1b7210 */ /* 0x000fd200017fe4ff */
.L_x_35:
[----:B------:R-:W2:Y:S04]  /*02a0*/  LDG.E.128 R4, desc[UR6][R28.64+-0x400] ;  /* 0xfffc00061c047981 */ /* 0x000ea8000c1e1d00 */
[----:B------:R-:W3:Y:S01]  /*02b0*/  LDG.E.128 R8, desc[UR6][R26.64+-0x400] ;  /* 0xfffc00061a087981 */ /* 0x000ee2000c1e1d00 */
[--C-:B--2---:R-:W-:Y:S02]  /*02c0*/  HADD2.F32 R12, -RZ, R4.reuse.H1_H1 ;  /* 0x30000004ff0c7230 */ /* 0x104fe40000004100 */
[----:B------:R-:W-:Y:S02]  /*02d0*/  HADD2.F32 R4, -RZ, R4.H0_H0 ;  /* 0x20000004ff047230 */ /* 0x000fe40000004100 */
[----:B---3--:R-:W-:Y:S02]  /*02e0*/  HADD2.F32 R13, -RZ, R8.H1_H1 ;  /* 0x30000008ff0d7230 */ /* 0x008fe40000004100 */
[----:B------:R-:W-:-:S02]  /*02f0*/  HADD2.F32 R15, -RZ, R9.H1_H1 ;  /* 0x30000009ff0f7230 */ /* 0x000fc40000004100 */
[----:B------:R-:W-:Y:S02]  /*0300*/  HADD2.F32 R14, -RZ, R10.H1_H1 ;  /* 0x3000000aff0e7230 */ /* 0x000fe40000004100 */
[----:B------:R-:W-:Y:S01]  /*0310*/  FMUL R17, R12, R13 ;  /* 0x0000000d0c117220 */ /* 0x000fe20000400000 */
[--C-:B------:R-:W-:Y:S02]  /*0320*/  HADD2.F32 R12, -RZ, R5.reuse.H1_H1 ;  /* 0x30000005ff0c7230 */ /* 0x100fe40000004100 */
[----:B------:R-:W-:Y:S02]  /*0330*/  HADD2.F32 R13, -RZ, R8.H0_H0 ;  /* 0x20000008ff0d7230 */ /* 0x000fe40000004100 */
[----:B------:R-:W-:Y:S02]  /*0340*/  HADD2.F32 R5, -RZ, R5.H0_H0 ;  /* 0x20000005ff057230 */ /* 0x000fe40000004100 */
[----:B------:R-:W-:Y:S01]  /*0350*/  FMUL R8, R12, R15 ;  /* 0x0000000f0c087220 */ /* 0x000fe20000400000 */
[----:B------:R-:W-:-:S02]  /*0360*/  HADD2.F32 R12, -RZ, R9.H0_H0 ;  /* 0x20000009ff0c7230 */ /* 0x000fc40000004100 */
[----:B------:R-:W-:Y:S01]  /*0370*/  FFMA R4, R4, R13, R17 ;  /* 0x0000000d04047223 */ /* 0x000fe20000000011 */
[----:B------:R-:W-:Y:S01]  /*0380*/  HADD2.F32 R13, -RZ, R6.H1_H1 ;  /* 0x30000006ff0d7230 */ /* 0x000fe20000004100 */
[----:B------:R-:W2:Y:S01]  /*0390*/  LDG.E.128 R16, desc[UR6][R26.64+-0x200] ;  /* 0xfffe00061a107981 */ /* 0x000ea2000c1e1d00 */
[----:B------:R-:W-:-:S03]  /*03a0*/  FFMA R5, R5, R12, R8 ;  /* 0x0000000c05057223 */ /* 0x000fc60000000008 */
[----:B------:R-:W-:Y:S02]  /*03b0*/  FMUL R9, R13, R14 ;  /* 0x0000000e0d097220 */ /* 0x000fe40000400000 */
[----:B------:R-:W3:Y:S01]  /*03c0*/  LDG.E.128 R12, desc[UR6][R28.64+-0x200] ;  /* 0xfffe00061c0c7981 */ /* 0x000ee2000c1e1d00 */
[----:B------:R-:W-:Y:S02]  /*03d0*/  HADD2.F32 R6, -RZ, R6.H0_H0 ;  /* 0x20000006ff067230 */ /* 0x000fe40000004100 */
[----:B------:R-:W-:Y:S02]  /*03e0*/  HADD2.F32 R10, -RZ, R10.H0_H0 ;  /* 0x2000000aff0a7230 */ /* 0x000fe40000004100 */
[----:B------:R-:W-:-:S03]  /*03f0*/  HADD2.F32 R25, -RZ, R11.H1_H1 ;  /* 0x3000000bff197230 */ /* 0x000fc60000004100 */
[----:B------:R-:W-:Y:S01]  /*0400*/  FFMA R9, R6, R10, R9 ;  /* 0x0000000a06097223 */ /* 0x000fe20000000009 */
[--C-:B------:R-:W-:Y:S02]  /*0410*/  HADD2.F32 R6, -RZ, R7.reuse.H1_H1 ;  /* 0x30000007ff067230 */ /* 0x100fe40000004100 */
[----:B------:R-:W-:Y:S01]  /*0420*/  FADD R3, R4, R3 ;  /* 0x0000000304037221 */ /* 0x000fe20000000000 */
[----:B------:R-:W-:Y:S02]  /*0430*/  HADD2.F32 R7, -RZ, R7.H0_H0 ;  /* 0x20000007ff077230 */ /* 0x000fe40000004100 */
[----:B------:R-:W-:Y:S01]  /*0440*/  FADD R0, R5, R0 ;  /* 0x0000000005007221 */ /* 0x000fe20000000000 */
[----:B------:R-:W-:Y:S02]  /*0450*/  HADD2.F32 R11, -RZ, R11.H0_H0 ;  /* 0x2000000bff0b7230 */ /* 0x000fe40000004100 */
[----:B------:R-:W-:-:S04]  /*0460*/  FMUL R6, R6, R25 ;  /* 0x0000001906067220 */ /* 0x000fc80000400000 */
[----:B------:R-:W-:Y:S01]  /*0470*/  FFMA R7, R7, R11, R6 ;  /* 0x0000000b07077223 */ /* 0x000fe20000000006 */
[----:B------:R-:W-:-:S03]  /*0480*/  FADD R2, R9, R2 ;  /* 0x0000000209027221 */ /* 0x000fc60000000000 */
[----:B------:R-:W-:Y:S01]  /*0490*/  FADD R20, R7, R20 ;  /* 0x0000001407147221 */ /* 0x000fe20000000000 */
[----:B--2---:R-:W-:Y:S02]  /*04a0*/  HADD2.F32 R5, -RZ, R16.H1_H1 ;  /* 0x30000010ff057230 */ /* 0x004fe40000004100 */
[--C-:B---3--:R-:W-:Y:S02]  /*04b0*/  HADD2.F32 R4, -RZ, R12.reuse.H1_H1 ;  /* 0x3000000cff047230 */ /* 0x108fe40000004100 */
[----:B------:R-:W-:-:S03]  /*04c0*/  HADD2.F32 R12, -RZ, R12.H0_H0 ;  /* 0x2000000cff0c7230 */ /* 0x000fc60000004100 */
[----:B------:R-:W-:Y:S01]  /*04d0*/  FMUL R11, R4, R5 ;  /* 0x00000005040b7220 */ /* 0x000fe20000400000 */
[----:B------:R-:W-:Y:S02]  /*04e0*/  HADD2.F32 R5, -RZ, R16.H0_H0 ;  /* 0x20000010ff057230 */ /* 0x000fe40000004100 */
[----:B------:R-:W-:-:S03]  /*04f0*/  HADD2.F32 R4, -RZ, R13.H1_H1 ;  /* 0x3000000dff047230 */ /* 0x000fc60000004100 */
[----:B------:R-:W-:Y:S01]  /*0500*/  FFMA R12, R12, R5, R11 ;  /* 0x000000050c0c7223 */ /* 0x000fe2000000000b */
[----:B------:R-:W-:Y:S01]  /*0510*/  HADD2.F32 R5, -RZ, R17.H1_H1 ;  /* 0x30000011ff057230 */ /* 0x000fe20000004100 */
[----:B------:R-:W2:Y:S01]  /*0520*/  LDG.E.128 R8, desc[UR6][R28.64] ;  /* 0x000000061c087981 */ /* 0x000ea2000c1e1d00 */
[----:B------:R-:W-:-:S03]  /*0530*/  HADD2.F32 R6, -RZ, R18.H1_H1 ;  /* 0x30000012ff067230 */ /* 0x000fc60000004100 */
[----:B------:R-:W-:Y:S01]  /*0540*/  FMUL R5, R4, R5 ;  /* 0x0000000504057220 */ /* 0x000fe20000400000 */
[----:B------:R-:W-:Y:S02]  /*0550*/  HADD2.F32 R4, -RZ, R13.H0_H0 ;  /* 0x2000000dff047230 */ /* 0x000fe40000004100 */
[----:B------:R-:W-:Y:S02]  /*0560*/  HADD2.F32 R13, -RZ, R14.H1_H1 ;  /* 0x3000000eff0d7230 */ /* 0x000fe40000004100 */
[----:B------:R-:W-:-:S03]  /*0570*/  HADD2.F32 R17, -RZ, R17.H0_H0 ;  /* 0x20000011ff117230 */ /* 0x000fc60000004100 */
[----:B------:R-:W-:Y:S02]  /*0580*/  FMUL R13, R13, R6 ;  /* 0x000000060d0d7220 */ /* 0x000fe40000400000 */
[----:B------:R-:W-:Y:S02]  /*0590*/  FFMA R17, R4, R17, R5 ;  /* 0x0000001104117223 */ /* 0x000fe40000000005 */
        /* <DEDUP_REMOVED lines=14> */
[--C-:B--2---:R-:W-:Y:S02]  /*0680*/  HADD2.F32 R12, -RZ, R8.reuse.H1_H1 ;  /* 0x30000008ff0c7230 */ /* 0x104fe40000004100 */
[----:B------:R-:W-:Y:S02]  /*0690*/  HADD2.F32 R8, -RZ, R8.H0_H0 ;  /* 0x20000008ff087230 */ /* 0x000fe40000004100 */
[----:B---3--:R-:W-:-:S05]  /*06a0*/  HADD2.F32 R17, -RZ, R4.H1_H1 ;  /* 0x30000004ff117230 */ /* 0x008fca0000004100 */
[----:B------:R-:W-:Y:S01]  /*06b0*/  FMUL R19, R12, R17 ;  /* 0x000000110c137220 */ /* 0x000fe20000400000 */
[----:B------:R-:W-:-:S05]  /*06c0*/  HADD2.F32 R17, -RZ, R4.H0_H0 ;  /* 0x20000004ff117230 */ /* 0x000fca0000004100 */
[----:B------:R-:W-:Y:S01]  /*06d0*/  FFMA R4, R8, R17, R19 ;  /* 0x0000001108047223 */ /* 0x000fe20000000013 */
[----:B------:R-:W-:Y:S02]  /*06e0*/  HADD2.F32 R8, -RZ, R9.H1_H1 ;  /* 0x30000009ff087230 */ /* 0x000fe40000004100 */
[----:B------:R-:W-:Y:S02]  /*06f0*/  HADD2.F32 R17, -RZ, R5.H1_H1 ;  /* 0x30000005ff117230 */ /* 0x000fe40000004100 */
[----:B------:R-:W-:Y:S02]  /*0700*/  HADD2.F32 R9, -RZ, R9.H0_H0 ;  /* 0x20000009ff097230 */ /* 0x000fe40000004100 */
[----:B------:R-:W-:Y:S02]  /*0710*/  HADD2.F32 R13, -RZ, R6.H1_H1 ;  /* 0x30000006ff0d7230 */ /* 0x000fe40000004100 */
[----:B------:R-:W-:Y:S01]  /*0720*/  FMUL R14, R8, R17 ;  /* 0x00000011080e7220 */ /* 0x000fe20000400000 */
[----:B------:R-:W-:Y:S01]  /*0730*/  HADD2.F32 R8, -RZ, R10.H1_H1 ;  /* 0x3000000aff087230 */ /* 0x000fe20000004100 */
[----:B------:R-:W2:Y:S01]  /*0740*/  LDG.E.128 R16, desc[UR6][R26.64+0x200] ;  /* 0x000200061a107981 */ /* 0x000ea2000c1e1d00 */
[----:B------:R-:W-:-:S03]  /*0750*/  HADD2.F32 R12, -RZ, R5.H0_H0 ;  /* 0x20000005ff0c7230 */ /* 0x000fc60000004100 */
[----:B------:R-:W-:Y:S02]  /*0760*/  FMUL R8, R8, R13 ;  /* 0x0000000d08087220 */ /* 0x000fe40000400000 */
[----:B------:R-:W-:Y:S02]  /*0770*/  FFMA R5, R9, R12, R14 ;  /* 0x0000000c09057223 */ /* 0x000fe4000000000e */
[----:B------:R0:W3:Y:S01]  /*0780*/  LDG.E.128 R12, desc[UR6][R28.64+0x200] ;  /* 0x000200061c0c7981 */ /* 0x0000e2000c1e1d00 */
        /* <DEDUP_REMOVED lines=11> */
[----:B0-----:R-:W-:-:S03]  /*0840*/  IADD3 R28, P0, PT, R28, 0x800, RZ ;  /* 0x000008001c1c7810 */ /* 0x001fc60007f1e0ff */
[----:B------:R-:W-:Y:S01]  /*0850*/  FADD R20, R20, R7 ;  /* 0x0000000714147221 */ /* 0x000fe20000000000 */
[----:B------:R-:W-:Y:S02]  /*0860*/  IADD3.X R29, PT, PT, RZ, R29, RZ, P0, !PT ;  /* 0x0000001dff1d7210 */ /* 0x000fe400007fe4ff */
[----:B------:R-:W-:Y:S02]  /*0870*/  IADD3 R26, P0, PT, R26, 0x800, RZ ;  /* 0x000008001a1a7810 */ /* 0x000fe40007f1e0ff */
[----:B------:R-:W-:Y:S02]  /*0880*/  IADD3 R24, PT, PT, R24, 0x4, RZ ;  /* 0x0000000418187810 */ /* 0x000fe40007ffe0ff */
[----:B------:R-:W-:Y:S02]  /*0890*/  IADD3.X R27, PT, PT, RZ, R27, RZ, P0, !PT ;  /* 0x0000001bff1b7210 */ /* 0x000fe400007fe4ff */
[----:B------:R-:W-:Y:S01]  /*08a0*/  ISETP.NE.AND P0, PT, R24, RZ, PT ;  /* 0x000000ff1800720c */ /* 0x000fe20003f05270 */
[----:B------:R-:W-:Y:S01]  /*08b0*/  FADD R2, R2, R9 ;  /* 0x0000000902027221 */ /* 0x000fe20000000000 */
[----:B------:R-:W-:Y:S01]  /*08c0*/  IADD3 R22, PT, PT, R22, 0x80, RZ ;  /* 0x0000008016167810 */ /* 0x000fe20007ffe0ff */
[----:B--2---:R-:W-:-:S02]  /*08d0*/  HADD2.F32 R5, -RZ, R16.H1_H1 ;  /* 0x30000010ff057230 */ /* 0x004fc40000004100 */
[----:B---3--:R-:W-:-:S05]  /*08e0*/  HADD2.F32 R4, -RZ, R12.H1_H1 ;  /* 0x3000000cff047230 */ /* 0x008fca0000004100 */
[----:B------:R-:W-:Y:S01]  /*08f0*/  FMUL R11, R4, R5 ;  /* 0x00000005040b7220 */ /* 0x000fe20000400000 */
[----:B------:R-:W-:Y:S02]  /*0900*/  HADD2.F32 R4, -RZ, R12.H0_H0 ;  /* 0x2000000cff047230 */ /* 0x000fe40000004100 */
[----:B------:R-:W-:Y:S02]  /*0910*/  HADD2.F32 R5, -RZ, R16.H0_H0 ;  /* 0x20000010ff057230 */ /* 0x000fe40000004100 */
[----:B------:R-:W-:-:S03]  /*0920*/  HADD2.F32 R6, -RZ, R13.H1_H1 ;  /* 0x3000000dff067230 */ /* 0x000fc60000004100 */
[----:B------:R-:W-:Y:S01]  /*0930*/  FFMA R4, R4, R5, R11 ;  /* 0x0000000504047223 */ /* 0x000fe2000000000b */
[----:B------:R-:W-:Y:S02]  /*0940*/  HADD2.F32 R5, -RZ, R17.H1_H1 ;  /* 0x30000011ff057230 */ /* 0x000fe40000004100 */
[----:B------:R-:W-:Y:S02]  /*0950*/  HADD2.F32 R7, -RZ, R14.H1_H1 ;  /* 0x3000000eff077230 */ /* 0x000fe40000004100 */
[----:B------:R-:W-:Y:S02]  /*0960*/  HADD2.F32 R8, -RZ, R18.H1_H1 ;  /* 0x30000012ff087230 */ /* 0x000fe40000004100 */
[----:B------:R-:W-:-:S03]  /*0970*/  FMUL R6, R6, R5 ;  /* 0x0000000506067220 */ /* 0x000fc60000400000 */
[----:B------:R-:W-:Y:S01]  /*0980*/  FMUL R5, R7, R8 ;  /* 0x0000000807057220 */ /* 0x000fe20000400000 */
[----:B------:R-:W-:Y:S02]  /*0990*/  HADD2.F32 R7, -RZ, R15.H1_H1 ;  /* 0x3000000fff077230 */ /* 0x000fe40000004100 */
[----:B------:R-:W-:Y:S02]  /*09a0*/  HADD2.F32 R8, -RZ, R19.H1_H1 ;  /* 0x30000013ff087230 */ /* 0x000fe40000004100 */
[----:B------:R-:W-:Y:S02]  /*09b0*/  HADD2.F32 R13, -RZ, R13.H0_H0 ;  /* 0x2000000dff0d7230 */ /* 0x000fe40000004100 */
[----:B------:R-:W-:Y:S02]  /*09c0*/  HADD2.F32 R14, -RZ, R14.H0_H0 ;  /* 0x2000000eff0e7230 */ /* 0x000fe40000004100 */
[----:B------:R-:W-:Y:S01]  /*09d0*/  FMUL R7, R7, R8 ;  /* 0x0000000807077220 */ /* 0x000fe20000400000 */
[----:B------:R-:W-:-:S02]  /*09e0*/  HADD2.F32 R8, -RZ, R15.H0_H0 ;  /* 0x2000000fff087230 */ /* 0x000fc40000004100 */
[----:B------:R-:W-:Y:S02]  /*09f0*/  HADD2.F32 R17, -RZ, R17.H0_H0 ;  /* 0x20000011ff117230 */ /* 0x000fe40000004100 */
[----:B------:R-:W-:Y:S02]  /*0a00*/  HADD2.F32 R18, -RZ, R18.H0_H0 ;  /* 0x20000012ff127230 */ /* 0x000fe40000004100 */
[----:B------:R-:W-:Y:S02]  /*0a10*/  HADD2.F32 R19, -RZ, R19.H0_H0 ;  /* 0x20000013ff137230 */ /* 0x000fe40000004100 */
[----:B------:R-:W-:Y:S01]  /*0a20*/  FFMA R13, R13, R17, R6 ;  /* 0x000000110d0d7223 */ /* 0x000fe20000000006 */
[----:B------:R-:W-:Y:S02]  /*0a30*/  FFMA R5, R14, R18, R5 ;  /* 0x000000120e057223 */ /* 0x000fe40000000005 */
[----:B------:R-:W-:Y:S01]  /*0a40*/  FFMA R7, R8, R19, R7 ;  /* 0x0000001308077223 */ /* 0x000fe20000000007 */
[----:B------:R-:W-:Y:S01]  /*0a50*/  FADD R3, R3, R4 ;  /* 0x0000000403037221 */ /* 0x000fe20000000000 */
[----:B------:R-:W-:Y:S01]  /*0a60*/  FADD R0, R0, R13 ;  /* 0x0000000d00007221 */ /* 0x000fe20000000000 */
[----:B------:R-:W-:Y:S01]  /*0a70*/  FADD R2, R2, R5 ;  /* 0x0000000502027221 */ /* 0x000fe20000000000 */
[----:B------:R-:W-:Y:S01]  /*0a80*/  FADD R20, R20, R7 ;  /* 0x0000000714147221 */ /* 0x000fe20000000000 */
[----:B------:R-:W-:Y:S06]  /*0a90*/  @P0 BRA `(.L_x_35) ;  /* 0xfffffff800000947 */ /* 0x000fec000383ffff */
.L_x_34:
[----:B------:R-:W-:Y:S05]  /*0aa0*/  BSYNC.RECONVERGENT B1 ;  /* 0x0000000000017941 */ /* 0x000fea0003800200 */
.L_x_33:
[----:B------:R-:W0:Y:S01]  /*0ab0*/  LDCU.64 UR8, c[0x0][0x388] ;  /* 0x00007100ff0877ac */ /* 0x000e220008000a00 */
[----:B------:R-:W-:Y:S01]  /*0ac0*/  LEA.HI R4, R23, 0x1, RZ, 0x1b ;  /* 0x0000000117047811 */ /* 0x000fe200078fd8ff */
[----:B------:R-:W-:Y:S03]  /*0ad0*/  BSSY.RECONVERGENT B1, `(.L_x_36) ;  /* 0x000006c000017945 */ /* 0x000fe60003800200 */
[----:B------:R-:W-:Y:S02]  /*0ae0*/  LOP3.LUT P0, R4, R4, 0x3, RZ, 0xc0, !PT ;  /* 0x0000000304047812 */ /* 0x000fe4000780c0ff */
[----:B0-----:R-:W-:-:S04]  /*0af0*/  LEA R24, P1, R30, UR8, 0x1 ;  /* 0x000000081e187c11 */ /* 0x001fc8000f8208ff */
[----:B------:R-:W-:-:S07]  /*0b00*/  LEA.HI.X R25, R30, UR9, R31, 0x1, P1 ;  /* 0x000000091e197c11 */ /* 0x000fce00088f0c1f */
[----:B------:R-:W-:Y:S05]  /*0b10*/  @!P0 BRA `(.L_x_37) ;  /* 0x00000004009c8947 */ /* 0x000fea0003800000 */
[----:B------:R-:W-:Y:S01]  /*0b20*/  ISETP.NE.AND P1, PT, R4, 0x1, PT ;  /* 0x000000010400780c */ /* 0x000fe20003f25270 */
[----:B------:R-:W-:Y:S01]  /*0b30*/  BSSY.RECONVERGENT B2, `(.L_x_38) ;  /* 0x0000043000027945 */ /* 0x000fe20003800200 */
[----:B------:R-:W-:-:S11]  /*0b40*/  LOP3.LUT P0, RZ, R23, 0x20, RZ, 0xc0, !PT ;  /* 0x0000002017ff7812 */ /* 0x000fd6000780c0ff */
[----:B------:R-:W-:Y:S05]  /*0b50*/  @!P1 BRA `(.L_x_39) ;  /* 0x0000000400009947 */ /* 0x000fea0003800000 */
[----:B------:R-:W0:Y:S01]  /*0b60*/  LDC.64 R26, c[0x0][0x380] ;  /* 0x0000e000ff1a7b82 */ /* 0x000e220000000a00 */
[----:B------:R-:W-:-:S05]  /*0b70*/  IMAD.WIDE.U32 R30, R22, 0x10, R24 ;  /* 0x00000010161e7825 */ /* 0x000fca00078e0018 */
[----:B------:R-:W2:Y:S04]  /*0b80*/  LDG.E.128 R4, desc[UR6][R30.64] ;  /* 0x000000061e047981 */ /* 0x000ea8000c1e1d00 */
[----:B------:R-:W3:Y:S01]  /*0b90*/  LDG.E.128 R12, desc[UR6][R30.64+0x200] ;  /* 0x000200061e0c7981 */ /* 0x000ee2000c1e1d00 */
[----:B0-----:R-:W-:-:S05]  /*0ba0*/  IMAD.WIDE.U32 R26, R22, 0x10, R26 ;  /* 0x00000010161a7825 */ /* 0x001fca00078e001a */
[----:B------:R-:W4:Y:S04]  /*0bb0*/  LDG.E.128 R8, desc[UR6][R26.64] ;  /* 0x000000061a087981 */ /* 0x000f28000c1e1d00 */
[----:B------:R-:W5:Y:S01]  /*0bc0*/  LDG.E.128 R16, desc[UR6][R26.64+0x200] ;  /* 0x000200061a107981 */ /* 0x000f62000c1e1d00 */
[----:B------:R-:W-:Y:S01]  /*0bd0*/  IADD3 R22, PT, PT, R22, 0x40, RZ ;  /* 0x0000004016167810 */ /* 0x000fe20007ffe0ff */
[--C-:B--2---:R-:W-:Y:S02]  /*0be0*/  HADD2.F32 R28, -RZ, R4.reuse.H1_H1 ;  /* 0x30000004ff1c7230 */ /* 0x104fe40000004100 */
[----:B------:R-:W-:Y:S02]  /*0bf0*/  HADD2.F32 R29, -RZ, R4.H0_H0 ;  /* 0x20000004ff1d7230 */ /* 0x000fe40000004100 */
[----:B------:R-:W-:-:S02]  /*0c00*/  HADD2.F32 R4, -RZ, R5.H0_H0 ;  /* 0x20000005ff047230 */ /* 0x000fc40000004100 */
[----:B----4-:R-:W-:Y:S02]  /*0c10*/  HADD2.F32 R23, -RZ, R8.H1_H1 ;  /* 0x30000008ff177230 */ /* 0x010fe40000004100 */
[----:B------:R-:W-:-:S03]  /*0c20*/  HADD2.F32 R32, -RZ, R9.H1_H1 ;  /* 0x30000009ff207230 */ /* 0x000fc60000004100 */
[----:B------:R-:W-:Y:S01]  /*0c30*/  FMUL R28, R28, R23 ;  /* 0x000000171c1c7220 */ /* 0x000fe20000400000 */
[----:B------:R-:W-:Y:S02]  /*0c40*/  HADD2.F32 R23, -RZ, R5.H1_H1 ;  /* 0x30000005ff177230 */ /* 0x000fe40000004100 */
[----:B------:R-:W-:-:S03]  /*0c50*/  HADD2.F32 R9, -RZ, R9.H0_H0 ;  /* 0x20000009ff097230 */ /* 0x000fc60000004100 */
[----:B------:R-:W-:Y:S01]  /*0c60*/  FMUL R23, R23, R32 ;  /* 0x0000002017177220 */ /* 0x000fe20000400000 */
[----:B------:R-:W-:Y:S02]  /*0c70*/  HADD2.F32 R8, -RZ, R8.H0_H0 ;  /* 0x20000008ff087230 */ /* 0x000fe40000004100 */
[----:B------:R-:W-:Y:S02]  /*0c80*/  HADD2.F32 R5, -RZ, R10.H1_H1 ;  /* 0x3000000aff057230 */ /* 0x000fe40000004100 */
[----:B------:R-:W-:Y:S01]  /*0c90*/  FFMA R23, R4, R9, R23 ;  /* 0x0000000904177223 */ /* 0x000fe20000000017 */
[----:B------:R-:W-:Y:S02]  /*0ca0*/  HADD2.F32 R4, -RZ, R6.H1_H1 ;  /* 0x30000006ff047230 */ /* 0x000fe40000004100 */
[----:B------:R-:W-:Y:S01]  /*0cb0*/  FFMA R28, R29, R8, R28 ;  /* 0x000000081d1c7223 */ /* 0x000fe2000000001c */
[----:B------:R-:W-:Y:S02]  /*0cc0*/  HADD2.F32 R8, -RZ, R7.H1_H1 ;  /* 0x30000007ff087230 */ /* 0x000fe40000004100 */
[----:B------:R-:W-:-:S02]  /*0cd0*/  HADD2.F32 R9, -RZ, R11.H1_H1 ;  /* 0x3000000bff097230 */ /* 0x000fc40000004100 */
[----:B------:R-:W-:Y:S01]  /*0ce0*/  FMUL R4, R4, R5 ;  /* 0x0000000504047220 */ /* 0x000fe20000400000 */
[----:B------:R-:W-:Y:S02]  /*0cf0*/  HADD2.F32 R5, -RZ, R6.H0_H0 ;  /* 0x20000006ff057230 */ /* 0x000fe40000004100 */
[----:B------:R-:W-:Y:S02]  /*0d00*/  HADD2.F32 R7, -RZ, R7.H0_H0 ;  /* 0x20000007ff077230 */ /* 0x000fe40000004100 */
[----:B------:R-:W-:Y:S01]  /*0d10*/  FMUL R8, R8, R9 ;  /* 0x0000000908087220 */ /* 0x000fe20000400000 */
[----:B------:R-:W-:Y:S02]  /*0d20*/  HADD2.F32 R10, -RZ, R10.H0_H0 ;  /* 0x2000000aff0a7230 */ /* 0x000fe40000004100 */
[----:B------:R-:W-:Y:S02]  /*0d30*/  HADD2.F32 R6, -RZ, R11.H0_H0 ;  /* 0x2000000bff067230 */ /* 0x000fe40000004100 */
[----:B------:R-:W-:Y:S01]  /*0d40*/  FADD R0, R0, R23 ;  /* 0x0000001700007221 */ /* 0x000fe20000000000 */
[----:B------:R-:W-:-:S02]  /*0d50*/  FFMA R5, R5, R10, R4 ;  /* 0x0000000a05057223 */ /* 0x000fc40000000004 */
[----:B------:R-:W-:Y:S01]  /*0d60*/  FFMA R7, R7, R6, R8 ;  /* 0x0000000607077223 */ /* 0x000fe20000000008 */
[--C-:B-----5:R-:W-:Y:S02]  /*0d70*/  HADD2.F32 R9, -RZ, R16.reuse.H0_H0 ;  /* 0x20000010ff097230 */ /* 0x120fe40000004100 */
[----:B------:R-:W-:Y:S01]  /*0d80*/  FADD R2, R2, R5 ;  /* 0x0000000502027221 */ /* 0x000fe20000000000 */
[----:B------:R-:W-:Y:S02]  /*0d90*/  HADD2.F32 R23, -RZ, R16.H1_H1 ;  /* 0x30000010ff177230 */ /* 0x000fe40000004100 */
[----:B------:R-:W-:Y:S01]  /*0da0*/  FADD R20, R20, R7 ;  /* 0x0000000714147221 */ /* 0x000fe20000000000 */
[--C-:B------:R-:W-:Y:S02]  /*0db0*/  HADD2.F32 R8, -RZ, R17.reuse.H0_H0 ;  /* 0x20000011ff087230 */ /* 0x100fe40000004100 */
[----:B------:R-:W-:Y:S02]  /*0dc0*/  HADD2.F32 R16, -RZ, R17.H1_H1 ;  /* 0x30000011ff107230 */ /* 0x000fe40000004100 */
[----:B---3--:R-:W-:-:S02]  /*0dd0*/  HADD2.F32 R4, -RZ, R12.H0_H0 ;  /* 0x2000000cff047230 */ /* 0x008fc40000004100 */
[----:B------:R-:W-:Y:S02]  /*0de0*/  HADD2.F32 R5, -RZ, R13.H0_H0 ;  /* 0x2000000dff057230 */ /* 0x000fe40000004100 */
[----:B------:R-:W-:Y:S02]  /*0df0*/  HADD2.F32 R6, -RZ, R14.H0_H0 ;  /* 0x2000000eff067230 */ /* 0x000fe40000004100 */
[----:B------:R-:W-:Y:S02]  /*0e00*/  HADD2.F32 R7, -RZ, R15.H0_H0 ;  /* 0x2000000fff077230 */ /* 0x000fe40000004100 */
[--C-:B------:R-:W-:Y:S02]  /*0e10*/  HADD2.F32 R11, -RZ, R18.reuse.H0_H0 ;  /* 0x20000012ff0b7230 */ /* 0x100fe40000004100 */
[----:B------:R-:W-:Y:S02]  /*0e20*/  HADD2.F32 R17, -RZ, R18.H1_H1 ;  /* 0x30000012ff117230 */ /* 0x000fe40000004100 */
[----:B------:R-:W-:-:S02]  /*0e30*/  HADD2.F32 R12, -RZ, R12.H1_H1 ;  /* 0x3000000cff0c7230 */ /* 0x000fc40000004100 */
[----:B------:R-:W-:Y:S02]  /*0e40*/  HADD2.F32 R13, -RZ, R13.H1_H1 ;  /* 0x3000000dff0d7230 */ /* 0x000fe40000004100 */
[----:B------:R-:W-:Y:S02]  /*0e50*/  HADD2.F32 R14, -RZ, R14.H1_H1 ;  /* 0x3000000eff0e7230 */ /* 0x000fe40000004100 */
[----:B------:R-:W-:Y:S02]  /*0e60*/  HADD2.F32 R15, -RZ, R15.H1_H1 ;  /* 0x3000000fff0f7230 */ /* 0x000fe40000004100 */
[--C-:B------:R-:W-:Y:S02]  /*0e70*/  HADD2.F32 R18, -RZ, R19.reuse.H1_H1 ;  /* 0x30000013ff127230 */ /* 0x100fe40000004100 */
[----:B------:R-:W-:Y:S01]  /*0e80*/  FMUL R23, R12, R23 ;  /* 0x000000170c177220 */ /* 0x000fe20000400000 */
[----:B------:R-:W-:Y:S02]  /*0e90*/  HADD2.F32 R10, -RZ, R19.H0_H0 ;  /* 0x20000013ff0a7230 */ /* 0x000fe40000004100 */
[----:B------:R-:W-:Y:S01]  /*0ea0*/  FMUL R16, R13, R16 ;  /* 0x000000100d107220 */ /* 0x000fe20000400000 */
[----:B------:R-:W-:Y:S01]  /*0eb0*/  FMUL R17, R14, R17 ;  /* 0x000000110e117220 */ /* 0x000fe20000400000 */
[----:B------:R-:W-:Y:S01]  /*0ec0*/  FMUL R18, R15, R18 ;  /* 0x000000120f127220 */ /* 0x000fe20000400000 */
[----:B------:R-:W-:Y:S01]  /*0ed0*/  FADD R3, R3, R28 ;  /* 0x0000001c03037221 */ /* 0x000fe20000000000 */
[----:B------:R-:W-:Y:S01]  /*0ee0*/  FFMA R4, R4, R9, R23 ;  /* 0x0000000904047223 */ /* 0x000fe20000000017 */
[----:B------:R-:W-:Y:S01]  /*0ef0*/  FFMA R5, R5, R8, R16 ;  /* 0x0000000805057223 */ /* 0x000fe20000000010 */
[----:B------:R-:W-:Y:S01]  /*0f00*/  FFMA R11, R6, R11, R17 ;  /* 0x0000000b060b7223 */ /* 0x000fe20000000011 */
[----:B------:R-:W-:Y:S01]  /*0f10*/  FFMA R7, R7, R10, R18 ;  /* 0x0000000a07077223 */ /* 0x000fe20000000012 */
[----:B------:R-:W-:Y:S01]  /*0f20*/  FADD R3, R3, R4 ;  /* 0x0000000403037221 */ /* 0x000fe20000000000 */
[----:B------:R-:W-:Y:S01]  /*0f30*/  FADD R0, R0, R5 ;  /* 0x0000000500007221 */ /* 0x000fe20000000000 */
[----:B------:R-:W-:Y:S01]  /*0f40*/  FADD R2, R2, R11 ;  /* 0x0000000b02027221 */ /* 0x000fe20000000000 */
[----:B------:R-:W-:-:S07]  /*0f50*/  FADD R20, R20, R7 ;  /* 0x0000000714147221 */ /* 0x000fce0000000000 */
.L_x_39:
[----:B------:R-:W-:Y:S05]  /*0f60*/  BSYNC.RECONVERGENT B2 ;  /* 0x0000000000027941 */ /* 0x000fea0003800200 */
.L_x_38:
[----:B------:R-:W-:Y:S05]  /*0f70*/  @P0 BRA `(.L_x_37) ;  /* 0x0000000000840947 */ /* 0x000fea0003800000 */
[----:B------:R-:W0:Y:S01]  /*0f80*/  LDC.64 R8, c[0x0][0x380] ;  /* 0x0000e000ff087b82 */ /* 0x000e220000000a00 */
[----:B------:R-:W-:-:S05]  /*0f90*/  IMAD.WIDE.U32 R24, R22, 0x10, R24 ;  /* 0x0000001016187825 */ /* 0x000fca00078e0018 */
[----:B------:R-:W2:Y:S01]  /*0fa0*/  LDG.E.128 R4, desc[UR6][R24.64] ;  /* 0x0000000618047981 */ /* 0x000ea2000c1e1d00 */
[----:B0-----:R-:W-:-:S06]  /*0fb0*/  IMAD.WIDE.U32 R8, R22, 0x10, R8 ;  /* 0x0000001016087825 */ /* 0x001fcc00078e0008 */
[----:B------:R-:W3:Y:S01]  /*0fc0*/  LDG.E.128 R8, desc[UR6][R8.64] ;  /* 0x0000000608087981 */ /* 0x000ee2000c1e1d00 */
[--C-:B--2---:R-:W-:Y:S02]  /*0fd0*/  HADD2.F32 R12, -RZ, R4.reuse.H0_H0 ;  /* 0x20000004ff0c7230 */ /* 0x104fe40000004100 */
[----:B------:R-:W-:Y:S02]  /*0fe0*/  HADD2.F32 R13, -RZ, R4.H1_H1 ;  /* 0x30000004ff0d7230 */ /* 0x000fe40000004100 */
[--C-:B------:R-:W-:Y:S02]  /*0ff0*/  HADD2.F32 R4, -RZ, R5.reuse.H0_H0 ;  /* 0x20000005ff047230 */ /* 0x100fe40000004100 */
[----:B------:R-:W-:Y:S02]  /*1000*/  HADD2.F32 R15, -RZ, R5.H1_H1 ;  /* 0x30000005ff0f7230 */ /* 0x000fe40000004100 */
[--C-:B------:R-:W-:Y:S02]  /*1010*/  HADD2.F32 R5, -RZ, R6.reuse.H0_H0 ;  /* 0x20000006ff057230 */ /* 0x100fe40000004100 */
[----:B------:R-:W-:-:S02]  /*1020*/  HADD2.F32 R16, -RZ, R6.H1_H1 ;  /* 0x30000006ff107230 */ /* 0x000fc40000004100 */
[--C-:B------:R-:W-:Y:S02]  /*1030*/  HADD2.F32 R6, -RZ, R7.reuse.H0_H0 ;  /* 0x20000007ff067230 */ /* 0x100fe40000004100 */
[----:B------:R-:W-:Y:S02]  /*1040*/  HADD2.F32 R19, -RZ, R7.H1_H1 ;  /* 0x30000007ff137230 */ /* 0x000fe40000004100 */
[--C-:B---3--:R-:W-:Y:S02]  /*1050*/  HADD2.F32 R7, -RZ, R8.reuse.H0_H0 ;  /* 0x20000008ff077230 */ /* 0x108fe40000004100 */
[----:B------:R-:W-:Y:S02]  /*1060*/  HADD2.F32 R14, -RZ, R8.H1_H1 ;  /* 0x30000008ff0e7230 */ /* 0x000fe40000004100 */
[--C-:B------:R-:W-:Y:S02]  /*1070*/  HADD2.F32 R17, -RZ, R9.reuse.H0_H0 ;  /* 0x20000009ff117230 */ /* 0x100fe40000004100 */
[----:B------:R-:W-:-:S02]  /*1080*/  HADD2.F32 R8, -RZ, R9.H1_H1 ;  /* 0x30000009ff087230 */ /* 0x000fc40000004100 */
[----:B------:R-:W-:Y:S01]  /*1090*/  FMUL R13, R13, R14 ;  /* 0x0000000e0d0d7220 */ /* 0x000fe20000400000 */
[--C-:B------:R-:W-:Y:S02]  /*10a0*/  HADD2.F32 R18, -RZ, R10.reuse.H0_H0 ;  /* 0x2000000aff127230 */ /* 0x100fe40000004100 */
[----:B------:R-:W-:Y:S02]  /*10b0*/  HADD2.F32 R9, -RZ, R10.H1_H1 ;  /* 0x3000000aff097230 */ /* 0x000fe40000004100 */
[----:B------:R-:W-:Y:S01]  /*10c0*/  FMUL R15, R15, R8 ;  /* 0x000000080f0f7220 */ /* 0x000fe20000400000 */
[--C-:B------:R-:W-:Y:S02]  /*10d0*/  HADD2.F32 R10, -RZ, R11.reuse.H1_H1 ;  /* 0x3000000bff0a7230 */ /* 0x100fe40000004100 */
[----:B------:R-:W-:Y:S01]  /*10e0*/  FFMA R12, R12, R7, R13 ;  /* 0x000000070c0c7223 */ /* 0x000fe2000000000d */
[----:B------:R-:W-:Y:S02]  /*10f0*/  HADD2.F32 R11, -RZ, R11.H0_H0 ;  /* 0x2000000bff0b7230 */ /* 0x000fe40000004100 */
[----:B------:R-:W-:Y:S01]  /*1100*/  FMUL R16, R16, R9 ;  /* 0x0000000910107220 */ /* 0x000fe20000400000 */
[----:B------:R-:W-:Y:S01]  /*1110*/  FFMA R15, R4, R17, R15 ;  /* 0x00000011040f7223 */ /* 0x000fe2000000000f */
[----:B------:R-:W-:Y:S01]  /*1120*/  FMUL R19, R19, R10 ;  /* 0x0000000a13137220 */ /* 0x000fe20000400000 */
[----:B------:R-:W-:Y:S01]  /*1130*/  FADD R3, R3, R12 ;  /* 0x0000000c03037221 */ /* 0x000fe20000000000 */
[----:B------:R-:W-:Y:S01]  /*1140*/  FFMA R5, R5, R18, R16 ;  /* 0x0000001205057223 */ /* 0x000fe20000000010 */
[----:B------:R-:W-:Y:S01]  /*1150*/  FADD R0, R0, R15 ;  /* 0x0000000f00007221 */ /* 0x000fe20000000000 */
[----:B------:R-:W-:-:S02]  /*1160*/  FFMA R11, R6, R11, R19 ;  /* 0x0000000b060b7223 */ /* 0x000fc40000000013 */
[----:B------:R-:W-:Y:S02]  /*1170*/  FADD R2, R2, R5 ;  /* 0x0000000502027221 */ /* 0x000fe40000000000 */
[----:B------:R-:W-:-:S07]  /*1180*/  FADD R20, R20, R11 ;  /* 0x0000000b14147221 */ /* 0x000fce0000000000 */
.L_x_37:
[----:B------:R-:W-:Y:S05]  /*1190*/  BSYNC.RECONVERGENT B1 ;  /* 0x0000000000017941 */ /* 0x000fea0003800200 */
.L_x_36:
[----:B------:R-:W-:-:S04]  /*11a0*/  FADD R3, R3, R0 ;  /* 0x0000000003037221 */ /* 0x000fc80000000000 */
[----:B------:R-:W-:-:S04]  /*11b0*/  FADD R3, R3, R2 ;  /* 0x0000000203037221 */ /* 0x000fc80000000000 */
[----:B------:R-:W-:-:S07]  /*11c0*/  FADD R20, R3, R20 ;  /* 0x0000001403147221 */ /* 0x000fce0000000000 */
.L_x_32:
[----:B------:R-:W-:Y:S05]  /*11d0*/  BSYNC.RECONVERGENT B0 ;  /* 0x0000000000007941 */ /* 0x000fea0003800200 */
.L_x_31:
        /* <DEDUP_REMOVED lines=18> */
.L_x_40:
        /* <DEDUP_REMOVED lines=16> */
.L_x_96:


//--------------------- .text._Z19opt_matmul_fp32int8ILi128ELi1EEvPKfPKaS1_iPfii --------------------------
	.section	.text._Z19opt_matmul_fp32int8ILi128ELi1EEvPKfPKaS1_iPfii,"ax",@progbits
	.align	128
        .global         _Z19opt_matmul_fp32int8ILi128ELi1EEvPKfPKaS1_iPfii
        .type           _Z19opt_matmul_fp32int8ILi128ELi1EEvPKfPKaS1_iPfii,@function
        .size           _Z19opt_matmul_fp32int8ILi128ELi1EEvPKfPKaS1_iPfii,(.L_x_97 - _Z19opt_matmul_fp32int8ILi128ELi1EEvPKfPKaS1_iPfii)
        .other          _Z19opt_matmul_fp32int8ILi128ELi1EEvPKfPKaS1_iPfii,@"STO_CUDA_ENTRY STV_DEFAULT"
_Z19opt_matmul_fp32int8ILi128ELi1EEvPKfPKaS1_iPfii:
.text._Z19opt_matmul_fp32int8ILi128ELi1EEvPKfPKaS1_iPfii:
[----:B------:R-:W-:Y:S01]  /*0000*/  LDC R1, c[0x0][0x37c] ;  /* 0x0000df00ff017b82 */ /* 0x000fe20000000800 */
[----:B------:R-:W0:Y:S01]  /*0010*/  S2R R0, SR_CTAID.X ;  /* 0x0000000000007919 */ /* 0x000e220000002500 */
[----:B------:R-:W0:Y:S02]  /*0020*/  LDCU UR4, c[0x0][0x3ac] ;  /* 0x00007580ff0477ac */ /* 0x000e240008000800 */
[----:B0-----:R-:W-:-:S13]  /*0030*/  ISETP.GE.AND P0, PT, R0, UR4, PT ;  /* 0x0000000400007c0c */ /* 0x001fda000bf06270 */
[----:B------:R-:W-:Y:S05]  /*0040*/  @P0 EXIT ;  /* 0x000000000000094d */ /* 0x000fea0003800000 */
[----:B------:R-:W0:Y:S01]  /*0050*/  LDCU UR6, c[0x0][0x3a8] ;  /* 0x00007500ff0677ac */ /* 0x000e220008000800 */
[----:B------:R-:W1:Y:S01]  /*0060*/  S2R R25, SR_TID.X ;  /* 0x0000000000197919 */ /* 0x000e620000002100 */
[----:B------:R-:W2:Y:S01]  /*0070*/  LDC.64 R16, c[0x0][0x388] ;  /* 0x0000e200ff107b82 */ /* 0x000ea20000000a00 */
[----:B------:R-:W-:Y:S01]  /*0080*/  BSSY.RECONVERGENT B0, `(.L_x_41) ;  /* 0x0000145000007945 */ /* 0x000fe20003800200 */
[----:B------:R-:W-:Y:S01]  /*0090*/  IMAD.MOV.U32 R31, RZ, RZ, RZ ;  /* 0x000000ffff1f7224 */ /* 0x000fe200078e00ff */
[----:B0-----:R-:W-:Y:S02]  /*00a0*/  USHF.R.S32.HI UR4, URZ, 0x1f, UR6 ;  /* 0x0000001fff047899 */ /* 0x001fe40008011406 */
[----:B------:R-:W-:Y:S02]  /*00b0*/  IMAD R2, R0, UR6, RZ ;  /* 0x0000000600027c24 */ /* 0x000fe4000f8e02ff */
[----:B------:R-:W-:Y:S01]  /*00c0*/  ULEA.HI UR4, UR4, UR6, URZ, 0x2 ;  /* 0x0000000604047291 */ /* 0x000fe2000f8f10ff */
[----:B------:R-:W0:Y:S02]  /*00d0*/  LDCU.64 UR6, c[0x0][0x358] ;  /* 0x00006b00ff0677ac */ /* 0x000e240008000a00 */
[----:B--2---:R-:W-:Y:S01]  /*00e0*/  IADD3 R16, P1, PT, R2, R16, RZ ;  /* 0x0000001002107210 */ /* 0x004fe20007f3e0ff */
[----:B------:R-:W-:-:S02]  /*00f0*/  USHF.R.S32.HI UR5, URZ, 0x2, UR4 ;  /* 0x00000002ff057899 */ /* 0x000fc40008011404 */
[----:B------:R-:W-:Y:S01]  /*0100*/  ULOP3.LUT UR4, UR4, 0xfffffffc, URZ, 0xc0, !UPT ;  /* 0xfffffffc04047892 */ /* 0x000fe2000f8ec0ff */
[----:B------:R-:W-:-:S03]  /*0110*/  LEA.HI.X.SX32 R17, R2, R17, 0x1, P1 ;  /* 0x0000001102117211 */ /* 0x000fc600008f0eff */
[----:B-1----:R-:W-:-:S13]  /*0120*/  ISETP.GE.AND P0, PT, R25, UR5, PT ;  /* 0x0000000519007c0c */ /* 0x002fda000bf06270 */
[----:B0-----:R-:W-:Y:S05]  /*0130*/  @P0 BRA `(.L_x_42) ;  /* 0x0000001000e40947 */ /* 0x001fea0003800000 */
[----:B------:R-:W-:Y:S01]  /*0140*/  LOP3.LUT R3, RZ, R25, RZ, 0x33, !PT ;  /* 0x00000019ff037212 */ /* 0x000fe200078e33ff */
[----:B------:R-:W-:Y:S01]  /*0150*/  BSSY.RECONVERGENT B1, `(.L_x_43) ;  /* 0x0000067000017945 */ /* 0x000fe20003800200 */
[----:B------:R-:W-:-:S03]  /*0160*/  HFMA2 R31, -RZ, RZ, 0, 0 ;  /* 0x00000000ff1f7431 */ /* 0x000fc600000001ff */
[----:B------:R-:W-:-:S05]  /*0170*/  VIADD R3, R3, UR5 ;  /* 0x0000000503037c36 */ /* 0x000fca0008000000 */
[C---:B------:R-:W-:Y:S02]  /*0180*/  LOP3.LUT P1, RZ, R3.reuse, 0x80, RZ, 0xc0, !PT ;  /* 0x0000008003ff7812 */ /* 0x040fe4000782c0ff */
[----:B------:R-:W-:-:S11]  /*0190*/  ISETP.GE.U32.AND P0, PT, R3, 0x80, PT ;  /* 0x000000800300780c */ /* 0x000fd60003f06070 */
[----:B------:R-:W-:Y:S05]  /*01a0*/  @P1 BRA `(.L_x_44) ;  /* 0x0000000400841947 */ /* 0x000fea0003800000 */
[----:B------:R-:W0:Y:S01]  /*01b0*/  LDC R8, c[0x0][0x398] ;  /* 0x0000e600ff087b82 */ /* 0x000e220000000800 */
[C---:B------:R-:W-:Y:S01]  /*01c0*/  LEA R5, R25.reuse, R2, 0x2 ;  /* 0x0000000219057211 */ /* 0x040fe200078e10ff */
[----:B------:R-:W-:-:S03]  /*01d0*/  IMAD.WIDE.U32 R18, R25, 0x4, R16 ;  /* 0x0000000419127825 */ /* 0x000fc600078e0010 */
[----:B------:R-:W-:Y:S01]  /*01e0*/  IABS R21, R5 ;  /* 0x0000000500157213 */ /* 0x000fe20000000000 */
[C---:B------:R-:W-:Y:S01]  /*01f0*/  VIADD R7, R5.reuse, 0x1 ;  /* 0x0000000105077836 */ /* 0x040fe20000000000 */
[C---:B------:R-:W-:Y:S01]  /*0200*/  IADD3 R15, PT, PT, R5.reuse, 0x2, RZ ;  /* 0x00000002050f7810 */ /* 0x040fe20007ffe0ff */
[----:B------:R-:W-:-:S03]  /*0210*/  VIADD R13, R5, 0x3 ;  /* 0x00000003050d7836 */ /* 0x000fc60000000000 */
[----:B------:R-:W-:Y:S02]  /*0220*/  IABS R23, R15 ;  /* 0x0000000f00177213 */ /* 0x000fe40000000000 */
[----:B------:R-:W-:Y:S02]  /*0230*/  IABS R27, R13 ;  /* 0x0000000d001b7213 */ /* 0x000fe40000000000 */
[----:B0-----:R-:W-:-:S04]  /*0240*/  IABS R4, R8 ;  /* 0x0000000800047213 */ /* 0x001fc80000000000 */
[----:B------:R-:W0:Y:S08]  /*0250*/  I2F.RP R3, R4 ;  /* 0x0000000400037306 */ /* 0x000e300000209400 */
[----:B0-----:R-:W0:Y:S02]  /*0260*/  MUFU.RCP R3, R3 ;  /* 0x0000000300037308 */ /* 0x001e240000001000 */
[----:B0-----:R-:W-:Y:S01]  /*0270*/  VIADD R10, R3, 0xffffffe ;  /* 0x0ffffffe030a7836 */ /* 0x001fe20000000000 */
[----:B------:R-:W-:-:S05]  /*0280*/  IABS R3, R7 ;  /* 0x0000000700037213 */ /* 0x000fca0000000000 */
[----:B------:R0:W1:Y:S02]  /*0290*/  F2I.FTZ.U32.TRUNC.NTZ R11, R10 ;  /* 0x0000000a000b7305 */ /* 0x000064000021f000 */
[----:B0-----:R-:W-:Y:S02]  /*02a0*/  IMAD.MOV.U32 R10, RZ, RZ, RZ ;  /* 0x000000ffff0a7224 */ /* 0x001fe400078e00ff */
[----:B-1----:R-:W-:-:S04]  /*02b0*/  IMAD.MOV R9, RZ, RZ, -R11 ;  /* 0x000000ffff097224 */ /* 0x002fc800078e0a0b */
[----:B------:R-:W-:-:S04]  /*02c0*/  IMAD R9, R9, R4, RZ ;  /* 0x0000000409097224 */ /* 0x000fc800078e02ff */
[----:B------:R-:W-:-:S06]  /*02d0*/  IMAD.HI.U32 R9, R11, R9, R10 ;  /* 0x000000090b097227 */ /* 0x000fcc00078e000a */
[----:B------:R-:W-:-:S04]  /*02e0*/  IMAD.HI.U32 R11, R9, R3, RZ ;  /* 0x00000003090b7227 */ /* 0x000fc800078e00ff */
[----:B------:R-:W-:Y:S02]  /*02f0*/  IMAD.MOV R6, RZ, RZ, -R11 ;  /* 0x000000ffff067224 */ /* 0x000fe400078e0a0b */
[----:B------:R-:W-:-:S04]  /*0300*/  IMAD.HI.U32 R12, R9, R21, RZ ;  /* 0x00000015090c7227 */ /* 0x000fc800078e00ff */
[----:B------:R-:W-:Y:S01]  /*0310*/  IMAD R3, R4, R6, R3 ;  /* 0x0000000604037224 */ /* 0x000fe200078e0203 */
[----:B------:R-:W-:Y:S01]  /*0320*/  IADD3 R6, PT, PT, -R12, RZ, RZ ;  /* 0x000000ff0c067210 */ /* 0x000fe20007ffe1ff */
[----:B------:R-:W-:-:S03]  /*0330*/  IMAD.HI.U32 R10, R9, R23, RZ ;  /* 0x00000017090a7227 */ /* 0x000fc600078e00ff */
[----:B------:R-:W-:Y:S01]  /*0340*/  ISETP.GT.U32.AND P3, PT, R4, R3, PT ;  /* 0x000000030400720c */ /* 0x000fe20003f64070 */
[----:B------:R-:W-:-:S04]  /*0350*/  IMAD.HI.U32 R9, R9, R27, RZ ;  /* 0x0000001b09097227 */ /* 0x000fc800078e00ff */
[C---:B------:R-:W-:Y:S02]  /*0360*/  IMAD R21, R4.reuse, R6, R21 ;  /* 0x0000000604157224 */ /* 0x040fe400078e0215 */
[----:B------:R-:W-:Y:S02]  /*0370*/  IMAD.MOV R14, RZ, RZ, -R9 ;  /* 0x000000ffff0e7224 */ /* 0x000fe400078e0a09 */
[----:B------:R-:W-:Y:S01]  /*0380*/  IMAD.MOV R6, RZ, RZ, -R10 ;  /* 0x000000ffff067224 */ /* 0x000fe200078e0a0a */
[C---:B------:R-:W-:Y:S01]  /*0390*/  ISETP.GT.U32.AND P5, PT, R4.reuse, R21, PT ;  /* 0x000000150400720c */ /* 0x040fe20003fa4070 */
[C---:B------:R-:W-:Y:S02]  /*03a0*/  IMAD R27, R4.reuse, R14, R27 ;  /* 0x0000000e041b7224 */ /* 0x040fe400078e021b */
[C---:B------:R-:W-:Y:S01]  /*03b0*/  IMAD R23, R4.reuse, R6, R23 ;  /* 0x0000000604177224 */ /* 0x040fe200078e0217 */
[----:B------:R-:W-:Y:S02]  /*03c0*/  @!P3 IADD3 R3, PT, PT, R3, -R4, RZ ;  /* 0x800000040303b210 */ /* 0x000fe40007ffe0ff */
[----:B------:R-:W-:-:S02]  /*03d0*/  ISETP.GT.U32.AND P2, PT, R4, R27, PT ;  /* 0x0000001b0400720c */ /* 0x000fc40003f44070 */
[----:B------:R-:W-:Y:S02]  /*03e0*/  ISETP.GT.U32.AND P1, PT, R4, R23, PT ;  /* 0x000000170400720c */ /* 0x000fe40003f24070 */
[----:B------:R-:W-:-:S03]  /*03f0*/  ISETP.GE.U32.AND P4, PT, R3, R4, PT ;  /* 0x000000040300720c */ /* 0x000fc60003f86070 */
[--C-:B------:R-:W-:Y:S01]  /*0400*/  @!P5 IMAD.IADD R21, R21, 0x1, -R4.reuse ;  /* 0x000000011515d824 */ /* 0x100fe200078e0a04 */
[-C--:B------:R-:W-:Y:S01]  /*0410*/  LOP3.LUT R5, R5, R8.reuse, RZ, 0x3c, !PT ;  /* 0x0000000805057212 */ /* 0x080fe200078e3cff */
[----:B------:R-:W-:Y:S01]  /*0420*/  @!P3 VIADD R11, R11, 0x1 ;  /* 0x000000010b0bb836 */ /* 0x000fe20000000000 */
[----:B------:R-:W-:Y:S01]  /*0430*/  LOP3.LUT R14, R7, R8, RZ, 0x3c, !PT ;  /* 0x00000008070e7212 */ /* 0x000fe200078e3cff */
[----:B------:R-:W-:Y:S01]  /*0440*/  @!P5 VIADD R12, R12, 0x1 ;  /* 0x000000010c0cd836 */ /* 0x000fe20000000000 */
[-C--:B------:R-:W-:Y:S01]  /*0450*/  ISETP.GE.U32.AND P6, PT, R21, R4.reuse, PT ;  /* 0x000000041500720c */ /* 0x080fe20003fc6070 */
[----:B------:R-:W-:Y:S02]  /*0460*/  @!P2 IMAD.IADD R27, R27, 0x1, -R4 ;  /* 0x000000011b1ba824 */ /* 0x000fe400078e0a04 */
[----:B------:R-:W-:Y:S01]  /*0470*/  @!P1 IADD3 R23, PT, PT, R23, -R4, RZ ;  /* 0x8000000417179210 */ /* 0x000fe20007ffe0ff */
[----:B------:R-:W0:Y:S01]  /*0480*/  LDC.64 R6, c[0x0][0x380] ;  /* 0x0000e000ff067b82 */ /* 0x000e220000000a00 */
[----:B------:R-:W-:Y:S01]  /*0490*/  @P4 VIADD R11, R11, 0x1 ;  /* 0x000000010b0b4836 */ /* 0x000fe20000000000 */
[----:B------:R-:W-:-:S02]  /*04a0*/  @!P1 IADD3 R10, PT, PT, R10, 0x1, RZ ;  /* 0x000000010a0a9810 */ /* 0x000fc40007ffe0ff */
[-C--:B------:R-:W-:Y:S02]  /*04b0*/  LOP3.LUT R15, R15, R8.reuse, RZ, 0x3c, !PT ;  /* 0x000000080f0f7212 */ /* 0x080fe400078e3cff */
[----:B------:R-:W-:Y:S01]  /*04c0*/  LOP3.LUT R13, R13, R8, RZ, 0x3c, !PT ;  /* 0x000000080d0d7212 */ /* 0x000fe200078e3cff */
[----:B------:R-:W-:Y:S01]  /*04d0*/  @!P2 VIADD R9, R9, 0x1 ;  /* 0x000000010909a836 */ /* 0x000fe20000000000 */
[----:B------:R-:W-:Y:S01]  /*04e0*/  ISETP.GE.AND P3, PT, R5, RZ, PT ;  /* 0x000000ff0500720c */ /* 0x000fe20003f66270 */
[----:B------:R1:W2:Y:S01]  /*04f0*/  LDG.E.CONSTANT R3, desc[UR6][R18.64] ;  /* 0x0000000612037981 */ /* 0x0002a2000c1e9900 */
[-C--:B------:R-:W-:Y:S01]  /*0500*/  ISETP.GE.U32.AND P4, PT, R23, R4.reuse, PT ;  /* 0x000000041700720c */ /* 0x080fe20003f86070 */
[----:B------:R-:W-:Y:S01]  /*0510*/  @P6 VIADD R12, R12, 0x1 ;  /* 0x000000010c0c6836 */ /* 0x000fe20000000000 */
[----:B------:R-:W-:Y:S02]  /*0520*/  ISETP.GE.U32.AND P1, PT, R27, R4, PT ;  /* 0x000000041b00720c */ /* 0x000fe40003f26070 */
[----:B------:R-:W3:Y:S01]  /*0530*/  LDC.64 R4, c[0x0][0x390] ;  /* 0x0000e400ff047b82 */ /* 0x000ee20000000a00 */
[----:B------:R-:W-:-:S02]  /*0540*/  ISETP.GE.AND P6, PT, R14, RZ, PT ;  /* 0x000000ff0e00720c */ /* 0x000fc40003fc6270 */
[----:B------:R-:W-:Y:S02]  /*0550*/  ISETP.GE.AND P5, PT, R15, RZ, PT ;  /* 0x000000ff0f00720c */ /* 0x000fe40003fa6270 */
[----:B------:R-:W-:Y:S02]  /*0560*/  MOV R14, R11 ;  /* 0x0000000b000e7202 */ /* 0x000fe40000000f00 */
[----:B------:R-:W-:Y:S01]  /*0570*/  @!P3 IMAD.MOV R12, RZ, RZ, -R12 ;  /* 0x000000ffff0cb224 */ /* 0x000fe200078e0a0c */
[----:B------:R-:W-:Y:S02]  /*0580*/  ISETP.NE.AND P2, PT, R8, RZ, PT ;  /* 0x000000ff0800720c */ /* 0x000fe40003f45270 */
[----:B------:R-:W-:Y:S01]  /*0590*/  @P4 IADD3 R10, PT, PT, R10, 0x1, RZ ;  /* 0x000000010a0a4810 */ /* 0x000fe20007ffe0ff */
[----:B------:R-:W-:Y:S01]  /*05a0*/  @P1 VIADD R9, R9, 0x1 ;  /* 0x0000000109091836 */ /* 0x000fe20000000000 */
[----:B------:R-:W-:Y:S01]  /*05b0*/  ISETP.GE.AND P4, PT, R13, RZ, PT ;  /* 0x000000ff0d00720c */ /* 0x000fe20003f86270 */
[----:B0-----:R-:W-:Y:S01]  /*05c0*/  IMAD.WIDE.U32 R6, R25, 0x10, R6 ;  /* 0x0000001019067825 */ /* 0x001fe200078e0006 */
[----:B------:R-:W-:-:S03]  /*05d0*/  LOP3.LUT R13, RZ, R8, RZ, 0x33, !PT ;  /* 0x00000008ff0d7212 */ /* 0x000fc600078e33ff */
[----:B------:R-:W-:Y:S01]  /*05e0*/  @!P6 IMAD.MOV R14, RZ, RZ, -R14 ;  /* 0x000000ffff0ee224 */ /* 0x000fe200078e0a0e */
[C---:B------:R-:W-:Y:S01]  /*05f0*/  SEL R11, R13.reuse, R12, !P2 ;  /* 0x0000000c0d0b7207 */ /* 0x040fe20005000000 */
[----:B------:R-:W-:Y:S01]  /*0600*/  @!P5 IMAD.MOV R10, RZ, RZ, -R10 ;  /* 0x000000ffff0ad224 */ /* 0x000fe200078e0a0a */
[----:B------:R-:W-:Y:S01]  /*0610*/  MOV R12, R9 ;  /* 0x00000009000c7202 */ /* 0x000fe20000000f00 */
[----:B------:R-:W4:Y:S01]  /*0620*/  LDG.E.128.CONSTANT R28, desc[UR6][R6.64] ;  /* 0x00000006061c7981 */ /* 0x000f22000c1e9d00 */
[----:B------:R-:W-:Y:S01]  /*0630*/  SEL R15, R13, R14, !P2 ;  /* 0x0000000e0d0f7207 */ /* 0x000fe20005000000 */
[----:B---3--:R-:W-:Y:S01]  /*0640*/  IMAD.WIDE R8, R11, 0x4, R4 ;  /* 0x000000040b087825 */ /* 0x008fe200078e0204 */
[----:B-1----:R-:W-:-:S03]  /*0650*/  SEL R19, R13, R10, !P2 ;  /* 0x0000000a0d137207 */ /* 0x002fc60005000000 */
[----:B------:R-:W-:Y:S02]  /*0660*/  @!P4 IMAD.MOV R12, RZ, RZ, -R12 ;  /* 0x000000ffff0cc224 */ /* 0x000fe400078e0a0c */
[--C-:B------:R-:W-:Y:S01]  /*0670*/  IMAD.WIDE R10, R15, 0x4, R4.reuse ;  /* 0x000000040f0a7825 */ /* 0x100fe200078e0204 */
[----:B------:R-:W3:Y:S02]  /*0680*/  LDG.E.CONSTANT R9, desc[UR6][R8.64] ;  /* 0x0000000608097981 */ /* 0x000ee4000c1e9900 */
[----:B------:R-:W-:Y:S01]  /*0690*/  SEL R15, R13, R12, !P2 ;  /* 0x0000000c0d0f7207 */ /* 0x000fe20005000000 */
[--C-:B------:R-:W-:Y:S02]  /*06a0*/  IMAD.WIDE R12, R19, 0x4, R4.reuse ;  /* 0x00000004130c7825 */ /* 0x100fe400078e0204 */
[----:B------:R-:W5:Y:S02]  /*06b0*/  LDG.E.CONSTANT R10, desc[UR6][R10.64] ;  /* 0x000000060a0a7981 */ /* 0x000f64000c1e9900 */
[----:B------:R-:W-:-:S02]  /*06c0*/  IMAD.WIDE R4, R15, 0x4, R4 ;  /* 0x000000040f047825 */ /* 0x000fc400078e0204 */
[----:B------:R-:W5:Y:S04]  /*06d0*/  LDG.E.CONSTANT R13, desc[UR6][R12.64] ;  /* 0x000000060c0d7981 */ /* 0x000f68000c1e9900 */
[----:B------:R-:W5:Y:S01]  /*06e0*/  LDG.E.CONSTANT R4, desc[UR6][R4.64] ;  /* 0x0000000604047981 */ /* 0x000f62000c1e9900 */
[----:B------:R-:W-:Y:S01]  /*06f0*/  IADD3 R25, PT, PT, R25, 0x80, RZ ;  /* 0x0000008019197810 */ /* 0x000fe20007ffe0ff */
[----:B--2---:R-:W3:Y:S08]  /*0700*/  I2F.S8 R14, R3 ;  /* 0x00000003000e7306 */ /* 0x004ef00000001400 */
[----:B------:R-:W5:Y:S08]  /*0710*/  I2F.S8 R15, R3.B1 ;  /* 0x10000003000f7306 */ /* 0x000f700000001400 */
[----:B------:R-:W0:Y:S08]  /*0720*/  I2F.S8 R18, R3.B2 ;  /* 0x2000000300127306 */ /* 0x000e300000001400 */
[----:B------:R-:W1:Y:S01]  /*0730*/  I2F.S8 R19, R3.B3 ;  /* 0x3000000300137306 */ /* 0x000e620000001400 */
[----:B---3--:R-:W-:-:S04]  /*0740*/  FMUL R9, R9, R14 ;  /* 0x0000000e09097220 */ /* 0x008fc80000400000 */
[----:B----4-:R-:W-:Y:S01]  /*0750*/  FFMA R28, R28, R9, RZ ;  /* 0x000000091c1c7223 */ /* 0x010fe200000000ff */
[----:B-----5:R-:W-:Y:S01]  /*0760*/  FMUL R15, R10, R15 ;  /* 0x0000000f0a0f7220 */ /* 0x020fe20000400000 */
[----:B0-----:R-:W-:-:S03]  /*0770*/  FMUL R18, R13, R18 ;  /* 0x000000120d127220 */ /* 0x001fc60000400000 */
[----:B------:R-:W-:Y:S01]  /*0780*/  FFMA R15, R29, R15, R28 ;  /* 0x0000000f1d0f7223 */ /* 0x000fe2000000001c */
[----:B-1----:R-:W-:-:S03]  /*0790*/  FMUL R19, R4, R19 ;  /* 0x0000001304137220 */ /* 0x002fc60000400000 */
[----:B------:R-:W-:-:S04]  /*07a0*/  FFMA R18, R30, R18, R15 ;  /* 0x000000121e127223 */ /* 0x000fc8000000000f */
[----:B------:R-:W-:-:S07]  /*07b0*/  FFMA R31, R31, R19, R18 ;  /* 0x000000131f1f7223 */ /* 0x000fce0000000012 */
.L_x_44:
[----:B------:R-:W-:Y:S05]  /*07c0*/  BSYNC.RECONVERGENT B1 ;  /* 0x0000000000017941 */ /* 0x000fea0003800200 */
.L_x_43:
[----:B------:R-:W-:Y:S05]  /*07d0*/  @!P0 BRA `(.L_x_42) ;  /* 0x0000000c003c8947 */ /* 0x000fea0003800000 */
[----:B------:R-:W0:Y:S02]  /*07e0*/  LDC R3, c[0x0][0x398] ;  /* 0x0000e600ff037b82 */ /* 0x000e240000000800 */
[----:B0-----:R-:W-:-:S04]  /*07f0*/  IABS R22, R3 ;  /* 0x0000000300167213 */ /* 0x001fc80000000000 */
[----:B------:R-:W0:Y:S08]  /*0800*/  I2F.RP R6, R22 ;  /* 0x0000001600067306 */ /* 0x000e300000209400 */
[----:B0-----:R-:W0:Y:S02]  /*0810*/  MUFU.RCP R6, R6 ;  /* 0x0000000600067308 */ /* 0x001e240000001000 */
[----:B0-----:R-:W-:-:S06]  /*0820*/  VIADD R4, R6, 0xffffffe ;  /* 0x0ffffffe06047836 */ /* 0x001fcc0000000000 */
[----:B------:R0:W1:Y:S02]  /*0830*/  F2I.FTZ.U32.TRUNC.NTZ R5, R4 ;  /* 0x0000000400057305 */ /* 0x000064000021f000 */
[----:B0-----:R-:W-:Y:S01]  /*0840*/  MOV R4, RZ ;  /* 0x000000ff00047202 */ /* 0x001fe20000000f00 */
[----:B-1----:R-:W-:-:S04]  /*0850*/  IMAD.MOV R3, RZ, RZ, -R5 ;  /* 0x000000ffff037224 */ /* 0x002fc800078e0a05 */
[----:B------:R-:W-:-:S04]  /*0860*/  IMAD R3, R3, R22, RZ ;  /* 0x0000001603037224 */ /* 0x000fc800078e02ff */
[----:B------:R-:W-:-:S07]  /*0870*/  IMAD.HI.U32 R3, R5, R3, R4 ;  /* 0x0000000305037227 */ /* 0x000fce00078e0004 */
.L_x_45:
[----:B------:R-:W0:Y:S01]  /*0880*/  LDC R10, c[0x0][0x398] ;  /* 0x0000e600ff0a7b82 */ /* 0x000e220000000800 */
[----:B------:R-:W-:Y:S01]  /*0890*/  IMAD R19, R25, 0x4, R2 ;  /* 0x0000000419137824 */ /* 0x000fe200078e0202 */
[----:B------:R-:W-:Y:S01]  /*08a0*/  MOV R12, R16 ;  /* 0x00000010000c7202 */ /* 0x000fe20000000f00 */
[----:B------:R-:W-:-:S03]  /*08b0*/  IMAD.MOV.U32 R13, RZ, RZ, R17 ;  /* 0x000000ffff0d7224 */ /* 0x000fc600078e0011 */
[----:B------:R-:W-:Y:S02]  /*08c0*/  IABS R5, R19 ;  /* 0x0000001300057213 */ /* 0x000fe40000000000 */
[----:B0-----:R-:W-:-:S03]  /*08d0*/  IABS R4, R10 ;  /* 0x0000000a00047213 */ /* 0x001fc60000000000 */
[----:B------:R-:W-:Y:S01]  /*08e0*/  IMAD.HI.U32 R6, R3, R5, RZ ;  /* 0x0000000503067227 */ /* 0x000fe200078e00ff */
[----:B------:R-:W0:Y:S03]  /*08f0*/  I2F.RP R7, R4 ;  /* 0x0000000400077306 */ /* 0x000e260000209400 */
[----:B------:R-:W-:Y:S01]  /*0900*/  VIADD R15, R19, 0x200 ;  /* 0x00000200130f7836 */ /* 0x000fe20000000000 */
[----:B------:R-:W-:Y:S01]  /*0910*/  IADD3 R3, PT, PT, -R6, RZ, RZ ;  /* 0x000000ff06037210 */ /* 0x000fe20007ffe1ff */
[----:B------:R-:W-:-:S04]  /*0920*/  IMAD.WIDE.U32 R12, R25, 0x4, R12 ;  /* 0x00000004190c7825 */ /* 0x000fc800078e000c */
[----:B------:R-:W-:Y:S01]  /*0930*/  IMAD R5, R4, R3, R5 ;  /* 0x0000000304057224 */ /* 0x000fe200078e0205 */
[----:B------:R-:W2:Y:S04]  /*0940*/  LDG.E.CONSTANT R24, desc[UR6][R12.64] ;  /* 0x000000060c187981 */ /* 0x000ea8000c1e9900 */
[----:B------:R-:W-:Y:S01]  /*0950*/  ISETP.GT.U32.AND P4, PT, R22, R5, PT ;  /* 0x000000051600720c */ /* 0x000fe20003f84070 */
[----:B------:R1:W3:Y:S01]  /*0960*/  LDG.E.CONSTANT R23, desc[UR6][R12.64+0x200] ;  /* 0x000200060c177981 */ /* 0x0002e2000c1e9900 */
[----:B0-----:R-:W0:Y:S11]  /*0970*/  MUFU.RCP R7, R7 ;  /* 0x0000000700077308 */ /* 0x001e360000001000 */
[----:B------:R-:W-:-:S05]  /*0980*/  @!P4 IMAD.IADD R5, R5, 0x1, -R4 ;  /* 0x000000010505c824 */ /* 0x000fca00078e0a04 */
[----:B------:R-:W-:Y:S01]  /*0990*/  ISETP.GE.U32.AND P2, PT, R5, R22, PT ;  /* 0x000000160500720c */ /* 0x000fe20003f46070 */
[----:B------:R-:W-:Y:S02]  /*09a0*/  IMAD.MOV.U32 R22, RZ, RZ, R4 ;  /* 0x000000ffff167224 */ /* 0x000fe400078e0004 */
[----:B0-----:R-:W-:Y:S01]  /*09b0*/  VIADD R8, R7, 0xffffffe ;  /* 0x0ffffffe07087836 */ /* 0x001fe20000000000 */
[----:B------:R-:W-:-:S03]  /*09c0*/  IADD3 R7, PT, PT, R19, 0x1, RZ ;  /* 0x0000000113077810 */ /* 0x000fc60007ffe0ff */
[----:B------:R0:W4:Y:S02]  /*09d0*/  F2I.FTZ.U32.TRUNC.NTZ R9, R8 ;  /* 0x0000000800097305 */ /* 0x000124000021f000 */
[----:B0-----:R-:W-:Y:S02]  /*09e0*/  IMAD.MOV.U32 R8, RZ, RZ, RZ ;  /* 0x000000ffff087224 */ /* 0x001fe400078e00ff */
[----:B----4-:R-:W-:-:S04]  /*09f0*/  IMAD.MOV R11, RZ, RZ, -R9 ;  /* 0x000000ffff0b7224 */ /* 0x010fc800078e0a09 */
[----:B------:R-:W-:Y:S01]  /*0a00*/  IMAD.MOV.U32 R3, RZ, RZ, R11 ;  /* 0x000000ffff037224 */ /* 0x000fe200078e000b */
[----:B------:R-:W-:-:S03]  /*0a10*/  IABS R11, R7 ;  /* 0x00000007000b7213 */ /* 0x000fc60000000000 */
[----:B------:R-:W-:-:S04]  /*0a20*/  IMAD R3, R3, R4, RZ ;  /* 0x0000000403037224 */ /* 0x000fc800078e02ff */
[----:B------:R-:W-:Y:S01]  /*0a30*/  IMAD.HI.U32 R3, R9, R3, R8 ;  /* 0x0000000309037227 */ /* 0x000fe200078e0008 */
[----:B------:R-:W-:-:S03]  /*0a40*/  IADD3 R9, PT, PT, R19, 0x2, RZ ;  /* 0x0000000213097810 */ /* 0x000fc60007ffe0ff */
[----:B------:R-:W-:Y:S01]  /*0a50*/  IMAD.MOV.U32 R8, RZ, RZ, R11 ;  /* 0x000000ffff087224 */ /* 0x000fe200078e000b */
[----:B------:R-:W-:-:S03]  /*0a60*/  IABS R14, R9 ;  /* 0x00000009000e7213 */ /* 0x000fc60000000000 */
[----:B------:R-:W-:-:S04]  /*0a70*/  IMAD.HI.U32 R27, R3, R8, RZ ;  /* 0x00000008031b7227 */ /* 0x000fc800078e00ff */
[----:B------:R-:W-:-:S04]  /*0a80*/  IMAD.MOV R11, RZ, RZ, -R27 ;  /* 0x000000ffff0b7224 */ /* 0x000fc800078e0a1b */
[----:B------:R-:W-:Y:S01]  /*0a90*/  IMAD R5, R4, R11, R8 ;  /* 0x0000000b04057224 */ /* 0x000fe200078e0208 */
[----:B------:R-:W-:Y:S01]  /*0aa0*/  LOP3.LUT R11, R19, R10, RZ, 0x3c, !PT ;  /* 0x0000000a130b7212 */ /* 0x000fe200078e3cff */
[----:B------:R-:W-:-:S03]  /*0ab0*/  IMAD.HI.U32 R8, R3, R14, RZ ;  /* 0x0000000e03087227 */ /* 0x000fc600078e00ff */
[----:B------:R-:W-:Y:S02]  /*0ac0*/  ISETP.GT.U32.AND P1, PT, R22, R5, PT ;  /* 0x000000051600720c */ /* 0x000fe40003f24070 */
[----:B------:R-:W-:Y:S02]  /*0ad0*/  ISETP.GE.AND P6, PT, R11, RZ, PT ;  /* 0x000000ff0b00720c */ /* 0x000fe40003fc6270 */
[-C--:B------:R-:W-:Y:S02]  /*0ae0*/  LOP3.LUT R11, R9, R10.reuse, RZ, 0x3c, !PT ;  /* 0x0000000a090b7212 */ /* 0x080fe400078e3cff */
[----:B------:R-:W-:Y:S01]  /*0af0*/  IADD3 R21, PT, PT, -R8, RZ, RZ ;  /* 0x000000ff08157210 */ /* 0x000fe20007ffe1ff */
[----:B------:R-:W-:Y:S01]  /*0b00*/  VIADD R9, R19, 0x3 ;  /* 0x0000000313097836 */ /* 0x000fe20000000000 */
[----:B------:R-:W-:Y:S02]  /*0b10*/  LOP3.LUT R7, R7, R10, RZ, 0x3c, !PT ;  /* 0x0000000a07077212 */ /* 0x000fe400078e3cff */
[----:B------:R-:W-:Y:S01]  /*0b20*/  ISETP.GE.AND P0, PT, R11, RZ, PT ;  /* 0x000000ff0b00720c */ /* 0x000fe20003f06270 */
[----:B------:R-:W-:Y:S01]  /*0b30*/  IMAD R11, R4, R21, R14 ;  /* 0x00000015040b7224 */ /* 0x000fe200078e020e */
[----:B------:R-:W-:-:S02]  /*0b40*/  IABS R35, R9 ;  /* 0x0000000900237213 */ /* 0x000fc40000000000 */
[----:B------:R-:W-:Y:S01]  /*0b50*/  ISETP.GE.AND P3, PT, R7, RZ, PT ;  /* 0x000000ff0700720c */ /* 0x000fe20003f66270 */
[----:B------:R-:W-:Y:S01]  /*0b60*/  VIADD R7, R19, 0x201 ;  /* 0x0000020113077836 */ /* 0x000fe20000000000 */
[----:B------:R-:W-:Y:S02]  /*0b70*/  IABS R14, R15 ;  /* 0x0000000f000e7213 */ /* 0x000fe40000000000 */
[----:B------:R-:W-:Y:S02]  /*0b80*/  @!P4 IADD3 R6, PT, PT, R6, 0x1, RZ ;  /* 0x000000010606c810 */ /* 0x000fe40007ffe0ff */
[----:B------:R-:W-:Y:S02]  /*0b90*/  @!P1 IADD3 R5, PT, PT, R5, -R4, RZ ;  /* 0x8000000405059210 */ /* 0x000fe40007ffe0ff */
[----:B------:R-:W-:Y:S01]  /*0ba0*/  ISETP.GT.U32.AND P4, PT, R22, R11, PT ;  /* 0x0000000b1600720c */ /* 0x000fe20003f84070 */
[----:B------:R-:W-:Y:S01]  /*0bb0*/  IMAD.HI.U32 R33, R3, R35, RZ ;  /* 0x0000002303217227 */ /* 0x000fe200078e00ff */
[----:B------:R-:W-:-:S02]  /*0bc0*/  ISETP.GE.U32.AND P5, PT, R5, R22, PT ;  /* 0x000000160500720c */ /* 0x000fc40003fa6070 */
[----:B-1----:R-:W-:Y:S01]  /*0bd0*/  IABS R12, R7 ;  /* 0x00000007000c7213 */ /* 0x002fe20000000000 */
[----:B------:R-:W-:-:S04]  /*0be0*/  IMAD.HI.U32 R29, R3, R14, RZ ;  /* 0x0000000e031d7227 */ /* 0x000fc800078e00ff */
[----:B------:R-:W-:Y:S02]  /*0bf0*/  IMAD.MOV R13, RZ, RZ, -R33 ;  /* 0x000000ffff0d7224 */ /* 0x000fe400078e0a21 */
[----:B------:R-:W-:Y:S02]  /*0c00*/  IMAD.MOV R37, RZ, RZ, -R29 ;  /* 0x000000ffff257224 */ /* 0x000fe400078e0a1d */
[----:B------:R-:W-:-:S04]  /*0c10*/  IMAD.HI.U32 R28, R3, R12, RZ ;  /* 0x0000000c031c7227 */ /* 0x000fc800078e00ff */
[C---:B------:R-:W-:Y:S02]  /*0c20*/  IMAD R35, R4.reuse, R13, R35 ;  /* 0x0000000d04237224 */ /* 0x040fe400078e0223 */
[----:B------:R-:W-:Y:S02]  /*0c30*/  IMAD R13, R4, R37, R14 ;  /* 0x00000025040d7224 */ /* 0x000fe400078e020e */
[----:B------:R-:W-:Y:S02]  /*0c40*/  VIADD R5, R19, 0x202 ;  /* 0x0000020213057836 */ /* 0x000fe40000000000 */
[----:B------:R-:W-:Y:S02]  /*0c50*/  IMAD.MOV R37, RZ, RZ, -R28 ;  /* 0x000000ffff257224 */ /* 0x000fe400078e0a1c */
[----:B------:R-:W-:Y:S02]  /*0c60*/  @!P1 VIADD R27, R27, 0x1 ;  /* 0x000000011b1b9836 */ /* 0x000fe40000000000 */
[----:B------:R-:W-:Y:S01]  /*0c70*/  @!P4 IMAD.IADD R11, R11, 0x1, -R4 ;  /* 0x000000010b0bc824 */ /* 0x000fe200078e0a04 */
[----:B------:R-:W-:Y:S01]  /*0c80*/  ISETP.GT.U32.AND P1, PT, R22, R35, PT ;  /* 0x000000231600720c */ /* 0x000fe20003f24070 */
[----:B------:R-:W-:Y:S01]  /*0c90*/  IMAD R12, R4, R37, R12 ;  /* 0x00000025040c7224 */ /* 0x000fe200078e020c */
[----:B------:R-:W-:Y:S01]  /*0ca0*/  IADD3 R19, PT, PT, R19, 0x203, RZ ;  /* 0x0000020313137810 */ /* 0x000fe20007ffe0ff */
[----:B------:R-:W-:Y:S01]  /*0cb0*/  @P5 VIADD R27, R27, 0x1 ;  /* 0x000000011b1b5836 */ /* 0x000fe20000000000 */
[----:B------:R-:W-:-:S02]  /*0cc0*/  IABS R21, R5 ;  /* 0x0000000500157213 */ /* 0x000fc40000000000 */
[----:B------:R-:W-:Y:S01]  /*0cd0*/  ISETP.GE.U32.AND P5, PT, R11, R22, PT ;  /* 0x000000160b00720c */ /* 0x000fe20003fa6070 */
[----:B------:R-:W-:Y:S01]  /*0ce0*/  @!P3 IMAD.MOV R27, RZ, RZ, -R27 ;  /* 0x000000ffff1bb224 */ /* 0x000fe200078e0a1b */
[----:B------:R-:W-:Y:S02]  /*0cf0*/  IABS R18, R19 ;  /* 0x0000001300127213 */ /* 0x000fe40000000000 */
[----:B------:R-:W-:Y:S01]  /*0d00*/  @P2 IADD3 R6, PT, PT, R6, 0x1, RZ ;  /* 0x0000000106062810 */ /* 0x000fe20007ffe0ff */
[C---:B------:R-:W-:Y:S01]  /*0d10*/  IMAD.HI.U32 R32, R3.reuse, R21, RZ ;  /* 0x0000001503207227 */ /* 0x040fe200078e00ff */
[C---:B------:R-:W-:Y:S02]  /*0d20*/  ISETP.GT.U32.AND P2, PT, R22.reuse, R13, PT ;  /* 0x0000000d1600720c */ /* 0x040fe40003f44070 */
[----:B------:R-:W-:Y:S01]  /*0d30*/  ISETP.GT.U32.AND P3, PT, R22, R12, PT ;  /* 0x0000000c1600720c */ /* 0x000fe20003f64070 */
[----:B------:R-:W-:Y:S01]  /*0d40*/  IMAD.HI.U32 R11, R3, R18, RZ ;  /* 0x00000012030b7227 */ /* 0x000fe200078e00ff */
[----:B------:R-:W-:-:S02]  /*0d50*/  @!P4 IADD3 R8, PT, PT, R8, 0x1, RZ ;  /* 0x000000010808c810 */ /* 0x000fc40007ffe0ff */
[----:B------:R-:W-:Y:S01]  /*0d60*/  IADD3 R14, PT, PT, -R32, RZ, RZ ;  /* 0x000000ff200e7210 */ /* 0x000fe20007ffe1ff */
[----:B------:R-:W-:Y:S02]  /*0d70*/  @!P1 IMAD.IADD R35, R35, 0x1, -R4 ;  /* 0x0000000123239824 */ /* 0x000fe400078e0a04 */
[----:B------:R-:W-:Y:S02]  /*0d80*/  IMAD.MOV R37, RZ, RZ, -R11 ;  /* 0x000000ffff257224 */ /* 0x000fe400078e0a0b */
[----:B------:R-:W-:Y:S01]  /*0d90*/  @P5 VIADD R8, R8, 0x1 ;  /* 0x0000000108085836 */ /* 0x000fe20000000000 */
[----:B------:R-:W-:Y:S01]  /*0da0*/  ISETP.GE.U32.AND P4, PT, R35, R22, PT ;  /* 0x000000162300720c */ /* 0x000fe20003f86070 */
[C---:B------:R-:W-:Y:S02]  /*0db0*/  IMAD R21, R4.reuse, R14, R21 ;  /* 0x0000000e04157224 */ /* 0x040fe400078e0215 */
[----:B------:R-:W-:Y:S01]  /*0dc0*/  IMAD R35, R4, R37, R18 ;  /* 0x0000002504237224 */ /* 0x000fe200078e0212 */
[----:B------:R-:W-:Y:S01]  /*0dd0*/  @!P3 IADD3 R12, PT, PT, R12, -R4, RZ ;  /* 0x800000040c0cb210 */ /* 0x000fe20007ffe0ff */
[----:B------:R-:W-:-:S02]  /*0de0*/  IMAD.MOV.U32 R37, RZ, RZ, R8 ;  /* 0x000000ffff257224 */ /* 0x000fc400078e0008 */
[----:B------:R-:W-:Y:S01]  /*0df0*/  @!P2 IMAD.IADD R13, R13, 0x1, -R4 ;  /* 0x000000010d0da824 */ /* 0x000fe200078e0a04 */
[----:B------:R-:W-:Y:S01]  /*0e00*/  @!P6 IADD3 R6, PT, PT, -R6, RZ, RZ ;  /* 0x000000ff0606e210 */ /* 0x000fe20007ffe1ff */
[----:B------:R-:W-:Y:S01]  /*0e10*/  @!P1 VIADD R33, R33, 0x1 ;  /* 0x0000000121219836 */ /* 0x000fe20000000000 */
[----:B------:R-:W-:Y:S01]  /*0e20*/  ISETP.GT.U32.AND P6, PT, R22, R21, PT ;  /* 0x000000151600720c */ /* 0x000fe20003fc4070 */
[----:B------:R-:W-:Y:S01]  /*0e30*/  @!P0 IMAD.MOV R37, RZ, RZ, -R37 ;  /* 0x000000ffff258224 */ /* 0x000fe200078e0a25 */
[----:B------:R-:W-:Y:S02]  /*0e40*/  LOP3.LUT R9, R9, R10, RZ, 0x3c, !PT ;  /* 0x0000000a09097212 */ /* 0x000fe400078e3cff */
[-C--:B------:R-:W-:Y:S02]  /*0e50*/  ISETP.GE.U32.AND P1, PT, R13, R22.reuse, PT ;  /* 0x000000160d00720c */ /* 0x080fe40003f26070 */
[----:B------:R-:W-:Y:S02]  /*0e60*/  ISETP.GE.U32.AND P0, PT, R12, R22, PT ;  /* 0x000000160c00720c */ /* 0x000fe40003f06070 */
[----:B------:R-:W0:Y:S01]  /*0e70*/  LDC.64 R12, c[0x0][0x390] ;  /* 0x0000e400ff0c7b82 */ /* 0x000e220000000a00 */
[----:B------:R-:W-:-:S02]  /*0e80*/  ISETP.GE.AND P5, PT, R9, RZ, PT ;  /* 0x000000ff0900720c */ /* 0x000fc40003fa6270 */
[----:B------:R-:W-:Y:S02]  /*0e90*/  @P4 IADD3 R33, PT, PT, R33, 0x1, RZ ;  /* 0x0000000121214810 */ /* 0x000fe40007ffe0ff */
[----:B------:R-:W-:-:S03]  /*0ea0*/  ISETP.GT.U32.AND P4, PT, R22, R35, PT ;  /* 0x000000231600720c */ /* 0x000fc60003f84070 */
[----:B------:R-:W1:Y:S01]  /*0eb0*/  LDC.64 R8, c[0x0][0x380] ;  /* 0x0000e000ff087b82 */ /* 0x000e620000000a00 */
[-C--:B------:R-:W-:Y:S01]  /*0ec0*/  LOP3.LUT R7, R7, R10.reuse, RZ, 0x3c, !PT ;  /* 0x0000000a07077212 */ /* 0x080fe200078e3cff */
[----:B------:R-:W-:Y:S02]  /*0ed0*/  @!P2 VIADD R29, R29, 0x1 ;  /* 0x000000011d1da836 */ /* 0x000fe40000000000 */
[----:B------:R-:W-:Y:S01]  /*0ee0*/  @!P6 IMAD.IADD R21, R21, 0x1, -R4 ;  /* 0x000000011515e824 */ /* 0x000fe200078e0a04 */
[----:B------:R-:W-:Y:S01]  /*0ef0*/  ISETP.GE.AND P2, PT, R7, RZ, PT ;  /* 0x000000ff0700720c */ /* 0x000fe20003f46270 */
[----:B------:R-:W-:Y:S01]  /*0f00*/  @!P3 VIADD R28, R28, 0x1 ;  /* 0x000000011c1cb836 */ /* 0x000fe20000000000 */
[-C--:B------:R-:W-:Y:S01]  /*0f10*/  LOP3.LUT R15, R15, R10.reuse, RZ, 0x3c, !PT ;  /* 0x0000000a0f0f7212 */ /* 0x080fe200078e3cff */
[----:B------:R-:W-:Y:S01]  /*0f20*/  @P1 VIADD R29, R29, 0x1 ;  /* 0x000000011d1d1836 */ /* 0x000fe20000000000 */
[----:B------:R-:W-:Y:S02]  /*0f30*/  LOP3.LUT R7, R5, R10, RZ, 0x3c, !PT ;  /* 0x0000000a05077212 */ /* 0x000fe400078e3cff */
[----:B------:R-:W-:-:S02]  /*0f40*/  ISETP.NE.AND P3, PT, R10, RZ, PT ;  /* 0x000000ff0a00720c */ /* 0x000fc40003f65270 */
[----:B------:R-:W-:Y:S02]  /*0f50*/  LOP3.LUT R5, R19, R10, RZ, 0x3c, !PT ;  /* 0x0000000a13057212 */ /* 0x000fe400078e3cff */
[----:B------:R-:W-:Y:S02]  /*0f60*/  ISETP.GE.U32.AND P1, PT, R21, R22, PT ;  /* 0x000000161500720c */ /* 0x000fe40003f26070 */
[----:B------:R-:W-:Y:S02]  /*0f70*/  LOP3.LUT R10, RZ, R10, RZ, 0x33, !PT ;  /* 0x0000000aff0a7212 */ /* 0x000fe400078e33ff */
[----:B------:R-:W-:Y:S02]  /*0f80*/  @!P5 IADD3 R33, PT, PT, -R33, RZ, RZ ;  /* 0x000000ff2121d210 */ /* 0x000fe40007ffe1ff */
[----:B------:R-:W-:Y:S01]  /*0f90*/  ISETP.GE.AND P5, PT, R15, RZ, PT ;  /* 0x000000ff0f00720c */ /* 0x000fe20003fa6270 */
[----:B------:R-:W-:Y:S01]  /*0fa0*/  @!P4 IMAD.IADD R35, R35, 0x1, -R4 ;  /* 0x000000012323c824 */ /* 0x000fe200078e0a04 */
[----:B------:R-:W-:Y:S01]  /*0fb0*/  SEL R21, R10, R6, !P3 ;  /* 0x000000060a157207 */ /* 0x000fe20005800000 */
[----:B------:R-:W-:Y:S01]  /*0fc0*/  @!P6 VIADD R32, R32, 0x1 ;  /* 0x000000012020e836 */ /* 0x000fe20000000000 */
[----:B------:R-:W-:-:S02]  /*0fd0*/  SEL R19, R10, R27, !P3 ;  /* 0x0000001b0a137207 */ /* 0x000fc40005800000 */
[----:B------:R-:W-:Y:S01]  /*0fe0*/  @P0 IADD3 R28, PT, PT, R28, 0x1, RZ ;  /* 0x000000011c1c0810 */ /* 0x000fe20007ffe0ff */
[----:B0-----:R-:W-:Y:S01]  /*0ff0*/  IMAD.WIDE R20, R21, 0x4, R12 ;  /* 0x0000000415147825 */ /* 0x001fe200078e020c */
[----:B------:R-:W-:Y:S02]  /*1000*/  ISETP.GE.AND P0, PT, R7, RZ, PT ;  /* 0x000000ff0700720c */ /* 0x000fe40003f06270 */
[----:B------:R-:W-:Y:S01]  /*1010*/  ISETP.GE.U32.AND P6, PT, R35, R22, PT ;  /* 0x000000162300720c */ /* 0x000fe20003fc6070 */
[----:B------:R-:W-:Y:S01]  /*1020*/  IMAD.MOV.U32 R35, RZ, RZ, R29 ;  /* 0x000000ffff237224 */ /* 0x000fe200078e001d */
[----:B------:R-:W-:Y:S01]  /*1030*/  SEL R15, R10, R37, !P3 ;  /* 0x000000250a0f7207 */ /* 0x000fe20005800000 */
[----:B-1----:R-:W-:Y:S01]  /*1040*/  IMAD.WIDE.U32 R8, R25, 0x10, R8 ;  /* 0x0000001019087825 */ /* 0x002fe200078e0008 */
[----:B------:R-:W-:Y:S01]  /*1050*/  @P1 IADD3 R32, PT, PT, R32, 0x1, RZ ;  /* 0x0000000120201810 */ /* 0x000fe20007ffe0ff */
[----:B------:R0:W4:Y:S01]  /*1060*/  LDG.E.CONSTANT R26, desc[UR6][R20.64] ;  /* 0x00000006141a7981 */ /* 0x000122000c1e9900 */
[----:B------:R-:W-:Y:S01]  /*1070*/  ISETP.GE.AND P1, PT, R5, RZ, PT ;  /* 0x000000ff0500720c */ /* 0x000fe20003f26270 */
[----:B------:R-:W-:Y:S01]  /*1080*/  IMAD.WIDE R18, R19, 0x4, R12 ;  /* 0x0000000413127825 */ /* 0x000fe200078e020c */
[----:B------:R-:W-:Y:S01]  /*1090*/  MOV R37, R28 ;  /* 0x0000001c00257202 */ /* 0x000fe20000000f00 */
[----:B------:R-:W5:Y:S01]  /*10a0*/  LDG.E.128.CONSTANT R4, desc[UR6][R8.64] ;  /* 0x0000000608047981 */ /* 0x000f62000c1e9d00 */
[----:B------:R-:W-:Y:S01]  /*10b0*/  SEL R29, R10, R33, !P3 ;  /* 0x000000210a1d7207 */ /* 0x000fe20005800000 */
[----:B------:R-:W-:-:S02]  /*10c0*/  @!P5 IMAD.MOV R35, RZ, RZ, -R35 ;  /* 0x000000ffff23d224 */ /* 0x000fc400078e0a23 */
[--C-:B------:R-:W-:Y:S01]  /*10d0*/  IMAD.WIDE R14, R15, 0x4, R12.reuse ;  /* 0x000000040f0e7825 */ /* 0x100fe200078e020c */
[----:B------:R1:W5:Y:S01]  /*10e0*/  LDG.E.CONSTANT R27, desc[UR6][R18.64] ;  /* 0x00000006121b7981 */ /* 0x000362000c1e9900 */
[----:B------:R-:W-:Y:S02]  /*10f0*/  @!P2 IADD3 R37, PT, PT, -R37, RZ, RZ ;  /* 0x000000ff2525a210 */ /* 0x000fe40007ffe1ff */
[----:B------:R-:W-:Y:S01]  /*1100*/  @!P4 VIADD R11, R11, 0x1 ;  /* 0x000000010b0bc836 */ /* 0x000fe20000000000 */
[C---:B0-----:R-:W-:Y:S01]  /*1110*/  SEL R21, R10.reuse, R35, !P3 ;  /* 0x000000230a157207 */ /* 0x041fe20005800000 */
[----:B------:R-:W-:Y:S01]  /*1120*/  IMAD.WIDE R28, R29, 0x4, R12 ;  /* 0x000000041d1c7825 */ /* 0x000fe200078e020c */
[----:B------:R0:W5:Y:S03]  /*1130*/  LDG.E.CONSTANT R30, desc[UR6][R14.64] ;  /* 0x000000060e1e7981 */ /* 0x000166000c1e9900 */
[----:B------:R-:W-:Y:S01]  /*1140*/  @P6 VIADD R11, R11, 0x1 ;  /* 0x000000010b0b6836 */ /* 0x000fe20000000000 */
[----:B-1----:R-:W-:Y:S01]  /*1150*/  SEL R19, R10, R37, !P3 ;  /* 0x000000250a137207 */ /* 0x002fe20005800000 */
[----:B------:R-:W-:Y:S01]  /*1160*/  @!P0 IMAD.MOV R32, RZ, RZ, -R32 ;  /* 0x000000ffff208224 */ /* 0x000fe200078e0a20 */
[----:B------:R2:W5:Y:S01]  /*1170*/  LDG.E.CONSTANT R28, desc[UR6][R28.64] ;  /* 0x000000061c1c7981 */ /* 0x000562000c1e9900 */
[----:B------:R-:W-:-:S03]  /*1180*/  IMAD.WIDE R20, R21, 0x4, R12 ;  /* 0x0000000415147825 */ /* 0x000fc600078e020c */
[C---:B0-----:R-:W-:Y:S01]  /*1190*/  SEL R15, R10.reuse, R32, !P3 ;  /* 0x000000200a0f7207 */ /* 0x041fe20005800000 */
[----:B------:R-:W-:Y:S02]  /*11a0*/  @!P1 IMAD.MOV R11, RZ, RZ, -R11 ;  /* 0x000000ffff0b9224 */ /* 0x000fe400078e0a0b */
[--C-:B------:R-:W-:Y:S01]  /*11b0*/  IMAD.WIDE R18, R19, 0x4, R12.reuse ;  /* 0x0000000413127825 */ /* 0x100fe200078e020c */
[----:B------:R-:W5:Y:S02]  /*11c0*/  LDG.E.CONSTANT R20, desc[UR6][R20.64] ;  /* 0x0000000614147981 */ /* 0x000f64000c1e9900 */
[----:B------:R-:W-:Y:S01]  /*11d0*/  SEL R33, R10, R11, !P3 ;  /* 0x0000000b0a217207 */ /* 0x000fe20005800000 */
[--C-:B------:R-:W-:Y:S01]  /*11e0*/  IMAD.WIDE R14, R15, 0x4, R12.reuse ;  /* 0x000000040f0e7825 */ /* 0x100fe200078e020c */
[----:B------:R-:W5:Y:S04]  /*11f0*/  LDG.E.128.CONSTANT R8, desc[UR6][R8.64+0x800] ;  /* 0x0008000608087981 */ /* 0x000f68000c1e9d00 */
[----:B------:R-:W5:Y:S01]  /*1200*/  LDG.E.CONSTANT R18, desc[UR6][R18.64] ;  /* 0x0000000612127981 */ /* 0x000f62000c1e9900 */
[----:B------:R-:W-:-:S03]  /*1210*/  IMAD.WIDE R12, R33, 0x4, R12 ;  /* 0x00000004210c7825 */ /* 0x000fc600078e020c */
[----:B------:R-:W5:Y:S04]  /*1220*/  LDG.E.CONSTANT R14, desc[UR6][R14.64] ;  /* 0x000000060e0e7981 */ /* 0x000f68000c1e9900 */
[----:B------:R3:W5:Y:S01]  /*1230*/  LDG.E.CONSTANT R12, desc[UR6][R12.64] ;  /* 0x000000060c0c7981 */ /* 0x000762000c1e9900 */
[----:B------:R-:W-:Y:S02]  /*1240*/  IADD3 R25, PT, PT, R25, 0x100, RZ ;  /* 0x0000010019197810 */ /* 0x000fe40007ffe0ff */
[----:B--2---:R-:W-:Y:S02]  /*1250*/  SGXT R29, R24, 0x8 ;  /* 0x00000008181d781a */ /* 0x004fe40000000200 */
[--C-:B------:R-:W-:Y:S02]  /*1260*/  SHF.R.S32.HI R32, RZ, 0x8, R24.reuse ;  /* 0x00000008ff207819 */ /* 0x100fe40000011418 */
[----:B------:R-:W-:-:S02]  /*1270*/  SHF.R.S32.HI R33, RZ, 0x18, R24 ;  /* 0x00000018ff217819 */ /* 0x000fc40000011418 */
[----:B------:R-:W-:Y:S01]  /*1280*/  SGXT R32, R32, 0x8 ;  /* 0x000000082020781a */ /* 0x000fe20000000200 */
[----:B------:R-:W4:Y:S01]  /*1290*/  I2F.S16 R29, R29 ;  /* 0x0000001d001d7306 */ /* 0x000f220000101400 */
[----:B------:R-:W-:-:S04]  /*12a0*/  SHF.R.S32.HI R24, RZ, 0x10, R24 ;  /* 0x00000010ff187819 */ /* 0x000fc80000011418 */
[----:B------:R-:W-:-:S03]  /*12b0*/  SGXT R24, R24, 0x8 ;  /* 0x000000081818781a */ /* 0x000fc60000000200 */
[----:B------:R-:W0:Y:S01]  /*12c0*/  I2F.S16 R32, R32 ;  /* 0x0000002000207306 */ /* 0x000e220000101400 */
[----:B------:R-:W-:Y:S02]  /*12d0*/  SGXT R33, R33, 0x8 ;  /* 0x000000082121781a */ /* 0x000fe40000000200 */
[----:B---3--:R-:W-:Y:S02]  /*12e0*/  SHF.R.S32.HI R13, RZ, 0x8, R23 ;  /* 0x00000008ff0d7819 */ /* 0x008fe40000011417 */
[----:B------:R-:W-:-:S03]  /*12f0*/  SGXT R34, R23, 0x8 ;  /* 0x000000081722781a */ /* 0x000fc60000000200 */
[----:B------:R-:W1:Y:S01]  /*1300*/  I2F.S16 R19, R24 ;  /* 0x0000001800137306 */ /* 0x000e620000101400 */
[----:B------:R-:W-:-:S07]  /*1310*/  SGXT R13, R13, 0x8 ;  /* 0x000000080d0d781a */ /* 0x000fce0000000200 */
[----:B------:R-:W2:Y:S08]  /*1320*/  I2F.S16 R15, R33 ;  /* 0x00000021000f7306 */ /* 0x000eb00000101400 */
[----:B------:R3:W2:Y:S02]  /*1330*/  I2F.S16 R21, R34 ;  /* 0x0000002200157306 */ /* 0x0006a40000101400 */
[----:B---3--:R-:W-:-:S06]  /*1340*/  SHF.R.S32.HI R34, RZ, 0x10, R23 ;  /* 0x00000010ff227819 */ /* 0x008fcc0000011417 */
[----:B------:R-:W3:Y:S01]  /*1350*/  I2F.S16 R13, R13 ;  /* 0x0000000d000d7306 */ /* 0x000ee20000101400 */
[----:B------:R-:W-:Y:S01]  /*1360*/  ISETP.GE.AND P0, PT, R25, UR5, PT ;  /* 0x0000000519007c0c */ /* 0x000fe2000bf06270 */
[----:B----4-:R-:W-:Y:S01]  /*1370*/  FMUL R26, R26, R29 ;  /* 0x0000001d1a1a7220 */ /* 0x010fe20000400000 */
[----:B------:R-:W-:-:S03]  /*1380*/  SGXT R29, R34, 0x8 ;  /* 0x00000008221d781a */ /* 0x000fc60000000200 */
[----:B-----5:R-:W-:Y:S01]  /*1390*/  FFMA R4, R4, R26, R31 ;  /* 0x0000001a04047223 */ /* 0x020fe2000000001f */
[----:B------:R-:W-:Y:S01]  /*13a0*/  SHF.R.S32.HI R26, RZ, 0x18, R23 ;  /* 0x00000018ff1a7819 */ /* 0x000fe20000011417 */
[----:B0-----:R-:W-:Y:S01]  /*13b0*/  FMUL R27, R27, R32 ;  /* 0x000000201b1b7220 */ /* 0x001fe20000400000 */
[----:B------:R-:W0:Y:S03]  /*13c0*/  I2F.S16 R23, R29 ;  /* 0x0000001d00177306 */ /* 0x000e260000101400 */
[----:B------:R-:W-:Y:S01]  /*13d0*/  FFMA R5, R5, R27, R4 ;  /* 0x0000001b05057223 */ /* 0x000fe20000000004 */
[----:B------:R-:W-:Y:S01]  /*13e0*/  SGXT R4, R26, 0x8 ;  /* 0x000000081a04781a */ /* 0x000fe20000000200 */
[----:B-1----:R-:W-:-:S04]  /*13f0*/  FMUL R19, R30, R19 ;  /* 0x000000131e137220 */ /* 0x002fc80000400000 */
[----:B------:R-:W-:Y:S01]  /*1400*/  FFMA R6, R6, R19, R5 ;  /* 0x0000001306067223 */ /* 0x000fe20000000005 */
[----:B--2---:R-:W-:Y:S01]  /*1410*/  FMUL R15, R28, R15 ;  /* 0x0000000f1c0f7220 */ /* 0x004fe20000400000 */
[----:B------:R-:W1:Y:S03]  /*1420*/  I2F.S16 R5, R4 ;  /* 0x0000000400057306 */ /* 0x000e660000101400 */
[----:B------:R-:W-:Y:S01]  /*1430*/  FFMA R7, R7, R15, R6 ;  /* 0x0000000f07077223 */ /* 0x000fe20000000006 */
[----:B------:R-:W-:-:S04]  /*1440*/  FMUL R21, R20, R21 ;  /* 0x0000001514157220 */ /* 0x000fc80000400000 */
[----:B------:R-:W-:Y:S01]  /*1450*/  FFMA R8, R8, R21, R7 ;  /* 0x0000001508087223 */ /* 0x000fe20000000007 */
[----:B---3--:R-:W-:Y:S01]  /*1460*/  FMUL R13, R18, R13 ;  /* 0x0000000d120d7220 */ /* 0x008fe20000400000 */
[----:B0-----:R-:W-:-:S03]  /*1470*/  FMUL R14, R14, R23 ;  /* 0x000000170e0e7220 */ /* 0x001fc60000400000 */
[----:B------:R-:W-:Y:S01]  /*1480*/  FFMA R9, R9, R13, R8 ;  /* 0x0000000d09097223 */ /* 0x000fe20000000008 */
[----:B-1----:R-:W-:-:S03]  /*1490*/  FMUL R5, R12, R5 ;  /* 0x000000050c057220 */ /* 0x002fc60000400000 */
[----:B------:R-:W-:-:S04]  /*14a0*/  FFMA R10, R10, R14, R9 ;  /* 0x0000000e0a0a7223 */ /* 0x000fc80000000009 */
[----:B------:R-:W-:Y:S01]  /*14b0*/  FFMA R31, R11, R5, R10 ;  /* 0x000000050b1f7223 */ /* 0x000fe2000000000a */
[----:B------:R-:W-:Y:S06]  /*14c0*/  @!P0 BRA `(.L_x_45) ;  /* 0xfffffff000ec8947 */ /* 0x000fec000383ffff */
.L_x_42:
[----:B------:R-:W-:Y:S05]  /*14d0*/  BSYNC.RECONVERGENT B0 ;  /* 0x0000000000007941 */ /* 0x000fea0003800200 */
.L_x_41:
[----:B------:R-:W0:Y:S01]  /*14e0*/  S2R R5, SR_TID.X ;  /* 0x0000000000057919 */ /* 0x000e220000002100 */
[----:B------:R-:W1:Y:S01]  /*14f0*/  LDC R4, c[0x0][0x3a8] ;  /* 0x0000ea00ff047b82 */ /* 0x000e620000000800 */
[----:B------:R-:W-:Y:S01]  /*1500*/  BSSY.RECONVERGENT B0, `(.L_x_46) ;  /* 0x00001bf000007945 */ /* 0x000fe20003800200 */
[----:B0-----:R-:W-:-:S05]  /*1510*/  VIADD R3, R5, UR4 ;  /* 0x0000000405037c36 */ /* 0x001fca0008000000 */
[----:B-1----:R-:W-:-:S13]  /*1520*/  ISETP.GE.AND P0, PT, R3, R4, PT ;  /* 0x000000040300720c */ /* 0x002fda0003f06270 */
[----:B------:R-:W-:Y:S05]  /*1530*/  @P0 BRA `(.L_x_47) ;  /* 0x0000001800ec0947 */ /* 0x000fea0003800000 */
[----:B------:R-:W-:Y:S01]  /*1540*/  LOP3.LUT R7, RZ, R5, RZ, 0x33, !PT ;  /* 0x00000005ff077212 */ /* 0x000fe200078e33ff */
[----:B------:R-:W-:Y:S01]  /*1550*/  BSSY.RECONVERGENT B1, `(.L_x_48) ;  /* 0x00000db000017945 */ /* 0x000fe20003800200 */
[----:B------:R-:W-:-:S04]  /*1560*/  VIADDMNMX R4, R3, 0x80, R4, !PT ;  /* 0x0000008003047846 */ /* 0x000fc80007800104 */
[----:B------:R-:W-:-:S04]  /*1570*/  IADD3 R4, PT, PT, R4, -UR4, R7 ;  /* 0x8000000404047c10 */ /* 0x000fc8000fffe007 */
[C---:B------:R-:W-:Y:S02]  /*1580*/  ISETP.GE.U32.AND P0, PT, R4.reuse, 0x380, PT ;  /* 0x000003800400780c */ /* 0x040fe40003f06070 */
[----:B------:R-:W-:-:S04]  /*1590*/  LEA.HI R6, R4, 0x1, RZ, 0x19 ;  /* 0x0000000104067811 */ /* 0x000fc800078fc8ff */
[----:B------:R-:W-:-:S07]  /*15a0*/  LOP3.LUT R7, R6, 0x7, RZ, 0xc0, !PT ;  /* 0x0000000706077812 */ /* 0x000fce00078ec0ff */
[----:B------:R-:W-:Y:S05]  /*15b0*/  @!P0 BRA `(.L_x_49) ;  /* 0x0000000c00508947 */ /* 0x000fea0003800000 */
[----:B------:R-:W0:Y:S01]  /*15c0*/  LDC R8, c[0x0][0x398] ;  /* 0x0000e600ff087b82 */ /* 0x000e220000000800 */
[----:B------:R-:W-:Y:S01]  /*15d0*/  LOP3.LUT R15, R6, 0x3fffff8, RZ, 0xc0, !PT ;  /* 0x03fffff8060f7812 */ /* 0x000fe200078ec0ff */
[----:B------:R-:W-:Y:S01]  /*15e0*/  BSSY.RECONVERGENT B2, `(.L_x_50) ;  /* 0x00000d0000027945 */ /* 0x000fe20003800200 */
[----:B------:R-:W-:Y:S01]  /*15f0*/  VIADD R12, R3, 0x200 ;  /* 0x00000200030c7836 */ /* 0x000fe20000000000 */
[----:B------:R-:W-:Y:S02]  /*1600*/  IADD3 R3, PT, PT, R5, UR4, R2 ;  /* 0x0000000405037c10 */ /* 0x000fe4000fffe002 */
[----:B------:R-:W-:Y:S02]  /*1610*/  IADD3 R15, PT, PT, -R15, RZ, RZ ;  /* 0x000000ff0f0f7210 */ /* 0x000fe40007ffe1ff */
[----:B0-----:R-:W-:-:S04]  /*1620*/  IABS R8, R8 ;  /* 0x0000000800087213 */ /* 0x001fc80000000000 */
[----:B------:R-:W0:Y:S08]  /*1630*/  I2F.RP R13, R8 ;  /* 0x00000008000d7306 */ /* 0x000e300000209400 */
[----:B0-----:R-:W0:Y:S02]  /*1640*/  MUFU.RCP R13, R13 ;  /* 0x0000000d000d7308 */ /* 0x001e240000001000 */
[----:B0-----:R-:W-:-:S06]  /*1650*/  VIADD R10, R13, 0xffffffe ;  /* 0x0ffffffe0d0a7836 */ /* 0x001fcc0000000000 */
[----:B------:R0:W1:Y:S02]  /*1660*/  F2I.FTZ.U32.TRUNC.NTZ R11, R10 ;  /* 0x0000000a000b7305 */ /* 0x000064000021f000 */
[----:B0-----:R-:W-:Y:S01]  /*1670*/  IMAD.MOV.U32 R10, RZ, RZ, RZ ;  /* 0x000000ffff0a7224 */ /* 0x001fe200078e00ff */
[----:B-1----:R-:W-:-:S05]  /*1680*/  IADD3 R9, PT, PT, RZ, -R11, RZ ;  /* 0x8000000bff097210 */ /* 0x002fca0007ffe0ff */
[----:B------:R-:W-:-:S04]  /*1690*/  IMAD R9, R9, R8, RZ ;  /* 0x0000000809097224 */ /* 0x000fc800078e02ff */
[----:B------:R-:W-:-:S07]  /*16a0*/  IMAD.HI.U32 R9, R11, R9, R10 ;  /* 0x000000090b097227 */ /* 0x000fce00078e000a */
.L_x_51:
[----:B------:R-:W0:Y:S01]  /*16b0*/  LDC R30, c[0x0][0x398] ;  /* 0x0000e600ff1e7b82 */ /* 0x000e220000000800 */
[----:B------:R-:W-:Y:S01]  /*16c0*/  IABS R19, R3 ;  /* 0x0000000300137213 */ /* 0x000fe20000000000 */
[C---:B------:R-:W-:Y:S02]  /*16d0*/  VIADD R21, R3.reuse, 0x80 ;  /* 0x0000008003157836 */ /* 0x040fe40000000000 */
[----:B------:R-:W-:Y:S02]  /*16e0*/  VIADD R23, R3, 0x100 ;  /* 0x0000010003177836 */ /* 0x000fe40000000000 */
[----:B------:R-:W-:-:S04]  /*16f0*/  IMAD.HI.U32 R13, R9, R19, RZ ;  /* 0x00000013090d7227 */ /* 0x000fc800078e00ff */
[----:B------:R-:W-:Y:S02]  /*1700*/  IMAD.MOV R9, RZ, RZ, -R13 ;  /* 0x000000ffff097224 */ /* 0x000fe400078e0a0d */
[C---:B------:R-:W-:Y:S02]  /*1710*/  VIADD R29, R3.reuse, 0x280 ;  /* 0x00000280031d7836 */ /* 0x040fe40000000000 */
[----:B------:R-:W-:-:S03]  /*1720*/  VIADD R33, R3, 0x300 ;  /* 0x0000030003217836 */ /* 0x000fc60000000000 */
[----:B------:R-:W-:Y:S02]  /*1730*/  IABS R37, R29 ;  /* 0x0000001d00257213 */ /* 0x000fe40000000000 */
[-C--:B0-----:R-:W-:Y:S02]  /*1740*/  IABS R20, R30.reuse ;  /* 0x0000001e00147213 */ /* 0x081fe40000000000 */
[----:B------:R-:W-:Y:S02]  /*1750*/  LOP3.LUT R29, R29, R30, RZ, 0x3c, !PT ;  /* 0x0000001e1d1d7212 */ /* 0x000fe400078e3cff */
[----:B------:R-:W0:Y:S01]  /*1760*/  I2F.RP R14, R20 ;  /* 0x00000014000e7306 */ /* 0x000e220000209400 */
[----:B------:R-:W-:-:S05]  /*1770*/  IMAD R19, R20, R9, R19 ;  /* 0x0000000914137224 */ /* 0x000fca00078e0213 */
[----:B------:R-:W-:Y:S02]  /*1780*/  ISETP.GT.U32.AND P2, PT, R8, R19, PT ;  /* 0x000000130800720c */ /* 0x000fe40003f44070 */
[----:B0-----:R-:W0:Y:S11]  /*1790*/  MUFU.RCP R14, R14 ;  /* 0x0000000e000e7308 */ /* 0x001e360000001000 */
[----:B------:R-:W-:Y:S01]  /*17a0*/  @!P2 IADD3 R19, PT, PT, R19, -R20, RZ ;  /* 0x800000141313a210 */ /* 0x000fe20007ffe0ff */
[----:B------:R-:W-:-:S03]  /*17b0*/  @!P2 VIADD R13, R13, 0x1 ;  /* 0x000000010d0da836 */ /* 0x000fc60000000000 */
[----:B------:R-:W-:Y:S01]  /*17c0*/  ISETP.GE.U32.AND P4, PT, R19, R8, PT ;  /* 0x000000081300720c */ /* 0x000fe20003f86070 */
[----:B------:R-:W-:Y:S01]  /*17d0*/  VIADD R19, R3, 0x180 ;  /* 0x0000018003137836 */ /* 0x000fe20000000000 */
[----:B------:R-:W-:Y:S01]  /*17e0*/  MOV R8, R20 ;  /* 0x0000001400087202 */ /* 0x000fe20000000f00 */
[----:B0-----:R-:W-:Y:S01]  /*17f0*/  VIADD R10, R14, 0xffffffe ;  /* 0x0ffffffe0e0a7836 */ /* 0x001fe20000000000 */
[----:B------:R-:W-:Y:S02]  /*1800*/  IABS R14, R21 ;  /* 0x00000015000e7213 */ /* 0x000fe40000000000 */
[----:B------:R-:W-:Y:S01]  /*1810*/  LOP3.LUT R21, R21, R30, RZ, 0x3c, !PT ;  /* 0x0000001e15157212 */ /* 0x000fe200078e3cff */
[----:B------:R0:W1:Y:S06]  /*1820*/  F2I.FTZ.U32.TRUNC.NTZ R11, R10 ;  /* 0x0000000a000b7305 */ /* 0x00006c000021f000 */
[----:B------:R-:W-:-:S02]  /*1830*/  @P4 IADD3 R13, PT, PT, R13, 0x1, RZ ;  /* 0x000000010d0d4810 */ /* 0x000fc40007ffe0ff */
[----:B------:R-:W-:Y:S01]  /*1840*/  ISETP.GE.AND P5, PT, R21, RZ, PT ;  /* 0x000000ff1500720c */ /* 0x000fe20003fa6270 */
[----:B0-----:R-:W-:Y:S01]  /*1850*/  HFMA2 R10, -RZ, RZ, 0, 0 ;  /* 0x00000000ff0a7431 */ /* 0x001fe200000001ff */
[----:B-1----:R-:W-:-:S05]  /*1860*/  IADD3 R18, PT, PT, RZ, -R11, RZ ;  /* 0x8000000bff127210 */ /* 0x002fca0007ffe0ff */
[----:B------:R-:W-:Y:S01]  /*1870*/  IMAD.MOV.U32 R9, RZ, RZ, R18 ;  /* 0x000000ffff097224 */ /* 0x000fe200078e0012 */
[----:B------:R-:W-:Y:S02]  /*1880*/  IABS R18, R23 ;  /* 0x0000001700127213 */ /* 0x000fe40000000000 */
[----:B------:R-:W-:Y:S01]  /*1890*/  LOP3.LUT R23, R23, R30, RZ, 0x3c, !PT ;  /* 0x0000001e17177212 */ /* 0x000fe200078e3cff */
[----:B------:R-:W-:-:S03]  /*18a0*/  IMAD R9, R9, R20, RZ ;  /* 0x0000001409097224 */ /* 0x000fc600078e02ff */
[----:B------:R-:W-:Y:S01]  /*18b0*/  ISETP.GE.AND P1, PT, R23, RZ, PT ;  /* 0x000000ff1700720c */ /* 0x000fe20003f26270 */
[----:B------:R-:W-:Y:S01]  /*18c0*/  IMAD.HI.U32 R9, R11, R9, R10 ;  /* 0x000000090b097227 */ /* 0x000fe200078e000a */
[----:B------:R-:W-:-:S03]  /*18d0*/  IABS R23, R33 ;  /* 0x0000002100177213 */ /* 0x000fc60000000000 */
[----:B------:R-:W-:Y:S02]  /*18e0*/  IMAD.MOV.U32 R11, RZ, RZ, R14 ;  /* 0x000000ffff0b7224 */ /* 0x000fe400078e000e */
[----:B------:R-:W-:-:S04]  /*18f0*/  IMAD.HI.U32 R32, R9, R18, RZ ;  /* 0x0000001209207227 */ /* 0x000fc800078e00ff */
[----:B------:R-:W-:-:S04]  /*1900*/  IMAD.HI.U32 R10, R9, R11, RZ ;  /* 0x0000000b090a7227 */ /* 0x000fc800078e00ff */
[----:B------:R-:W-:Y:S02]  /*1910*/  IMAD.MOV R14, RZ, RZ, -R10 ;  /* 0x000000ffff0e7224 */ /* 0x000fe400078e0a0a */
[----:B------:R-:W-:Y:S02]  /*1920*/  IMAD.MOV R25, RZ, RZ, -R32 ;  /* 0x000000ffff197224 */ /* 0x000fe400078e0a20 */
[C---:B------:R-:W-:Y:S01]  /*1930*/  IMAD R11, R20.reuse, R14, R11 ;  /* 0x0000000e140b7224 */ /* 0x040fe200078e020b */
[----:B------:R-:W-:Y:S01]  /*1940*/  IABS R14, R19 ;  /* 0x00000013000e7213 */ /* 0x000fe20000000000 */
[----:B------:R-:W-:Y:S01]  /*1950*/  IMAD R21, R20, R25, R18 ;  /* 0x0000001914157224 */ /* 0x000fe200078e0212 */
[----:B------:R-:W-:Y:S02]  /*1960*/  LOP3.LUT R19, R19, R30, RZ, 0x3c, !PT ;  /* 0x0000001e13137212 */ /* 0x000fe400078e3cff */
[C---:B------:R-:W-:Y:S01]  /*1970*/  ISETP.GT.U32.AND P0, PT, R8.reuse, R11, PT ;  /* 0x0000000b0800720c */ /* 0x040fe20003f04070 */
[----:B------:R-:W-:Y:S01]  /*1980*/  IMAD.HI.U32 R24, R9, R14, RZ ;  /* 0x0000000e09187227 */ /* 0x000fe200078e00ff */
[----:B------:R-:W-:-:S02]  /*1990*/  ISETP.GT.U32.AND P6, PT, R8, R21, PT ;  /* 0x000000150800720c */ /* 0x000fc40003fc4070 */
[----:B------:R-:W-:Y:S01]  /*19a0*/  ISETP.GE.AND P2, PT, R19, RZ, PT ;  /* 0x000000ff1300720c */ /* 0x000fe20003f46270 */
[----:B------:R-:W-:Y:S02]  /*19b0*/  IMAD.MOV R25, RZ, RZ, -R24 ;  /* 0x000000ffff197224 */ /* 0x000fe400078e0a18 */
[----:B------:R-:W-:Y:S02]  /*19c0*/  VIADD R19, R3, 0x200 ;  /* 0x0000020003137836 */ /* 0x000fe40000000000 */
[----:B------:R-:W-:-:S03]  /*19d0*/  IMAD R25, R20, R25, R14 ;  /* 0x0000001914197224 */ /* 0x000fc600078e020e */
[----:B------:R-:W-:Y:S01]  /*19e0*/  IABS R35, R19 ;  /* 0x0000001300237213 */ /* 0x000fe20000000000 */
[----:B------:R-:W-:Y:S01]  /*19f0*/  @!P0 VIADD R10, R10, 0x1 ;  /* 0x000000010a0a8836 */ /* 0x000fe20000000000 */
[----:B------:R-:W-:Y:S01]  /*1a00*/  @!P0 IADD3 R11, PT, PT, R11, -R20, RZ ;  /* 0x800000140b0b8210 */ /* 0x000fe20007ffe0ff */
[----:B------:R-:W-:Y:S01]  /*1a10*/  @!P6 VIADD R32, R32, 0x1 ;  /* 0x000000012020e836 */ /* 0x000fe20000000000 */
[----:B------:R-:W-:Y:S01]  /*1a20*/  ISETP.GT.U32.AND P4, PT, R8, R25, PT ;  /* 0x000000190800720c */ /* 0x000fe20003f84070 */
[----:B------:R-:W-:Y:S01]  /*1a30*/  IMAD.HI.U32 R14, R9, R35, RZ ;  /* 0x00000023090e7227 */ /* 0x000fe200078e00ff */
[----:B------:R-:W-:Y:S02]  /*1a40*/  ISETP.GE.U32.AND P3, PT, R11, R8, PT ;  /* 0x000000080b00720c */ /* 0x000fe40003f66070 */
[----:B------:R-:W-:Y:S02]  /*1a50*/  @!P6 IADD3 R21, PT, PT, R21, -R20, RZ ;  /* 0x800000141515e210 */ /* 0x000fe40007ffe0ff */
[----:B------:R-:W-:-:S02]  /*1a60*/  LOP3.LUT R11, R3, R30, RZ, 0x3c, !PT ;  /* 0x0000001e030b7212 */ /* 0x000fc400078e3cff */
[----:B------:R-:W-:Y:S02]  /*1a70*/  IADD3 R18, PT, PT, -R14, RZ, RZ ;  /* 0x000000ff0e127210 */ /* 0x000fe40007ffe1ff */
[----:B------:R-:W-:Y:S01]  /*1a80*/  ISETP.GE.AND P0, PT, R11, RZ, PT ;  /* 0x000000ff0b00720c */ /* 0x000fe20003f06270 */
[----:B------:R-:W-:Y:S01]  /*1a90*/  IMAD.HI.U32 R11, R9, R37, RZ ;  /* 0x00000025090b7227 */ /* 0x000fe200078e00ff */
[----:B------:R-:W-:-:S03]  /*1aa0*/  LOP3.LUT R19, R19, R30, RZ, 0x3c, !PT ;  /* 0x0000001e13137212 */ /* 0x000fc600078e3cff */
[----:B------:R-:W-:Y:S01]  /*1ab0*/  @P3 VIADD R10, R10, 0x1 ;  /* 0x000000010a0a3836 */ /* 0x000fe20000000000 */
[----:B------:R-:W-:Y:S01]  /*1ac0*/  ISETP.GE.U32.AND P3, PT, R21, R8, PT ;  /* 0x000000081500720c */ /* 0x000fe20003f66070 */
[----:B------:R-:W-:Y:S01]  /*1ad0*/  @!P4 IMAD.IADD R25, R25, 0x1, -R20 ;  /* 0x000000011919c824 */ /* 0x000fe200078e0a14 */
[----:B------:R-:W-:Y:S01]  /*1ae0*/  IADD3 R21, PT, PT, R3, 0x380, RZ ;  /* 0x0000038003157810 */ /* 0x000fe20007ffe0ff */
[----:B------:R-:W-:Y:S01]  /*1af0*/  IMAD R35, R20, R18, R35 ;  /* 0x0000001214237224 */ /* 0x000fe200078e0223 */
[----:B------:R-:W-:Y:S01]  /*1b00*/  @!P5 IADD3 R10, PT, PT, -R10, RZ, RZ ;  /* 0x000000ff0a0ad210 */ /* 0x000fe20007ffe1ff */
[----:B------:R-:W-:Y:S01]  /*1b10*/  IMAD.MOV R18, RZ, RZ, -R11 ;  /* 0x000000ffff127224 */ /* 0x000fe200078e0a0b */
[----:B------:R-:W-:Y:S01]  /*1b20*/  IABS R27, R21 ;  /* 0x00000015001b7213 */ /* 0x000fe20000000000 */
[----:B------:R-:W-:Y:S01]  /*1b30*/  @!P4 VIADD R24, R24, 0x1 ;  /* 0x000000011818c836 */ /* 0x000fe20000000000 */
[----:B------:R-:W-:Y:S01]  /*1b40*/  ISETP.GE.U32.AND P6, PT, R25, R8, PT ;  /* 0x000000081900720c */ /* 0x000fe20003fc6070 */
[----:B------:R-:W-:-:S04]  /*1b50*/  IMAD.HI.U32 R25, R9, R23, RZ ;  /* 0x0000001709197227 */ /* 0x000fc800078e00ff */
[----:B------:R-:W-:Y:S01]  /*1b60*/  IMAD.HI.U32 R26, R9, R27, RZ ;  /* 0x0000001b091a7227 */ /* 0x000fe200078e00ff */
[----:B------:R-:W-:Y:S02]  /*1b70*/  @P3 IADD3 R32, PT, PT, R32, 0x1, RZ ;  /* 0x0000000120203810 */ /* 0x000fe40007ffe0ff */
[----:B------:R-:W-:Y:S01]  /*1b80*/  ISETP.GT.U32.AND P3, PT, R8, R35, PT ;  /* 0x000000230800720c */ /* 0x000fe20003f64070 */
[----:B------:R-:W-:Y:S02]  /*1b90*/  IMAD R37, R20, R18, R37 ;  /* 0x0000001214257224 */ /* 0x000fe400078e0225 */
[----:B------:R-:W-:Y:S02]  /*1ba0*/  IMAD.MOV R22, RZ, RZ, -R25 ;  /* 0x000000ffff167224 */ /* 0x000fe400078e0a19 */
[----:B------:R-:W-:Y:S01]  /*1bb0*/  IMAD.MOV R18, RZ, RZ, -R26 ;  /* 0x000000ffff127224 */ /* 0x000fe200078e0a1a */
[----:B------:R-:W-:Y:S01]  /*1bc0*/  ISETP.GT.U32.AND P4, PT, R8, R37, PT ;  /* 0x000000250800720c */ /* 0x000fe20003f84070 */
[----:B------:R-:W-:-:S02]  /*1bd0*/  IMAD R23, R20, R22, R23 ;  /* 0x0000001614177224 */ /* 0x000fc400078e0217 */
[----:B------:R-:W-:Y:S02]  /*1be0*/  IMAD R27, R20, R18, R27 ;  /* 0x00000012141b7224 */ /* 0x000fe400078e021b */
[----:B------:R-:W-:Y:S01]  /*1bf0*/  @P6 VIADD R24, R24, 0x1 ;  /* 0x0000000118186836 */ /* 0x000fe20000000000 */
[----:B------:R-:W-:Y:S01]  /*1c00*/  ISETP.GT.U32.AND P5, PT, R8, R23, PT ;  /* 0x000000170800720c */ /* 0x000fe20003fa4070 */
[----:B------:R-:W-:Y:S01]  /*1c10*/  @!P3 VIADD R14, R14, 0x1 ;  /* 0x000000010e0eb836 */ /* 0x000fe20000000000 */
[----:B------:R-:W-:Y:S01]  /*1c20*/  ISETP.GT.U32.AND P6, PT, R8, R27, PT ;  /* 0x0000001b0800720c */ /* 0x000fe20003fc4070 */
[----:B------:R-:W-:Y:S01]  /*1c30*/  @!P1 IMAD.MOV R32, RZ, RZ, -R32 ;  /* 0x000000ffff209224 */ /* 0x000fe200078e0a20 */
[----:B------:R-:W-:Y:S02]  /*1c40*/  @!P3 IADD3 R35, PT, PT, R35, -R20, RZ ;  /* 0x800000142323b210 */ /* 0x000fe40007ffe0ff */
[----:B------:R-:W-:Y:S01]  /*1c50*/  ISETP.GE.AND P1, PT, R19, RZ, PT ;  /* 0x000000ff1300720c */ /* 0x000fe20003f26270 */
[----:B------:R-:W-:Y:S01]  /*1c60*/  @!P4 IMAD.IADD R37, R37, 0x1, -R20 ;  /* 0x000000012525c824 */ /* 0x000fe200078e0a14 */
[----:B------:R-:W-:Y:S01]  /*1c70*/  ISETP.GE.U32.AND P3, PT, R35, R8, PT ;  /* 0x000000082300720c */ /* 0x000fe20003f66070 */
[----:B------:R-:W0:Y:S01]  /*1c80*/  LDC.64 R18, c[0x0][0x390] ;  /* 0x0000e400ff127b82 */ /* 0x000e220000000a00 */
[----:B------:R-:W-:-:S03]  /*1c90*/  LOP3.LUT R35, RZ, R30, RZ, 0x33, !PT ;  /* 0x0000001eff237212 */ /* 0x000fc600078e33ff */
[----:B------:R-:W-:Y:S02]  /*1ca0*/  @!P5 IADD3 R23, PT, PT, R23, -R20, RZ ;  /* 0x800000141717d210 */ /* 0x000fe40007ffe0ff */
[----:B------:R-:W-:Y:S02]  /*1cb0*/  @!P6 IMAD.IADD R27, R27, 0x1, -R20 ;  /* 0x000000011b1be824 */ /* 0x000fe400078e0a14 */
[----:B------:R-:W-:Y:S01]  /*1cc0*/  IMAD.MOV.U32 R20, RZ, RZ, R13 ;  /* 0x000000ffff147224 */ /* 0x000fe200078e000d */
[----:B------:R-:W-:Y:S01]  /*1cd0*/  LOP3.LUT R13, R33, R30, RZ, 0x3c, !PT ;  /* 0x0000001e210d7212 */ /* 0x000fe200078e3cff */
[----:B------:R-:W-:Y:S02]  /*1ce0*/  VIADD R33, R12, 0xfffffe00 ;  /* 0xfffffe000c217836 */ /* 0x000fe40000000000 */
[----:B------:R-:W-:Y:S01]  /*1cf0*/  @P3 VIADD R14, R14, 0x1 ;  /* 0x000000010e0e3836 */ /* 0x000fe20000000000 */
[----:B------:R-:W-:Y:S02]  /*1d00*/  @!P0 IADD3 R20, PT, PT, -R20, RZ, RZ ;  /* 0x000000ff14148210 */ /* 0x000fe40007ffe1ff */
[----:B------:R-:W-:-:S02]  /*1d10*/  ISETP.NE.AND P0, PT, R30, RZ, PT ;  /* 0x000000ff1e00720c */ /* 0x000fc40003f05270 */
[----:B------:R-:W-:Y:S02]  /*1d20*/  LOP3.LUT R30, R21, R30, RZ, 0x3c, !PT ;  /* 0x0000001e151e7212 */ /* 0x000fe400078e3cff */
[----:B------:R-:W-:Y:S02]  /*1d30*/  SEL R36, R35, R20, !P0 ;  /* 0x0000001423247207 */ /* 0x000fe40004000000 */
[----:B------:R-:W-:Y:S02]  /*1d40*/  SHF.R.S32.HI R21, RZ, 0x1f, R33 ;  /* 0x0000001fff157819 */ /* 0x000fe40000011421 */
[----:B------:R-:W-:-:S04]  /*1d50*/  IADD3 R20, P3, PT, R33, R16, RZ ;  /* 0x0000001021147210 */ /* 0x000fc80007f7e0ff */
[----:B------:R-:W-:Y:S02]  /*1d60*/  IADD3.X R21, PT, PT, R21, R17, RZ, P3, !PT ;  /* 0x0000001115157210 */ /* 0x000fe40001ffe4ff */
[----:B------:R-:W-:Y:S01]  /*1d70*/  ISETP.GE.U32.AND P3, PT, R37, R8, PT ;  /* 0x000000082500720c */ /* 0x000fe20003f66070 */
[--C-:B0-----:R-:W-:Y:S02]  /*1d80*/  IMAD.WIDE R36, R36, 0x4, R18.reuse ;  /* 0x0000000424247825 */ /* 0x101fe400078e0212 */
[----:B------:R-:W2:Y:S04]  /*1d90*/  LDG.E.S8.CONSTANT R34, desc[UR6][R20.64] ;  /* 0x0000000614227981 */ /* 0x000ea8000c1e9300 */
[----:B------:R-:W3:Y:S01]  /*1da0*/  LDG.E.CONSTANT R36, desc[UR6][R36.64] ;  /* 0x0000000624247981 */ /* 0x000ee2000c1e9900 */
[----:B------:R-:W-:Y:S01]  /*1db0*/  SEL R22, R35, R10, !P0 ;  /* 0x0000000a23167207 */ /* 0x000fe20004000000 */
[----:B------:R-:W-:Y:S01]  /*1dc0*/  @!P4 VIADD R11, R11, 0x1 ;  /* 0x000000010b0bc836 */ /* 0x000fe20000000000 */
[----:B------:R-:W-:Y:S01]  /*1dd0*/  ISETP.GE.U32.AND P4, PT, R23, R8, PT ;  /* 0x000000081700720c */ /* 0x000fe20003f86070 */
[----:B--2---:R-:W3:Y:S02]  /*1de0*/  I2F.S16 R34, R34 ;  /* 0x0000002200227306 */ /* 0x004ee40000101400 */
[----:B---3--:R-:W-:Y:S01]  /*1df0*/  FMUL R10, R36, R34 ;  /* 0x00000022240a7220 */ /* 0x008fe20000400000 */
[----:B------:R-:W-:Y:S01]  /*1e00*/  IMAD.WIDE R36, R22, 0x4, R18 ;  /* 0x0000000416247825 */ /* 0x000fe200078e0212 */
[----:B------:R-:W2:Y:S01]  /*1e10*/  LDG.E.S8.CONSTANT R34, desc[UR6][R20.64+0x100] ;  /* 0x0001000614227981 */ /* 0x000ea2000c1e9300 */
[----:B------:R-:W0:Y:S03]  /*1e20*/  LDC.64 R22, c[0x0][0x380] ;  /* 0x0000e000ff167b82 */ /* 0x000e260000000a00 */
[----:B------:R1:W3:Y:S01]  /*1e30*/  LDG.E.CONSTANT R28, desc[UR6][R36.64] ;  /* 0x00000006241c7981 */ /* 0x0002e2000c1e9900 */
[----:B0-----:R-:W-:-:S05]  /*1e40*/  IMAD.WIDE R22, R33, 0x4, R22 ;  /* 0x0000000421167825 */ /* 0x001fca00078e0216 */
[----:B------:R-:W4:Y:S01]  /*1e50*/  LDG.E.CONSTANT R33, desc[UR6][R22.64] ;  /* 0x0000000616217981 */ /* 0x000f22000c1e9900 */
[----:B------:R-:W-:Y:S01]  /*1e60*/  @P3 VIADD R11, R11, 0x1 ;  /* 0x000000010b0b3836 */ /* 0x000fe20000000000 */
[----:B------:R-:W-:Y:S02]  /*1e70*/  ISETP.GE.U32.AND P3, PT, R27, R8, PT ;  /* 0x000000081b00720c */ /* 0x000fe40003f66070 */
[----:B------:R-:W5:Y:S01]  /*1e80*/  LDG.E.CONSTANT R27, desc[UR6][R22.64+0x200] ;  /* 0x00020006161b7981 */ /* 0x000f62000c1e9900 */
[----:B----4-:R-:W-:-:S03]  /*1e90*/  FFMA R10, R33, R10, R31 ;  /* 0x0000000a210a7223 */ /* 0x010fc6000000001f */
[----:B------:R-:W4:Y:S01]  /*1ea0*/  LDG.E.S8.CONSTANT R31, desc[UR6][R20.64+0x80] ;  /* 0x00008006141f7981 */ /* 0x000f22000c1e9300 */
[----:B------:R-:W-:-:S05]  /*1eb0*/  SEL R33, R35, R32, !P0 ;  /* 0x0000002023217207 */ /* 0x000fca0004000000 */
[----:B------:R-:W-:-:S06]  /*1ec0*/  IMAD.WIDE R32, R33, 0x4, R18 ;  /* 0x0000000421207825 */ /* 0x000fcc00078e0212 */
[----:B------:R-:W5:Y:S01]  /*1ed0*/  LDG.E.CONSTANT R32, desc[UR6][R32.64] ;  /* 0x0000000620207981 */ /* 0x000f62000c1e9900 */
[----:B------:R-:W-:-:S05]  /*1ee0*/  @!P5 IADD3 R25, PT, PT, R25, 0x1, RZ ;  /* 0x000000011919d810 */ /* 0x000fca0007ffe0ff */
[----:B------:R-:W-:Y:S01]  /*1ef0*/  @P4 VIADD R25, R25, 0x1 ;  /* 0x0000000119194836 */ /* 0x000fe20000000000 */
[----:B------:R-:W-:Y:S02]  /*1f00*/  ISETP.GE.AND P4, PT, R13, RZ, PT ;  /* 0x000000ff0d00720c */ /* 0x000fe40003f86270 */
[----:B--2---:R0:W-:Y:S01]  /*1f10*/  I2F.S16 R13, R34 ;  /* 0x00000022000d7306 */ /* 0x0041e20000101400 */
[----:B------:R-:W-:Y:S01]  /*1f20*/  ISETP.GE.AND P5, PT, R29, RZ, PT ;  /* 0x000000ff1d00720c */ /* 0x000fe20003fa6270 */
[----:B------:R-:W-:Y:S01]  /*1f30*/  @!P2 IMAD.MOV R24, RZ, RZ, -R24 ;  /* 0x000000ffff18a224 */ /* 0x000fe200078e0a18 */
[----:B------:R-:W2:Y:S01]  /*1f40*/  LDG.E.CONSTANT R33, desc[UR6][R22.64+0x400] ;  /* 0x0004000616217981 */ /* 0x000ea2000c1e9900 */
[----:B------:R-:W-:Y:S01]  /*1f50*/  @!P6 VIADD R26, R26, 0x1 ;  /* 0x000000011a1ae836 */ /* 0x000fe20000000000 */
[----:B------:R-:W-:Y:S01]  /*1f60*/  ISETP.GE.AND P6, PT, R30, RZ, PT ;  /* 0x000000ff1e00720c */ /* 0x000fe20003fc6270 */
[----:B------:R-:W-:Y:S01]  /*1f70*/  @!P1 IMAD.MOV R14, RZ, RZ, -R14 ;  /* 0x000000ffff0e9224 */ /* 0x000fe200078e0a0e */
[----:B------:R-:W2:Y:S02]  /*1f80*/  LDG.E.CONSTANT R29, desc[UR6][R22.64+0x600] ;  /* 0x00060006161d7981 */ /* 0x000ea4000c1e9900 */
[----:B------:R-:W-:-:S02]  /*1f90*/  @P3 IADD3 R26, PT, PT, R26, 0x1, RZ ;  /* 0x000000011a1a3810 */ /* 0x000fc40007ffe0ff */
[----:B------:R-:W-:Y:S01]  /*1fa0*/  @!P4 IMAD.MOV R25, RZ, RZ, -R25 ;  /* 0x000000ffff19c224 */ /* 0x000fe200078e0a19 */
[----:B-1----:R-:W-:Y:S01]  /*1fb0*/  SEL R37, R35, R14, !P0 ;  /* 0x0000000e23257207 */ /* 0x002fe20004000000 */
[----:B0-----:R-:W2:Y:S01]  /*1fc0*/  LDG.E.S8.CONSTANT R34, desc[UR6][R20.64+0x280] ;  /* 0x0002800614227981 */ /* 0x001ea2000c1e9300 */
[----:B------:R-:W-:-:S04]  /*1fd0*/  @!P5 IADD3 R11, PT, PT, -R11, RZ, RZ ;  /* 0x000000ff0b0bd210 */ /* 0x000fc80007ffe1ff */
[----:B------:R-:W-:Y:S01]  /*1fe0*/  @!P6 IMAD.MOV R26, RZ, RZ, -R26 ;  /* 0x000000ffff1ae224 */ /* 0x000fe200078e0a1a */
[----:B------:R-:W-:Y:S01]  /*1ff0*/  SEL R25, R35, R25, !P0 ;  /* 0x0000001923197207 */ /* 0x000fe20004000000 */
[--C-:B------:R-:W-:Y:S01]  /*2000*/  IMAD.WIDE R36, R37, 0x4, R18.reuse ;  /* 0x0000000425247825 */ /* 0x100fe200078e0212 */
[----:B------:R-:W2:Y:S01]  /*2010*/  LDG.E.CONSTANT R14, desc[UR6][R22.64+0xc00] ;  /* 0x000c0006160e7981 */ /* 0x000ea2000c1e9900 */
[----:B----4-:R-:W3:Y:S02]  /*2020*/  I2F.S16 R31, R31 ;  /* 0x0000001f001f7306 */ /* 0x010ee40000101400 */
[----:B---3--:R-:W-:Y:S01]  /*2030*/  FMUL R28, R28, R31 ;  /* 0x0000001f1c1c7220 */ /* 0x008fe20000400000 */
[----:B------:R-:W-:Y:S01]  /*2040*/  SEL R31, R35, R24, !P0 ;  /* 0x00000018231f7207 */ /* 0x000fe20004000000 */
[----:B-----5:R-:W-:Y:S02]  /*2050*/  FMUL R32, R32, R13 ;  /* 0x0000000d20207220 */ /* 0x020fe40000400000 */
[----:B------:R-:W3:Y:S02]  /*2060*/  LDG.E.S8.CONSTANT R13, desc[UR6][R20.64+0x180] ;  /* 0x00018006140d7981 */ /* 0x000ee4000c1e9300 */
[----:B------:R-:W-:Y:S01]  /*2070*/  IMAD.WIDE R30, R31, 0x4, R18 ;  /* 0x000000041f1e7825 */ /* 0x000fe200078e0212 */
[----:B------:R-:W-:-:S03]  /*2080*/  SEL R24, R35, R11, !P0 ;  /* 0x0000000b23187207 */ /* 0x000fc60004000000 */
[----:B------:R-:W-:Y:S02]  /*2090*/  FFMA R10, R27, R28, R10 ;  /* 0x0000001c1b0a7223 */ /* 0x000fe4000000000a */
[----:B------:R-:W4:Y:S01]  /*20a0*/  LDG.E.CONSTANT R31, desc[UR6][R30.64] ;  /* 0x000000061e1f7981 */ /* 0x000f22000c1e9900 */
[----:B------:R-:W-:-:S03]  /*20b0*/  SEL R35, R35, R26, !P0 ;  /* 0x0000001a23237207 */ /* 0x000fc60004000000 */
[----:B------:R-:W5:Y:S04]  /*20c0*/  LDG.E.CONSTANT R27, desc[UR6][R22.64+0x800] ;  /* 0x00080006161b7981 */ /* 0x000f68000c1e9900 */
[----:B------:R-:W5:Y:S04]  /*20d0*/  LDG.E.CONSTANT R26, desc[UR6][R22.64+0xa00] ;  /* 0x000a0006161a7981 */ /* 0x000f68000c1e9900 */
[----:B------:R-:W4:Y:S04]  /*20e0*/  LDG.E.S8.CONSTANT R30, desc[UR6][R20.64+0x200] ;  /* 0x00020006141e7981 */ /* 0x000f28000c1e9300 */
[----:B------:R0:W5:Y:S04]  /*20f0*/  LDG.E.CONSTANT R11, desc[UR6][R22.64+0xe00] ;  /* 0x000e0006160b7981 */ /* 0x000168000c1e9900 */
[----:B------:R2:W5:Y:S01]  /*2100*/  LDG.E.CONSTANT R28, desc[UR6][R36.64] ;  /* 0x00000006241c7981 */ /* 0x000562000c1e9900 */
[----:B0-----:R-:W-:-:S03]  /*2110*/  IMAD.WIDE R22, R24, 0x4, R18 ;  /* 0x0000000418167825 */ /* 0x001fc600078e0212 */
[----:B------:R-:W5:Y:S04]  /*2120*/  LDG.E.S8.CONSTANT R36, desc[UR6][R20.64+0x300] ;  /* 0x0003000614247981 */ /* 0x000f68000c1e9300 */
[----:B------:R-:W5:Y:S01]  /*2130*/  LDG.E.CONSTANT R22, desc[UR6][R22.64] ;  /* 0x0000000616167981 */ /* 0x000f62000c1e9900 */
[----:B------:R-:W-:-:S03]  /*2140*/  IMAD.WIDE R24, R25, 0x4, R18 ;  /* 0x0000000419187825 */ /* 0x000fc600078e0212 */
[----:B------:R-:W5:Y:S01]  /*2150*/  LDG.E.S8.CONSTANT R23, desc[UR6][R20.64+0x380] ;  /* 0x0003800614177981 */ /* 0x000f62000c1e9300 */
[----:B------:R-:W-:-:S03]  /*2160*/  IMAD.WIDE R18, R35, 0x4, R18 ;  /* 0x0000000423127825 */ /* 0x000fc600078e0212 */
[----:B------:R-:W5:Y:S04]  /*2170*/  LDG.E.CONSTANT R24, desc[UR6][R24.64] ;  /* 0x0000000618187981 */ /* 0x000f68000c1e9900 */
[----:B------:R-:W5:Y:S01]  /*2180*/  LDG.E.CONSTANT R18, desc[UR6][R18.64] ;  /* 0x0000000612127981 */ /* 0x000f62000c1e9900 */
[----:B--2---:R-:W-:Y:S01]  /*2190*/  I2F.S16 R37, R34 ;  /* 0x0000002200257306 */ /* 0x004fe20000101400 */
[----:B------:R-:W-:Y:S01]  /*21a0*/  FFMA R32, R33, R32, R10 ;  /* 0x0000002021207223 */ /* 0x000fe2000000000a */
[----:B------:R-:W-:-:S04]  /*21b0*/  IADD3 R15, PT, PT, R15, 0x8, RZ ;  /* 0x000000080f0f7810 */ /* 0x000fc80007ffe0ff */
[----:B------:R-:W-:Y:S01]  /*21c0*/  ISETP.NE.AND P0, PT, R15, RZ, PT ;  /* 0x000000ff0f00720c */ /* 0x000fe20003f05270 */
[----:B------:R-:W-:Y:S02]  /*21d0*/  VIADD R12, R12, 0x400 ;  /* 0x000004000c0c7836 */ /* 0x000fe40000000000 */
[----:B------:R-:W-:Y:S01]  /*21e0*/  VIADD R3, R3, 0x400 ;  /* 0x0000040003037836 */ /* 0x000fe20000000000 */
[----:B---3--:R-:W0:Y:S08]  /*21f0*/  I2F.S16 R13, R13 ;  /* 0x0000000d000d7306 */ /* 0x008e300000101400 */
[----:B----4-:R-:W1:Y:S01]  /*2200*/  I2F.S16 R30, R30 ;  /* 0x0000001e001e7306 */ /* 0x010e620000101400 */
[----:B0-----:R-:W-:-:S04]  /*2210*/  FMUL R10, R31, R13 ;  /* 0x0000000d1f0a7220 */ /* 0x001fc80000400000 */
[----:B------:R-:W-:-:S03]  /*2220*/  FFMA R10, R29, R10, R32 ;  /* 0x0000000a1d0a7223 */ /* 0x000fc60000000020 */
[----:B-----5:R-:W0:Y:S01]  /*2230*/  I2F.S16 R35, R36 ;  /* 0x0000002400237306 */ /* 0x020e220000101400 */
[----:B-1----:R-:W-:Y:S01]  /*2240*/  FMUL R28, R28, R30 ;  /* 0x0000001e1c1c7220 */ /* 0x002fe20000400000 */
[----:B------:R-:W-:-:S03]  /*2250*/  FMUL R37, R22, R37 ;  /* 0x0000002516257220 */ /* 0x000fc60000400000 */
[----:B------:R-:W-:-:S03]  /*2260*/  FFMA R27, R27, R28, R10 ;  /* 0x0000001c1b1b7223 */ /* 0x000fc6000000000a */
[----:B------:R-:W1:Y:S01]  /*2270*/  I2F.S16 R23, R23 ;  /* 0x0000001700177306 */ /* 0x000e620000101400 */
[----:B------:R-:W-:Y:S01]  /*2280*/  FFMA R27, R26, R37, R27 ;  /* 0x000000251a1b7223 */ /* 0x000fe2000000001b */
[----:B0-----:R-:W-:-:S04]  /*2290*/  FMUL R35, R24, R35 ;  /* 0x0000002318237220 */ /* 0x001fc80000400000 */
[----:B------:R-:W-:Y:S01]  /*22a0*/  FFMA R14, R14, R35, R27 ;  /* 0x000000230e0e7223 */ /* 0x000fe2000000001b */
[----:B-1----:R-:W-:-:S04]  /*22b0*/  FMUL R18, R18, R23 ;  /* 0x0000001712127220 */ /* 0x002fc80000400000 */
[----:B------:R-:W-:Y:S01]  /*22c0*/  FFMA R31, R11, R18, R14 ;  /* 0x000000120b1f7223 */ /* 0x000fe2000000000e */
[----:B------:R-:W-:Y:S06]  /*22d0*/  @P0 BRA `(.L_x_51) ;  /* 0xfffffff000f40947 */ /* 0x000fec000383ffff */
[----:B------:R-:W-:Y:S05]  /*22e0*/  BSYNC.RECONVERGENT B2 ;  /* 0x0000000000027941 */ /* 0x000fea0003800200 */
.L_x_50:
[----:B------:R-:W-:-:S07]  /*22f0*/  IADD3 R3, PT, PT, R12, -0x200, RZ ;  /* 0xfffffe000c037810 */ /* 0x000fce0007ffe0ff */
.L_x_49:
[----:B------:R-:W-:Y:S05]  /*2300*/  BSYNC.RECONVERGENT B1 ;  /* 0x0000000000017941 */ /* 0x000fea0003800200 */
.L_x_48:
[----:B------:R-:W-:-:S13]  /*2310*/  ISETP.NE.AND P0, PT, R7, RZ, PT ;  /* 0x000000ff0700720c */ /* 0x000fda0003f05270 */
[----:B------:R-:W-:Y:S05]  /*2320*/  @!P0 BRA `(.L_x_47) ;  /* 0x0000000c00708947 */ /* 0x000fea0003800000 */
[----:B------:R-:W-:Y:S01]  /*2330*/  ISETP.GE.U32.AND P1, PT, R7, 0x4, PT ;  /* 0x000000040700780c */ /* 0x000fe20003f26070 */
[----:B------:R-:W-:Y:S01]  /*2340*/  BSSY.RECONVERGENT B1, `(.L_x_52) ;  /* 0x000006d000017945 */ /* 0x000fe20003800200 */
[----:B------:R-:W-:-:S11]  /*2350*/  LOP3.LUT P0, R12, R6, 0x3, RZ, 0xc0, !PT ;  /* 0x00000003060c7812 */ /* 0x000fd6000780c0ff */
[----:B------:R-:W-:Y:S05]  /*2360*/  @!P1 BRA `(.L_x_53) ;  /* 0x0000000400a89947 */ /* 0x000fea0003800000 */
[----:B------:R-:W0:Y:S01]  /*2370*/  LDC R13, c[0x0][0x398] ;  /* 0x0000e600ff0d7b82 */ /* 0x000e220000000800 */
[----:B------:R-:W-:-:S04]  /*2380*/  IADD3 R10, PT, PT, R2, R3, RZ ;  /* 0x00000003020a7210 */ /* 0x000fc80007ffe0ff */
[C---:B------:R-:W-:Y:S01]  /*2390*/  IADD3 R18, PT, PT, R10.reuse, 0x180, RZ ;  /* 0x000001800a127810 */ /* 0x040fe20007ffe0ff */
[C---:B------:R-:W-:Y:S02]  /*23a0*/  VIADD R6, R10.reuse, 0x80 ;  /* 0x000000800a067836 */ /* 0x040fe40000000000 */
[----:B------:R-:W-:Y:S01]  /*23b0*/  VIADD R22, R10, 0x100 ;  /* 0x000001000a167836 */ /* 0x000fe20000000000 */
[----:B------:R-:W-:Y:S02]  /*23c0*/  IABS R23, R18 ;  /* 0x0000001200177213 */ /* 0x000fe40000000000 */
[----:B------:R-:W-:Y:S02]  /*23d0*/  IABS R11, R6 ;  /* 0x00000006000b7213 */ /* 0x000fe40000000000 */
[----:B------:R-:W-:Y:S02]  /*23e0*/  IABS R21, R22 ;  /* 0x0000001600157213 */ /* 0x000fe40000000000 */
[----:B0-----:R-:W-:-:S02]  /*23f0*/  IABS R8, R13 ;  /* 0x0000000d00087213 */ /* 0x001fc40000000000 */
[-C--:B------:R-:W-:Y:S02]  /*2400*/  LOP3.LUT R22, R22, R13.reuse, RZ, 0x3c, !PT ;  /* 0x0000000d16167212 */ /* 0x080fe400078e3cff */
[----:B------:R-:W0:Y:S01]  /*2410*/  I2F.RP R7, R8 ;  /* 0x0000000800077306 */ /* 0x000e220000209400 */
[-C--:B------:R-:W-:Y:S02]  /*2420*/  LOP3.LUT R18, R18, R13.reuse, RZ, 0x3c, !PT ;  /* 0x0000000d12127212 */ /* 0x080fe400078e3cff */
[----:B------:R-:W-:-:S05]  /*2430*/  LOP3.LUT R27, RZ, R13, RZ, 0x33, !PT ;  /* 0x0000000dff1b7212 */ /* 0x000fca00078e33ff */
[----:B0-----:R-:W0:Y:S02]  /*2440*/  MUFU.RCP R7, R7 ;  /* 0x0000000700077308 */ /* 0x001e240000001000 */
[----:B0-----:R-:W-:Y:S01]  /*2450*/  VIADD R14, R7, 0xffffffe ;  /* 0x0ffffffe070e7836 */ /* 0x001fe20000000000 */
[----:B------:R-:W-:Y:S02]  /*2460*/  IABS R7, R10 ;  /* 0x0000000a00077213 */ /* 0x000fe40000000000 */
[----:B------:R-:W-:-:S03]  /*2470*/  LOP3.LUT R10, R10, R13, RZ, 0x3c, !PT ;  /* 0x0000000d0a0a7212 */ /* 0x000fc600078e3cff */
[----:B------:R0:W1:Y:S02]  /*2480*/  F2I.FTZ.U32.TRUNC.NTZ R15, R14 ;  /* 0x0000000e000f7305 */ /* 0x000064000021f000 */
[----:B0-----:R-:W-:Y:S02]  /*2490*/  IMAD.MOV.U32 R14, RZ, RZ, RZ ;  /* 0x000000ffff0e7224 */ /* 0x001fe400078e00ff */
[----:B-1----:R-:W-:-:S04]  /*24a0*/  IMAD.MOV R9, RZ, RZ, -R15 ;  /* 0x000000ffff097224 */ /* 0x002fc800078e0a0f */
[----:B------:R-:W-:-:S04]  /*24b0*/  IMAD R9, R9, R8, RZ ;  /* 0x0000000809097224 */ /* 0x000fc800078e02ff */
[----:B------:R-:W-:Y:S01]  /*24c0*/  IMAD.HI.U32 R20, R15, R9, R14 ;  /* 0x000000090f147227 */ /* 0x000fe200078e000e */
[----:B------:R-:W-:-:S05]  /*24d0*/  MOV R9, R11 ;  /* 0x0000000b00097202 */ /* 0x000fca0000000f00 */
[----:B------:R-:W-:-:S04]  /*24e0*/  IMAD.HI.U32 R14, R20, R9, RZ ;  /* 0x00000009140e7227 */ /* 0x000fc800078e00ff */
[----:B------:R-:W-:Y:S02]  /*24f0*/  IMAD.MOV R11, RZ, RZ, -R14 ;  /* 0x000000ffff0b7224 */ /* 0x000fe400078e0a0e */
[----:B------:R-:W-:-:S04]  /*2500*/  IMAD.HI.U32 R15, R20, R7, RZ ;  /* 0x00000007140f7227 */ /* 0x000fc800078e00ff */
[----:B------:R-:W-:Y:S02]  /*2510*/  IMAD R9, R8, R11, R9 ;  /* 0x0000000b08097224 */ /* 0x000fe400078e0209 */
[----:B------:R-:W-:Y:S02]  /*2520*/  IMAD.MOV R11, RZ, RZ, -R15 ;  /* 0x000000ffff0b7224 */ /* 0x000fe400078e0a0f */
[----:B------:R-:W-:Y:S01]  /*2530*/  IMAD.HI.U32 R19, R20, R21, RZ ;  /* 0x0000001514137227 */ /* 0x000fe200078e00ff */
[----:B------:R-:W-:-:S03]  /*2540*/  ISETP.GT.U32.AND P4, PT, R8, R9, PT ;  /* 0x000000090800720c */ /* 0x000fc60003f84070 */
[----:B------:R-:W-:Y:S02]  /*2550*/  IMAD R7, R8, R11, R7 ;  /* 0x0000000b08077224 */ /* 0x000fe400078e0207 */
[----:B------:R-:W-:Y:S02]  /*2560*/  IMAD.MOV R11, RZ, RZ, -R19 ;  /* 0x000000ffff0b7224 */ /* 0x000fe400078e0a13 */
[----:B------:R-:W-:Y:S01]  /*2570*/  IMAD.HI.U32 R20, R20, R23, RZ ;  /* 0x0000001714147227 */ /* 0x000fe200078e00ff */
[----:B------:R-:W-:-:S03]  /*2580*/  ISETP.GT.U32.AND P5, PT, R8, R7, PT ;  /* 0x000000070800720c */ /* 0x000fc60003fa4070 */
[----:B------:R-:W-:Y:S01]  /*2590*/  IMAD R11, R8, R11, R21 ;  /* 0x0000000b080b7224 */ /* 0x000fe200078e0215 */
[----:B------:R-:W-:Y:S01]  /*25a0*/  IADD3 R21, PT, PT, -R20, RZ, RZ ;  /* 0x000000ff14157210 */ /* 0x000fe20007ffe1ff */
[--C-:B------:R-:W-:Y:S01]  /*25b0*/  @!P4 IMAD.IADD R9, R9, 0x1, -R8.reuse ;  /* 0x000000010909c824 */ /* 0x100fe200078e0a08 */
[----:B------:R-:W-:Y:S02]  /*25c0*/  @!P4 IADD3 R14, PT, PT, R14, 0x1, RZ ;  /* 0x000000010e0ec810 */ /* 0x000fe40007ffe0ff */
[C---:B------:R-:W-:Y:S01]  /*25d0*/  ISETP.GT.U32.AND P3, PT, R8.reuse, R11, PT ;  /* 0x0000000b0800720c */ /* 0x040fe20003f64070 */
[----:B------:R-:W-:Y:S01]  /*25e0*/  IMAD R21, R8, R21, R23 ;  /* 0x0000001508157224 */ /* 0x000fe200078e0217 */
[----:B------:R-:W-:Y:S02]  /*25f0*/  ISETP.GE.U32.AND P2, PT, R9, R8, PT ;  /* 0x000000080900720c */ /* 0x000fe40003f46070 */
[----:B------:R-:W-:Y:S01]  /*2600*/  ISETP.GE.AND P4, PT, R10, RZ, PT ;  /* 0x000000ff0a00720c */ /* 0x000fe20003f86270 */
[----:B------:R-:W-:Y:S01]  /*2610*/  @!P5 IMAD.IADD R7, R7, 0x1, -R8 ;  /* 0x000000010707d824 */ /* 0x000fe200078e0a08 */
[----:B------:R-:W-:-:S02]  /*2620*/  ISETP.GT.U32.AND P1, PT, R8, R21, PT ;  /* 0x000000150800720c */ /* 0x000fc40003f24070 */
[----:B------:R-:W-:Y:S02]  /*2630*/  @!P5 IADD3 R15, PT, PT, R15, 0x1, RZ ;  /* 0x000000010f0fd810 */ /* 0x000fe40007ffe0ff */
[----:B------:R-:W-:Y:S02]  /*2640*/  ISETP.GE.U32.AND P6, PT, R7, R8, PT ;  /* 0x000000080700720c */ /* 0x000fe40003fc6070 */
[----:B------:R-:W-:Y:S01]  /*2650*/  IADD3 R10, P5, PT, R3, R16, RZ ;  /* 0x00000010030a7210 */ /* 0x000fe20007fbe0ff */
[--C-:B------:R-:W-:Y:S01]  /*2660*/  @!P3 IMAD.IADD R11, R11, 0x1, -R8.reuse ;  /* 0x000000010b0bb824 */ /* 0x100fe200078e0a08 */
[----:B------:R-:W-:Y:S01]  /*2670*/  LOP3.LUT R9, R6, R13, RZ, 0x3c, !PT ;  /* 0x0000000d06097212 */ /* 0x000fe200078e3cff */
[----:B------:R-:W-:Y:S01]  /*2680*/  @P2 VIADD R14, R14, 0x1 ;  /* 0x000000010e0e2836 */ /* 0x000fe20000000000 */
[----:B------:R-:W0:Y:S01]  /*2690*/  LDC.64 R6, c[0x0][0x390] ;  /* 0x0000e400ff067b82 */ /* 0x000e220000000a00 */
[----:B------:R-:W-:Y:S01]  /*26a0*/  @!P3 VIADD R19, R19, 0x1 ;  /* 0x000000011313b836 */ /* 0x000fe20000000000 */
[----:B------:R-:W-:Y:S01]  /*26b0*/  ISETP.GE.U32.AND P2, PT, R11, R8, PT ;  /* 0x000000080b00720c */ /* 0x000fe20003f46070 */
[----:B------:R-:W-:Y:S01]  /*26c0*/  @!P1 IMAD.IADD R21, R21, 0x1, -R8 ;  /* 0x0000000115159824 */ /* 0x000fe200078e0a08 */
[----:B------:R-:W-:-:S02]  /*26d0*/  SHF.R.S32.HI R11, RZ, 0x1f, R3 ;  /* 0x0000001fff0b7819 */ /* 0x000fc40000011403 */
[----:B------:R-:W-:Y:S01]  /*26e0*/  ISETP.GE.AND P3, PT, R18, RZ, PT ;  /* 0x000000ff1200720c */ /* 0x000fe20003f66270 */
[----:B------:R-:W-:Y:S01]  /*26f0*/  @P6 VIADD R15, R15, 0x1 ;  /* 0x000000010f0f6836 */ /* 0x000fe20000000000 */
[----:B------:R-:W-:Y:S02]  /*2700*/  IADD3.X R11, PT, PT, R11, R17, RZ, P5, !PT ;  /* 0x000000110b0b7210 */ /* 0x000fe40002ffe4ff */
[----:B------:R-:W-:Y:S01]  /*2710*/  ISETP.GE.AND P6, PT, R9, RZ, PT ;  /* 0x000000ff0900720c */ /* 0x000fe20003fc6270 */
[----:B------:R-:W-:Y:S01]  /*2720*/  @!P4 IMAD.MOV R15, RZ, RZ, -R15 ;  /* 0x000000ffff0fc224 */ /* 0x000fe200078e0a0f */
[----:B------:R-:W-:Y:S01]  /*2730*/  ISETP.GE.U32.AND P5, PT, R21, R8, PT ;  /* 0x000000081500720c */ /* 0x000fe20003fa6070 */
[----:B------:R-:W-:Y:S01]  /*2740*/  @!P1 VIADD R20, R20, 0x1 ;  /* 0x0000000114149836 */ /* 0x000fe20000000000 */
[----:B------:R-:W1:Y:S01]  /*2750*/  LDC.64 R8, c[0x0][0x380] ;  /* 0x0000e000ff087b82 */ /* 0x000e620000000a00 */
[----:B------:R-:W-:Y:S01]  /*2760*/  ISETP.GE.AND P4, PT, R22, RZ, PT ;  /* 0x000000ff1600720c */ /* 0x000fe20003f86270 */
[----:B------:R-:W-:Y:S01]  /*2770*/  IMAD.MOV.U32 R22, RZ, RZ, R14 ;  /* 0x000000ffff167224 */ /* 0x000fe200078e000e */
[----:B------:R-:W-:Y:S01]  /*2780*/  @P2 IADD3 R19, PT, PT, R19, 0x1, RZ ;  /* 0x0000000113132810 */ /* 0x000fe20007ffe0ff */
[----:B------:R-:W2:Y:S01]  /*2790*/  LDG.E.S8.CONSTANT R21, desc[UR6][R10.64+0x80] ;  /* 0x000080060a157981 */ /* 0x000ea2000c1e9300 */
[----:B------:R-:W-:-:S03]  /*27a0*/  ISETP.NE.AND P2, PT, R13, RZ, PT ;  /* 0x000000ff0d00720c */ /* 0x000fc60003f45270 */
[----:B------:R-:W3:Y:S01]  /*27b0*/  LDG.E.S8.CONSTANT R13, desc[UR6][R10.64] ;  /* 0x000000060a0d7981 */ /* 0x000ee2000c1e9300 */
[----:B------:R-:W-:Y:S01]  /*27c0*/  MOV R24, R19 ;  /* 0x0000001300187202 */ /* 0x000fe20000000f00 */
[----:B------:R-:W-:Y:S01]  /*27d0*/  @!P6 IMAD.MOV R22, RZ, RZ, -R22 ;  /* 0x000000ffff16e224 */ /* 0x000fe200078e0a16 */
[C---:B------:R-:W-:Y:S01]  /*27e0*/  SEL R15, R27.reuse, R15, !P2 ;  /* 0x0000000f1b0f7207 */ /* 0x040fe20005000000 */
[----:B------:R-:W4:Y:S01]  /*27f0*/  LDG.E.S8.CONSTANT R18, desc[UR6][R10.64+0x100] ;  /* 0x000100060a127981 */ /* 0x000f22000c1e9300 */
[----:B------:R-:W-:Y:S01]  /*2800*/  @P5 IADD3 R20, PT, PT, R20, 0x1, RZ ;  /* 0x0000000114145810 */ /* 0x000fe20007ffe0ff */
[----:B------:R-:W-:Y:S01]  /*2810*/  @!P4 IMAD.MOV R24, RZ, RZ, -R24 ;  /* 0x000000ffff18c224 */ /* 0x000fe200078e0a18 */
[----:B------:R-:W-:Y:S01]  /*2820*/  SEL R23, R27, R22, !P2 ;  /* 0x000000161b177207 */ /* 0x000fe20005000000 */
[----:B0-----:R-:W-:Y:S01]  /*2830*/  IMAD.WIDE R14, R15, 0x4, R6 ;  /* 0x000000040f0e7825 */ /* 0x001fe200078e0206 */
[----:B------:R4:W5:Y:S01]  /*2840*/  LDG.E.S8.CONSTANT R19, desc[UR6][R10.64+0x180] ;  /* 0x000180060a137981 */ /* 0x000962000c1e9300 */
[----:B------:R-:W-:-:S02]  /*2850*/  @!P3 IADD3 R20, PT, PT, -R20, RZ, RZ ;  /* 0x000000ff1414b210 */ /* 0x000fc40007ffe1ff */
[----:B------:R-:W-:Y:S01]  /*2860*/  SEL R25, R27, R24, !P2 ;  /* 0x000000181b197207 */ /* 0x000fe20005000000 */
[----:B------:R-:W-:Y:S01]  /*2870*/  IMAD.WIDE R22, R23, 0x4, R6 ;  /* 0x0000000417167825 */ /* 0x000fe200078e0206 */
[----:B------:R-:W5:Y:S01]  /*2880*/  LDG.E.CONSTANT R14, desc[UR6][R14.64] ;  /* 0x000000060e0e7981 */ /* 0x000f62000c1e9900 */
[----:B------:R-:W-:Y:S02]  /*2890*/  SEL R27, R27, R20, !P2 ;  /* 0x000000141b1b7207 */ /* 0x000fe40005000000 */
[----:B-1----:R-:W-:Y:S02]  /*28a0*/  IMAD.WIDE R8, R3, 0x4, R8 ;  /* 0x0000000403087825 */ /* 0x002fe400078e0208 */
[----:B------:R-:W5:Y:S02]  /*28b0*/  LDG.E.CONSTANT R22, desc[UR6][R22.64] ;  /* 0x0000000616167981 */ /* 0x000f64000c1e9900 */
[--C-:B------:R-:W-:Y:S02]  /*28c0*/  IMAD.WIDE R24, R25, 0x4, R6.reuse ;  /* 0x0000000419187825 */ /* 0x100fe400078e0206 */
[----:B------:R-:W5:Y:S02]  /*28d0*/  LDG.E.CONSTANT R20, desc[UR6][R8.64] ;  /* 0x0000000608147981 */ /* 0x000f64000c1e9900 */
[----:B------:R-:W-:-:S02]  /*28e0*/  IMAD.WIDE R6, R27, 0x4, R6 ;  /* 0x000000041b067825 */ /* 0x000fc400078e0206 */
[----:B------:R-:W5:Y:S04]  /*28f0*/  LDG.E.CONSTANT R10, desc[UR6][R8.64+0x200] ;  /* 0x00020006080a7981 */ /* 0x000f68000c1e9900 */
[----:B------:R-:W5:Y:S04]  /*2900*/  LDG.E.CONSTANT R24, desc[UR6][R24.64] ;  /* 0x0000000618187981 */ /* 0x000f68000c1e9900 */
[----:B------:R-:W5:Y:S04]  /*2910*/  LDG.E.CONSTANT R6, desc[UR6][R6.64] ;  /* 0x0000000606067981 */ /* 0x000f68000c1e9900 */
[----:B------:R-:W5:Y:S04]  /*2920*/  LDG.E.CONSTANT R15, desc[UR6][R8.64+0x400] ;  /* 0x00040006080f7981 */ /* 0x000f68000c1e9900 */
[----:B------:R-:W5:Y:S01]  /*2930*/  LDG.E.CONSTANT R26, desc[UR6][R8.64+0x600] ;  /* 0x00060006081a7981 */ /* 0x000f62000c1e9900 */
[----:B------:R-:W-:Y:S01]  /*2940*/  VIADD R3, R3, 0x200 ;  /* 0x0000020003037836 */ /* 0x000fe20000000000 */
[----:B--2---:R-:W-:Y:S08]  /*2950*/  I2F.S16 R21, R21 ;  /* 0x0000001500157306 */ /* 0x004ff00000101400 */
[----:B---3--:R-:W0:Y:S08]  /*2960*/  I2F.S16 R13, R13 ;  /* 0x0000000d000d7306 */ /* 0x008e300000101400 */
[----:B----4-:R-:W1:Y:S08]  /*2970*/  I2F.S16 R11, R18 ;  /* 0x00000012000b7306 */ /* 0x010e700000101400 */
[----:B-----5:R-:W2:Y:S01]  /*2980*/  I2F.S16 R19, R19 ;  /* 0x0000001300137306 */ /* 0x020ea20000101400 */
[----:B0-----:R-:W-:Y:S01]  /*2990*/  FMUL R14, R14, R13 ;  /* 0x0000000d0e0e7220 */ /* 0x001fe20000400000 */
[----:B------:R-:W-:-:S03]  /*29a0*/  FMUL R22, R22, R21 ;  /* 0x0000001516167220 */ /* 0x000fc60000400000 */
[----:B------:R-:W-:-:S04]  /*29b0*/  FFMA R31, R20, R14, R31 ;  /* 0x0000000e141f7223 */ /* 0x000fc8000000001f */
[----:B------:R-:W-:Y:S01]  /*29c0*/  FFMA R10, R10, R22, R31 ;  /* 0x000000160a0a7223 */ /* 0x000fe2000000001f */
[----:B-1----:R-:W-:Y:S01]  /*29d0*/  FMUL R11, R24, R11 ;  /* 0x0000000b180b7220 */ /* 0x002fe20000400000 */
[----:B--2---:R-:W-:-:S03]  /*29e0*/  FMUL R6, R6, R19 ;  /* 0x0000001306067220 */ /* 0x004fc60000400000 */
[----:B------:R-:W-:-:S04]  /*29f0*/  FFMA R11, R15, R11, R10 ;  /* 0x0000000b0f0b7223 */ /* 0x000fc8000000000a */
[----:B------:R-:W-:-:S07]  /*2a00*/  FFMA R31, R26, R6, R11 ;  /* 0x000000061a1f7223 */ /* 0x000fce000000000b */
.L_x_53:
[----:B------:R-:W-:Y:S05]  /*2a10*/  BSYNC.RECONVERGENT B1 ;  /* 0x0000000000017941 */ /* 0x000fea0003800200 */
.L_x_52:
[----:B------:R-:W-:Y:S05]  /*2a20*/  @!P0 BRA `(.L_x_47) ;  /* 0x0000000400b08947 */ /* 0x000fea0003800000 */
[----:B------:R-:W-:Y:S01]  /*2a30*/  ISETP.NE.AND P1, PT, R12, 0x1, PT ;  /* 0x000000010c00780c */ /* 0x000fe20003f25270 */
[----:B------:R-:W-:Y:S01]  /*2a40*/  BSSY.RECONVERGENT B1, `(.L_x_54) ;  /* 0x0000042000017945 */ /* 0x000fe20003800200 */
[----:B------:R-:W-:-:S11]  /*2a50*/  LOP3.LUT P0, RZ, R4, 0x80, RZ, 0xc0, !PT ;  /* 0x0000008004ff7812 */ /* 0x000fd6000780c0ff */
[----:B------:R-:W-:Y:S05]  /*2a60*/  @!P1 BRA `(.L_x_55) ;  /* 0x0000000000fc9947 */ /* 0x000fea0003800000 */
[----:B------:R-:W0:Y:S01]  /*2a70*/  LDC R4, c[0x0][0x398] ;  /* 0x0000e600ff047b82 */ /* 0x000e220000000800 */
[----:B------:R-:W-:Y:S02]  /*2a80*/  IADD3 R15, PT, PT, R2, R3, RZ ;  /* 0x00000003020f7210 */ /* 0x000fe40007ffe0ff */
[----:B------:R-:W-:Y:S02]  /*2a90*/  IADD3 R12, P5, PT, R3, R16, RZ ;  /* 0x00000010030c7210 */ /* 0x000fe40007fbe0ff */
[----:B------:R-:W-:Y:S01]  /*2aa0*/  IABS R10, R15 ;  /* 0x0000000f000a7213 */ /* 0x000fe20000000000 */
[----:B------:R-:W-:Y:S01]  /*2ab0*/  VIADD R9, R15, 0x80 ;  /* 0x000000800f097836 */ /* 0x000fe20000000000 */
[----:B0-----:R-:W-:-:S04]  /*2ac0*/  IABS R19, R4 ;  /* 0x0000000400137213 */ /* 0x001fc80000000000 */
[----:B------:R-:W0:Y:S08]  /*2ad0*/  I2F.RP R8, R19 ;  /* 0x0000001300087306 */ /* 0x000e300000209400 */
[----:B0-----:R-:W0:Y:S02]  /*2ae0*/  MUFU.RCP R8, R8 ;  /* 0x0000000800087308 */ /* 0x001e240000001000 */
[----:B0-----:R-:W-:-:S02]  /*2af0*/  IADD3 R7, PT, PT, R8, 0xffffffe, RZ ;  /* 0x0ffffffe08077810 */ /* 0x001fc40007ffe0ff */
[----:B------:R-:W-:Y:S02]  /*2b00*/  IABS R8, R9 ;  /* 0x0000000900087213 */ /* 0x000fe40000000000 */
[----:B------:R-:W-:Y:S02]  /*2b10*/  LOP3.LUT R9, R9, R4, RZ, 0x3c, !PT ;  /* 0x0000000409097212 */ /* 0x000fe400078e3cff */
[----:B------:R-:W0:Y:S02]  /*2b20*/  F2I.FTZ.U32.TRUNC.NTZ R7, R7 ;  /* 0x0000000700077305 */ /* 0x000e24000021f000 */
[----:B0-----:R-:W-:-:S04]  /*2b30*/  IMAD.MOV R6, RZ, RZ, -R7 ;  /* 0x000000ffff067224 */ /* 0x001fc800078e0a07 */
[----:B------:R-:W-:Y:S02]  /*2b40*/  IMAD R11, R6, R19, RZ ;  /* 0x00000013060b7224 */ /* 0x000fe400078e02ff */
[----:B------:R-:W-:-:S05]  /*2b50*/  HFMA2 R6, -RZ, RZ, 0, 0 ;  /* 0x00000000ff067431 */ /* 0x000fca00000001ff */
[----:B------:R-:W-:-:S04]  /*2b60*/  IMAD.HI.U32 R11, R7, R11, R6 ;  /* 0x0000000b070b7227 */ /* 0x000fc800078e0006 */
[----:B------:R-:W-:-:S04]  /*2b70*/  IMAD.MOV.U32 R6, RZ, RZ, R10 ;  /* 0x000000ffff067224 */ /* 0x000fc800078e000a */
[----:B------:R-:W-:-:S04]  /*2b80*/  IMAD.HI.U32 R10, R11, R6, RZ ;  /* 0x000000060b0a7227 */ /* 0x000fc800078e00ff */
[----:B------:R-:W-:Y:S01]  /*2b90*/  IMAD.HI.U32 R11, R11, R8, RZ ;  /* 0x000000080b0b7227 */ /* 0x000fe200078e00ff */
[----:B------:R-:W-:-:S03]  /*2ba0*/  IADD3 R7, PT, PT, -R10, RZ, RZ ;  /* 0x000000ff0a077210 */ /* 0x000fc60007ffe1ff */
[----:B------:R-:W-:Y:S02]  /*2bb0*/  IMAD.MOV R13, RZ, RZ, -R11 ;  /* 0x000000ffff0d7224 */ /* 0x000fe400078e0a0b */
[----:B------:R-:W-:Y:S01]  /*2bc0*/  IMAD R6, R19, R7, R6 ;  /* 0x0000000713067224 */ /* 0x000fe200078e0206 */
[----:B------:R-:W-:Y:S01]  /*2bd0*/  LOP3.LUT R7, R15, R4, RZ, 0x3c, !PT ;  /* 0x000000040f077212 */ /* 0x000fe200078e3cff */
[C---:B------:R-:W-:Y:S01]  /*2be0*/  IMAD R8, R19.reuse, R13, R8 ;  /* 0x0000000d13087224 */ /* 0x040fe200078e0208 */
[----:B------:R-:W-:Y:S02]  /*2bf0*/  SHF.R.S32.HI R13, RZ, 0x1f, R3 ;  /* 0x0000001fff0d7819 */ /* 0x000fe40000011403 */
[C---:B------:R-:W-:Y:S02]  /*2c00*/  ISETP.GT.U32.AND P6, PT, R19.reuse, R6, PT ;  /* 0x000000061300720c */ /* 0x040fe40003fc4070 */
[----:B------:R-:W-:Y:S01]  /*2c10*/  ISETP.GT.U32.AND P1, PT, R19, R8, PT ;  /* 0x000000081300720c */ /* 0x000fe20003f24070 */
[----:B------:R-:W-:Y:S01]  /*2c20*/  IMAD.X R13, R13, 0x1, R17, P5 ;  /* 0x000000010d0d7824 */ /* 0x000fe200028e0611 */
[----:B------:R-:W-:-:S02]  /*2c30*/  ISETP.GE.AND P3, PT, R7, RZ, PT ;  /* 0x000000ff0700720c */ /* 0x000fc40003f66270 */
[----:B------:R-:W-:Y:S02]  /*2c40*/  LOP3.LUT R15, RZ, R4, RZ, 0x33, !PT ;  /* 0x00000004ff0f7212 */ /* 0x000fe400078e33ff */
[----:B------:R-:W2:Y:S05]  /*2c50*/  LDG.E.S8.CONSTANT R18, desc[UR6][R12.64+0x80] ;  /* 0x000080060c127981 */ /* 0x000eaa000c1e9300 */
[----:B------:R-:W-:Y:S02]  /*2c60*/  @!P6 IADD3 R6, PT, PT, R6, -R19, RZ ;  /* 0x800000130606e210 */ /* 0x000fe40007ffe0ff */
[----:B------:R-:W-:Y:S01]  /*2c70*/  @!P1 IMAD.IADD R8, R8, 0x1, -R19 ;  /* 0x0000000108089824 */ /* 0x000fe200078e0a13 */
[----:B------:R-:W-:-:S02]  /*2c80*/  @!P6 IADD3 R10, PT, PT, R10, 0x1, RZ ;  /* 0x000000010a0ae810 */ /* 0x000fc40007ffe0ff */
[-C--:B------:R-:W-:Y:S02]  /*2c90*/  ISETP.GE.U32.AND P2, PT, R6, R19.reuse, PT ;  /* 0x000000130600720c */ /* 0x080fe40003f46070 */
[----:B------:R-:W-:Y:S01]  /*2ca0*/  ISETP.GE.U32.AND P4, PT, R8, R19, PT ;  /* 0x000000130800720c */ /* 0x000fe20003f86070 */
[----:B------:R-:W0:Y:S01]  /*2cb0*/  LDC.64 R6, c[0x0][0x390] ;  /* 0x0000e400ff067b82 */ /* 0x000e220000000a00 */
[----:B------:R-:W-:Y:S02]  /*2cc0*/  ISETP.GE.AND P6, PT, R9, RZ, PT ;  /* 0x000000ff0900720c */ /* 0x000fe40003fc6270 */
[----:B------:R-:W-:Y:S02]  /*2cd0*/  @!P1 IADD3 R11, PT, PT, R11, 0x1, RZ ;  /* 0x000000010b0b9810 */ /* 0x000fe40007ffe0ff */
[----:B------:R-:W-:Y:S02]  /*2ce0*/  ISETP.NE.AND P1, PT, R4, RZ, PT ;  /* 0x000000ff0400720c */ /* 0x000fe40003f25270 */
[----:B------:R-:W3:Y:S01]  /*2cf0*/  LDG.E.S8.CONSTANT R4, desc[UR6][R12.64] ;  /* 0x000000060c047981 */ /* 0x000ee2000c1e9300 */
[----:B------:R-:W1:Y:S02]  /*2d00*/  LDC.64 R8, c[0x0][0x380] ;  /* 0x0000e000ff087b82 */ /* 0x000e640000000a00 */
[----:B------:R-:W-:-:S02]  /*2d10*/  @P2 VIADD R10, R10, 0x1 ;  /* 0x000000010a0a2836 */ /* 0x000fc40000000000 */
[----:B------:R-:W-:-:S03]  /*2d20*/  @P4 IADD3 R11, PT, PT, R11, 0x1, RZ ;  /* 0x000000010b0b4810 */ /* 0x000fc60007ffe0ff */
[----:B------:R-:W-:Y:S02]  /*2d30*/  @!P3 IADD3 R10, PT, PT, -R10, RZ, RZ ;  /* 0x000000ff0a0ab210 */ /* 0x000fe40007ffe1ff */
[----:B------:R-:W-:Y:S02]  /*2d40*/  IMAD.MOV.U32 R14, RZ, RZ, R11 ;  /* 0x000000ffff0e7224 */ /* 0x000fe400078e000b */
[----:B------:R-:W-:Y:S02]  /*2d50*/  SEL R11, R15, R10, !P1 ;  /* 0x0000000a0f0b7207 */ /* 0x000fe40004800000 */
[----:B------:R-:W-:-:S03]  /*2d60*/  @!P6 IMAD.MOV R14, RZ, RZ, -R14 ;  /* 0x000000ffff0ee224 */ /* 0x000fc600078e0a0e */
[----:B0-----:R-:W-:Y:S02]  /*2d70*/  IMAD.WIDE R10, R11, 0x4, R6 ;  /* 0x000000040b0a7825 */ /* 0x001fe400078e0206 */
[----:B------:R-:W-:-:S04]  /*2d80*/  SEL R15, R15, R14, !P1 ;  /* 0x0000000e0f0f7207 */ /* 0x000fc80004800000 */
[----:B------:R-:W4:Y:S01]  /*2d90*/  LDG.E.CONSTANT R10, desc[UR6][R10.64] ;  /* 0x000000060a0a7981 */ /* 0x000f22000c1e9900 */
[----:B------:R-:W-:-:S04]  /*2da0*/  IMAD.WIDE R6, R15, 0x4, R6 ;  /* 0x000000040f067825 */ /* 0x000fc800078e0206 */
[C---:B-1----:R-:W-:Y:S02]  /*2db0*/  IMAD.WIDE R8, R3.reuse, 0x4, R8 ;  /* 0x0000000403087825 */ /* 0x042fe400078e0208 */
[----:B------:R-:W5:Y:S04]  /*2dc0*/  LDG.E.CONSTANT R6, desc[UR6][R6.64] ;  /* 0x0000000606067981 */ /* 0x000f68000c1e9900 */
[----:B------:R-:W5:Y:S04]  /*2dd0*/  LDG.E.CONSTANT R14, desc[UR6][R8.64] ;  /* 0x00000006080e7981 */ /* 0x000f68000c1e9900 */
[----:B------:R-:W5:Y:S01]  /*2de0*/  LDG.E.CONSTANT R19, desc[UR6][R8.64+0x200] ;  /* 0x0002000608137981 */ /* 0x000f62000c1e9900 */
[----:B------:R-:W-:Y:S01]  /*2df0*/  IADD3 R3, PT, PT, R3, 0x100, RZ ;  /* 0x0000010003037810 */ /* 0x000fe20007ffe0ff */
[----:B--2---:R-:W-:Y:S08]  /*2e00*/  I2F.S16 R15, R18 ;  /* 0x00000012000f7306 */ /* 0x004ff00000101400 */
[----:B---3--:R-:W4:Y:S02]  /*2e10*/  I2F.S16 R13, R4 ;  /* 0x00000004000d7306 */ /* 0x008f240000101400 */
[----:B----4-:R-:W-:Y:S01]  /*2e20*/  FMUL R12, R10, R13 ;  /* 0x0000000d0a0c7220 */ /* 0x010fe20000400000 */
[----:B-----5:R-:W-:-:S03]  /*2e30*/  FMUL R15, R6, R15 ;  /* 0x0000000f060f7220 */ /* 0x020fc60000400000 */
[----:B------:R-:W-:-:S04]  /*2e40*/  FFMA R12, R14, R12, R31 ;  /* 0x0000000c0e0c7223 */ /* 0x000fc8000000001f */
[----:B------:R-:W-:-:S07]  /*2e50*/  FFMA R31, R19, R15, R12 ;  /* 0x0000000f131f7223 */ /* 0x000fce000000000c */
.L_x_55:
[----:B------:R-:W-:Y:S05]  /*2e60*/  BSYNC.RECONVERGENT B1 ;  /* 0x0000000000017941 */ /* 0x000fea0003800200 */
.L_x_54:
[----:B------:R-:W-:Y:S05]  /*2e70*/  @P0 BRA `(.L_x_47) ;  /* 0x00000000009c0947 */ /* 0x000fea0003800000 */
[----:B------:R-:W0:Y:S01]  /*2e80*/  LDC R13, c[0x0][0x398] ;  /* 0x0000e600ff0d7b82 */ /* 0x000e220000000800 */
[----:B------:R-:W-:-:S05]  /*2e90*/  IMAD.IADD R2, R2, 0x1, R3 ;  /* 0x0000000102027824 */ /* 0x000fca00078e0203 */
[----:B------:R-:W-:Y:S02]  /*2ea0*/  IABS R10, R2 ;  /* 0x00000002000a7213 */ /* 0x000fe40000000000 */
[-C--:B0-----:R-:W-:Y:S02]  /*2eb0*/  IABS R9, R13.reuse ;  /* 0x0000000d00097213 */ /* 0x081fe40000000000 */
[----:B------:R-:W-:Y:S02]  /*2ec0*/  LOP3.LUT R2, R2, R13, RZ, 0x3c, !PT ;  /* 0x0000000d02027212 */ /* 0x000fe400078e3cff */
[----:B------:R-:W0:Y:S02]  /*2ed0*/  I2F.RP R4, R9 ;  /* 0x0000000900047306 */ /* 0x000e240000209400 */
[----:B------:R-:W-:-:S06]  /*2ee0*/  ISETP.GE.AND P2, PT, R2, RZ, PT ;  /* 0x000000ff0200720c */ /* 0x000fcc0003f46270 */
[----:B0-----:R-:W0:Y:S02]  /*2ef0*/  MUFU.RCP R4, R4 ;  /* 0x0000000400047308 */ /* 0x001e240000001000 */
[----:B0-----:R-:W-:-:S06]  /*2f00*/  VIADD R8, R4, 0xffffffe ;  /* 0x0ffffffe04087836 */ /* 0x001fcc0000000000 */
[----:B------:R0:W1:Y:S02]  /*2f10*/  F2I.FTZ.U32.TRUNC.NTZ R7, R8 ;  /* 0x0000000800077305 */ /* 0x000064000021f000 */
[----:B0-----:R-:W-:Y:S02]  /*2f20*/  IADD3 R8, P3, PT, R3, R16, RZ ;  /* 0x0000001003087210 */ /* 0x001fe40007f7e0ff */
[----:B-1----:R-:W-:-:S05]  /*2f30*/  IADD3 R6, PT, PT, RZ, -R7, RZ ;  /* 0x80000007ff067210 */ /* 0x002fca0007ffe0ff */
[----:B------:R-:W-:Y:S01]  /*2f40*/  IMAD R11, R6, R9, RZ ;  /* 0x00000009060b7224 */ /* 0x000fe200078e02ff */
[----:B------:R-:W-:-:S05]  /*2f50*/  MOV R6, RZ ;  /* 0x000000ff00067202 */ /* 0x000fca0000000f00 */
[----:B------:R-:W-:-:S04]  /*2f60*/  IMAD.HI.U32 R11, R7, R11, R6 ;  /* 0x0000000b070b7227 */ /* 0x000fc800078e0006 */
[----:B------:R-:W-:-:S04]  /*2f70*/  IMAD.MOV.U32 R6, RZ, RZ, R10 ;  /* 0x000000ffff067224 */ /* 0x000fc800078e000a */
[----:B------:R-:W-:Y:S02]  /*2f80*/  IMAD.HI.U32 R4, R11, R6, RZ ;  /* 0x000000060b047227 */ /* 0x000fe400078e00ff */
[----:B------:R-:W0:Y:S03]  /*2f90*/  LDC.64 R10, c[0x0][0x380] ;  /* 0x0000e000ff0a7b82 */ /* 0x000e260000000a00 */
[----:B------:R-:W-:-:S05]  /*2fa0*/  IADD3 R7, PT, PT, -R4, RZ, RZ ;  /* 0x000000ff04077210 */ /* 0x000fca0007ffe1ff */
[----:B------:R-:W-:-:S05]  /*2fb0*/  IMAD R6, R9, R7, R6 ;  /* 0x0000000709067224 */ /* 0x000fca00078e0206 */
[----:B------:R-:W-:-:S13]  /*2fc0*/  ISETP.GT.U32.AND P1, PT, R9, R6, PT ;  /* 0x000000060900720c */ /* 0x000fda0003f24070 */
[----:B------:R-:W-:Y:S01]  /*2fd0*/  @!P1 IMAD.IADD R6, R6, 0x1, -R9 ;  /* 0x0000000106069824 */ /* 0x000fe200078e0a09 */
[----:B------:R-:W-:Y:S02]  /*2fe0*/  @!P1 IADD3 R4, PT, PT, R4, 0x1, RZ ;  /* 0x0000000104049810 */ /* 0x000fe40007ffe0ff */
[----:B------:R-:W-:Y:S02]  /*2ff0*/  ISETP.NE.AND P1, PT, R13, RZ, PT ;  /* 0x000000ff0d00720c */ /* 0x000fe40003f25270 */
[----:B------:R-:W-:Y:S02]  /*3000*/  ISETP.GE.U32.AND P0, PT, R6, R9, PT ;  /* 0x000000090600720c */ /* 0x000fe40003f06070 */
[----:B------:R-:W1:Y:S01]  /*3010*/  LDC.64 R6, c[0x0][0x390] ;  /* 0x0000e400ff067b82 */ /* 0x000e620000000a00 */
[----:B------:R-:W-:-:S04]  /*3020*/  SHF.R.S32.HI R9, RZ, 0x1f, R3 ;  /* 0x0000001fff097819 */ /* 0x000fc80000011403 */
[----:B------:R-:W-:-:S05]  /*3030*/  IADD3.X R9, PT, PT, R9, R17, RZ, P3, !PT ;  /* 0x0000001109097210 */ /* 0x000fca0001ffe4ff */
[----:B------:R-:W2:Y:S01]  /*3040*/  LDG.E.S8.CONSTANT R8, desc[UR6][R8.64] ;  /* 0x0000000608087981 */ /* 0x000ea2000c1e9300 */
[----:B------:R-:W-:-:S04]  /*3050*/  @P0 VIADD R4, R4, 0x1 ;  /* 0x0000000104040836 */ /* 0x000fc80000000000 */
[----:B------:R-:W-:Y:S01]  /*3060*/  @!P2 IMAD.MOV R4, RZ, RZ, -R4 ;  /* 0x000000ffff04a224 */ /* 0x000fe200078e0a04 */
[----:B------:R-:W-:Y:S01]  /*3070*/  @!P1 LOP3.LUT R4, RZ, R13, RZ, 0x33, !PT ;  /* 0x0000000dff049212 */ /* 0x000fe200078e33ff */
[----:B0-----:R-:W-:-:S06]  /*3080*/  IMAD.WIDE R2, R3, 0x4, R10 ;  /* 0x0000000403027825 */ /* 0x001fcc00078e020a */
[----:B------:R-:W3:Y:S01]  /*3090*/  LDG.E.CONSTANT R2, desc[UR6][R2.64] ;  /* 0x0000000602027981 */ /* 0x000ee2000c1e9900 */
[----:B-1----:R-:W-:-:S06]  /*30a0*/  IMAD.WIDE R6, R4, 0x4, R6 ;  /* 0x0000000404067825 */ /* 0x002fcc00078e0206 */
[----:B------:R-:W4:Y:S01]  /*30b0*/  LDG.E.CONSTANT R6, desc[UR6][R6.64] ;  /* 0x0000000606067981 */ /* 0x000f22000c1e9900 */
[----:B--2---:R-:W4:Y:S02]  /*30c0*/  I2F.S16 R11, R8 ;  /* 0x00000008000b7306 */ /* 0x004f240000101400 */
[----:B----4-:R-:W-:-:S04]  /*30d0*/  FMUL R4, R6, R11 ;  /* 0x0000000b06047220 */ /* 0x010fc80000400000 */
[----:B---3--:R-:W-:-:S07]  /*30e0*/  FFMA R31, R2, R4, R31 ;  /* 0x00000004021f7223 */ /* 0x008fce000000001f */
.L_x_47:
[----:B------:R-:W-:Y:S05]  /*30f0*/  BSYNC.RECONVERGENT B0 ;  /* 0x0000000000007941 */ /* 0x000fea0003800200 */
.L_x_46:
[----:B------:R-:W0:Y:S01]  /*3100*/  SHFL.DOWN P0, R2, R31, 0x1, 0x1f ;  /* 0x08201f001f027f89 */ /* 0x000e220000000000 */
[----:B------:R-:W-:Y:S01]  /*3110*/  ISETP.NE.AND P2, PT, R5, RZ, PT ;  /* 0x000000ff0500720c */ /* 0x000fe20003f45270 */
[----:B------:R-:W1:Y:S01]  /*3120*/  S2R R6, SR_LANEID ;  /* 0x0000000000067919 */ /* 0x000e620000000000 */
[----:B0-----:R-:W-:-:S05]  /*3130*/  @P0 FADD R2, R2, R31 ;  /* 0x0000001f02020221 */ /* 0x001fca0000000000 */
[----:B------:R-:W0:Y:S01]  /*3140*/  SHFL.DOWN P0, R3, R2, 0x2, 0x1f ;  /* 0x08401f0002037f89 */ /* 0x000e220000000000 */
[----:B-1----:R-:W-:-:S05]  /*3150*/  ISETP.NE.AND P1, PT, R6, RZ, PT ;  /* 0x000000ff0600720c */ /* 0x002fca0003f25270 */
[----:B------:R-:W1:Y:S08]  /*3160*/  @!P2 S2R R6, SR_CgaCtaId ;  /* 0x000000000006a919 */ /* 0x000e700000008800 */
[----:B------:R-:W2:Y:S01]  /*3170*/  @!P1 S2R R11, SR_CgaCtaId ;  /* 0x00000000000b9919 */ /* 0x000ea20000008800 */
[----:B------:R-:W-:Y:S01]  /*3180*/  @!P1 SHF.R.U32.HI R5, RZ, 0x3, R5 ;  /* 0x00000003ff059819 */ /* 0x000fe20000011605 */
[----:B0-----:R-:W-:Y:S01]  /*3190*/  @P0 FADD R3, R2, R3 ;  /* 0x0000000302030221 */ /* 0x001fe20000000000 */
[----:B------:R-:W-:-:S02]  /*31a0*/  @!P1 MOV R2, 0x400 ;  /* 0x0000040000029802 */ /* 0x000fc40000000f00 */
[----:B------:R-:W-:Y:S02]  /*31b0*/  @!P1 LOP3.LUT R5, R5, 0x7c, RZ, 0xc0, !PT ;  /* 0x0000007c05059812 */ /* 0x000fe400078ec0ff */
[----:B------:R-:W0:Y:S01]  /*31c0*/  SHFL.DOWN P0, R4, R3, 0x4, 0x1f ;  /* 0x08801f0003047f89 */ /* 0x000e220000000000 */
[----:B--2---:R-:W-:Y:S01]  /*31d0*/  @!P1 LEA R2, R11, R2, 0x18 ;  /* 0x000000020b029211 */ /* 0x004fe200078ec0ff */
[----:B0-----:R-:W-:Y:S01]  /*31e0*/  @P0 FADD R4, R3, R4 ;  /* 0x0000000403040221 */ /* 0x001fe20000000000 */
[----:B------:R-:W-:-:S04]  /*31f0*/  @!P2 MOV R3, 0x400 ;  /* 0x000004000003a802 */ /* 0x000fc80000000f00 */
[----:B------:R-:W0:Y:S01]  /*3200*/  SHFL.DOWN P0, R7, R4, 0x8, 0x1f ;  /* 0x09001f0004077f89 */ /* 0x000e220000000000 */
[----:B-1----:R-:W-:Y:S01]  /*3210*/  @!P2 LEA R8, R6, R3, 0x18 ;  /* 0x000000030608a211 */ /* 0x002fe200078ec0ff */
[----:B0-----:R-:W-:Y:S01]  /*3220*/  @P0 FADD R7, R4, R7 ;  /* 0x0000000704070221 */ /* 0x001fe20000000000 */
[----:B------:R-:W-:Y:S02]  /*3230*/  @!P1 IADD3 R4, PT, PT, R5, R2, RZ ;  /* 0x0000000205049210 */ /* 0x000fe40007ffe0ff */
[----:B------:R-:W0:Y:S02]  /*3240*/  @!P2 LDC.64 R2, c[0x0][0x3a0] ;  /* 0x0000e800ff02ab82 */ /* 0x000e240000000a00 */
[----:B------:R-:W1:Y:S01]  /*3250*/  SHFL.DOWN P0, R9, R7, 0x10, 0x1f ;  /* 0x0a001f0007097f89 */ /* 0x000e620000000000 */
[----:B0-----:R-:W-:-:S04]  /*3260*/  @!P2 IMAD.WIDE.U32 R2, R0, 0x4, R2 ;  /* 0x000000040002a825 */ /* 0x001fc800078e0002 */
[----:B-1----:R-:W-:-:S05]  /*3270*/  @P0 FADD R9, R7, R9 ;  /* 0x0000000907090221 */ /* 0x002fca0000000000 */
[----:B------:R-:W-:Y:S01]  /*3280*/  @!P1 STS [R4+0x4], R9 ;  /* 0x0000040904009388 */ /* 0x000fe20000000800 */
[----:B------:R-:W-:Y:S06]  /*3290*/  BAR.SYNC.DEFER_BLOCKING 0x0 ;  /* 0x0000000000007b1d */ /* 0x000fec0000010000 */
[----:B------:R-:W0:Y:S04]  /*32a0*/  @!P2 LDS.64 R6, [R8+0x8] ;  /* 0x000008000806a984 */ /* 0x000e280000000a00 */
[----:B------:R-:W1:Y:S01]  /*32b0*/  @!P2 LDS R5, [R8+0x10] ;  /* 0x000010000805a984 */ /* 0x000e620000000800 */
[----:B0-----:R-:W-:-:S04]  /*32c0*/  @!P2 FADD R6, R9, R6 ;  /* 0x000000060906a221 */ /* 0x001fc80000000000 */
[----:B------:R-:W-:-:S04]  /*32d0*/  @!P2 FADD R6, R6, R7 ;  /* 0x000000070606a221 */ /* 0x000fc80000000000 */
[----:B-1----:R-:W-:Y:S01]  /*32e0*/  @!P2 FADD R9, R6, R5 ;  /* 0x000000050609a221 */ /* 0x002fe20000000000 */
[----:B------:R-:W-:Y:S06]  /*32f0*/  BAR.SYNC.DEFER_BLOCKING 0x0 ;  /* 0x0000000000007b1d */ /* 0x000fec0000010000 */
[----:B------:R-:W-:Y:S02]  /*3300*/  @!P2 STG.E desc[UR6][R2.64], R9 ;  /* 0x000000090200a986 */ /* 0x000fe4000c101906 */
[----:B------:R-:W-:Y:S06]  /*3310*/  BAR.SYNC.DEFER_BLOCKING 0x0 ;  /* 0x0000000000007b1d */ /* 0x000fec0000010000 */
[----:B------:R-:W-:Y:S05]  /*3320*/  EXIT ;  /* 0x000000000000794d */ /* 0x000fea0003800000 */
.L_x_56:
        /* <DEDUP_REMOVED lines=13> */
.L_x_97:


//--------------------- .text._Z20orig_matmul_fp32int8ILi128ELi1EEvPKfPKaS1_iPfii --------------------------
	.section	.text._Z20orig_matmul_fp32int8ILi128ELi1EEvPKfPKaS1_iPfii,"ax",@progbits
	.align	128
        .global         _Z20orig_matmul_fp32int8ILi128ELi1EEvPKfPKaS1_iPfii
        .type           _Z20orig_matmul_fp32int8ILi128ELi1EEvPKfPKaS1_iPfii,@function
        .size           _Z20orig_matmul_fp32int8ILi128ELi1EEvPKfPKaS1_iPfii,(.L_x_98 - _Z20orig_matmul_fp32int8ILi128ELi1EEvPKfPKaS1_iPfii)
        .other          _Z20orig_matmul_fp32int8ILi128ELi1EEvPKfPKaS1_iPfii,@"STO_CUDA_ENTRY STV_DEFAULT"
_Z20orig_matmul_fp32int8ILi128ELi1EEvPKfPKaS1_iPfii:
.text._Z20orig_matmul_fp32int8ILi128ELi1EEvPKfPKaS1_iPfii:
[----:B------:R-:W-:Y:S01]  /*0000*/  LDC R1, c[0x0][0x37c] ;  /* 0x0000df00ff017b82 */ /* 0x000fe20000000800 */
[----:B------:R-:W0:Y:S01]  /*0010*/  S2R R0, SR_CTAID.X ;  /* 0x0000000000007919 */ /* 0x000e220000002500 */
[----:B------:R-:W0:Y:S02]  /*0020*/  LDCU UR4, c[0x0][0x3ac] ;  /* 0x00007580ff0477ac */ /* 0x000e240008000800 */
[----:B0-----:R-:W-:-:S13]  /*0030*/  ISETP.GE.AND P0, PT, R0, UR4, PT ;  /* 0x0000000400007c0c */ /* 0x001fda000bf06270 */
[----:B------:R-:W-:Y:S05]  /*0040*/  @P0 EXIT ;  /* 0x000000000000094d */ /* 0x000fea0003800000 */
[----:B------:R-:W0:Y:S01]  /*0050*/  S2R R3, SR_TID.X ;  /* 0x0000000000037919 */ /* 0x000e220000002100 */
[----:B------:R-:W1:Y:S01]  /*0060*/  S2UR UR5, SR_CgaCtaId ;  /* 0x00000000000579c3 */ /* 0x000e620000008800 */
[----:B------:R-:W-:Y:S01]  /*0070*/  UMOV UR4, 0x400 ;  /* 0x0000040000047882 */ /* 0x000fe20000000000 */
[----:B------:R-:W2:Y:S01]  /*0080*/  LDCU UR8, c[0x0][0x3a8] ;  /* 0x00007500ff0877ac */ /* 0x000ea20008000800 */
[----:B------:R-:W-:Y:S01]  /*0090*/  BSSY.RECONVERGENT B0, `(.L_x_57) ;  /* 0x00001ca000007945 */ /* 0x000fe20003800200 */
[----:B------:R-:W3:Y:S01]  /*00a0*/  LDCU.64 UR10, c[0x0][0x388] ;  /* 0x00007100ff0a77ac */ /* 0x000ee20008000a00 */
[----:B-1----:R-:W-:Y:S02]  /*00b0*/  ULEA UR6, UR5, UR4, 0x18 ;  /* 0x0000000405067291 */ /* 0x002fe4000f8ec0ff */
[----:B------:R-:W-:-:S04]  /*00c0*/  UIADD3 UR4, UPT, UPT, UR4, 0x200, URZ ;  /* 0x0000020004047890 */ /* 0x000fc8000fffe0ff */
[----:B------:R-:W-:Y:S01]  /*00d0*/  ULEA UR4, UR5, UR4, 0x18 ;  /* 0x0000000405047291 */ /* 0x000fe2000f8ec0ff */
[C---:B0-----:R-:W-:Y:S02]  /*00e0*/  LEA R2, R3.reuse, UR6, 0x2 ;  /* 0x0000000603027c11 */ /* 0x041fe4000f8e10ff */
[----:B--2---:R-:W-:Y:S02]  /*00f0*/  ISETP.GE.AND P0, PT, R3, UR8, PT ;  /* 0x0000000803007c0c */ /* 0x004fe4000bf06270 */
[----:B------:R-:W-:Y:S01]  /*0100*/  SHF.R.U32.HI R4, RZ, 0x3, R3 ;  /* 0x00000003ff047819 */ /* 0x000fe20000011603 */
[----:B------:R0:W-:Y:S01]  /*0110*/  STS [R2], RZ ;  /* 0x000000ff02007388 */ /* 0x0001e20000000800 */
[----:B------:R-:W1:Y:S02]  /*0120*/  LDCU.64 UR6, c[0x0][0x358] ;  /* 0x00006b00ff0677ac */ /* 0x000e640008000a00 */
[----:B------:R-:W-:-:S07]  /*0130*/  LOP3.LUT R4, R4, 0x7c, RZ, 0xc0, !PT ;  /* 0x0000007c04047812 */ /* 0x000fce00078ec0ff */
[----:B0--3--:R-:W-:Y:S05]  /*0140*/  @P0 BRA `(.L_x_58) ;  /* 0x0000001800f80947 */ /* 0x009fea0003800000 */
[-C--:B------:R-:W-:Y:S01]  /*0150*/  LOP3.LUT R5, RZ, R3.reuse, RZ, 0x33, !PT ;  /* 0x00000003ff057212 */ /* 0x080fe200078e33ff */
[----:B------:R-:W-:Y:S01]  /*0160*/  BSSY.RECONVERGENT B1, `(.L_x_59) ;  /* 0x00000d9000017945 */ /* 0x000fe20003800200 */
[----:B------:R-:W-:Y:S01]  /*0170*/  IMAD.MOV.U32 R27, RZ, RZ, RZ ;  /* 0x000000ffff1b7224 */ /* 0x000fe200078e00ff */
[----:B------:R-:W-:Y:S02]  /*0180*/  MOV R15, R3 ;  /* 0x00000003000f7202 */ /* 0x000fe40000000f00 */
[----:B------:R-:W-:-:S05]  /*0190*/  VIADD R5, R5, UR8 ;  /* 0x0000000805057c36 */ /* 0x000fca0008000000 */
[C---:B------:R-:W-:Y:S02]  /*01a0*/  ISETP.GE.U32.AND P0, PT, R5.reuse, 0x380, PT ;  /* 0x000003800500780c */ /* 0x040fe40003f06070 */
[----:B------:R-:W-:-:S04]  /*01b0*/  LEA.HI R6, R5, 0x1, RZ, 0x19 ;  /* 0x0000000105067811 */ /* 0x000fc800078fc8ff */
[----:B------:R-:W-:-:S07]  /*01c0*/  LOP3.LUT R8, R6, 0x7, RZ, 0xc0, !PT ;  /* 0x0000000706087812 */ /* 0x000fce00078ec0ff */
[----:B------:R-:W-:Y:S05]  /*01d0*/  @!P0 BRA `(.L_x_60) ;  /* 0x0000000c00448947 */ /* 0x000fea0003800000 */
[----:B------:R-:W0:Y:S01]  /*01e0*/  LDC R7, c[0x0][0x398] ;  /* 0x0000e600ff077b82 */ /* 0x000e220000000800 */
[----:B------:R-:W-:Y:S01]  /*01f0*/  LOP3.LUT R22, R6, 0x3fffff8, RZ, 0xc0, !PT ;  /* 0x03fffff806167812 */ /* 0x000fe200078ec0ff */
[----:B------:R-:W-:Y:S01]  /*0200*/  BSSY.RECONVERGENT B2, `(.L_x_61) ;  /* 0x00000cd000027945 */ /* 0x000fe20003800200 */
[----:B------:R-:W-:Y:S01]  /*0210*/  IADD3 R20, PT, PT, R3, 0x200, RZ ;  /* 0x0000020003147810 */ /* 0x000fe20007ffe0ff */
[----:B------:R-:W-:Y:S01]  /*0220*/  IMAD.MOV.U32 R27, RZ, RZ, RZ ;  /* 0x000000ffff1b7224 */ /* 0x000fe200078e00ff */
[----:B------:R-:W-:Y:S02]  /*0230*/  IADD3 R22, PT, PT, -R22, RZ, RZ ;  /* 0x000000ff16167210 */ /* 0x000fe40007ffe1ff */
[----:B0-----:R-:W-:-:S04]  /*0240*/  IABS R9, R7 ;  /* 0x0000000700097213 */ /* 0x001fc80000000000 */
[----:B------:R-:W0:Y:S08]  /*0250*/  I2F.RP R12, R9 ;  /* 0x00000009000c7306 */ /* 0x000e300000209400 */
[----:B0-----:R-:W0:Y:S02]  /*0260*/  MUFU.RCP R12, R12 ;  /* 0x0000000c000c7308 */ /* 0x001e240000001000 */
[----:B0-----:R-:W-:-:S06]  /*0270*/  VIADD R11, R12, 0xffffffe ;  /* 0x0ffffffe0c0b7836 */ /* 0x001fcc0000000000 */
[----:B------:R-:W0:Y:S02]  /*0280*/  F2I.FTZ.U32.TRUNC.NTZ R11, R11 ;  /* 0x0000000b000b7305 */ /* 0x000e24000021f000 */
[----:B0-----:R-:W-:-:S04]  /*0290*/  IMAD.MOV R10, RZ, RZ, -R11 ;  /* 0x000000ffff0a7224 */ /* 0x001fc800078e0a0b */
[----:B------:R-:W-:Y:S02]  /*02a0*/  IMAD R7, R10, R9, RZ ;  /* 0x000000090a077224 */ /* 0x000fe400078e02ff */
[----:B------:R-:W-:-:S04]  /*02b0*/  IMAD.MOV.U32 R10, RZ, RZ, RZ ;  /* 0x000000ffff0a7224 */ /* 0x000fc800078e00ff */
[----:B------:R-:W-:-:S04]  /*02c0*/  IMAD.HI.U32 R10, R11, R7, R10 ;  /* 0x000000070b0a7227 */ /* 0x000fc800078e000a */
[----:B------:R-:W-:-:S07]  /*02d0*/  IMAD R7, R0, UR8, R3 ;  /* 0x0000000800077c24 */ /* 0x000fce000f8e0203 */
.L_x_62:
[----:B------:R-:W0:Y:S01]  /*02e0*/  LDC R14, c[0x0][0x398] ;  /* 0x0000e600ff0e7b82 */ /* 0x000e220000000800 */
[----:B------:R-:W-:Y:S01]  /*02f0*/  IABS R16, R7 ;  /* 0x0000000700107213 */ /* 0x000fe20000000000 */
[----:B------:R-:W-:-:S04]  /*0300*/  VIADD R15, R7, 0x80 ;  /* 0x00000080070f7836 */ /* 0x000fc80000000000 */
[----:B------:R-:W-:-:S05]  /*0310*/  IMAD.HI.U32 R12, R10, R16, RZ ;  /* 0x000000100a0c7227 */ /* 0x000fca00078e00ff */
[----:B------:R-:W-:Y:S02]  /*0320*/  IADD3 R10, PT, PT, -R12, RZ, RZ ;  /* 0x000000ff0c0a7210 */ /* 0x000fe40007ffe1ff */
[-C--:B0-----:R-:W-:Y:S02]  /*0330*/  IABS R13, R14.reuse ;  /* 0x0000000e000d7213 */ /* 0x081fe40000000000 */
[----:B------:R-:W-:Y:S02]  /*0340*/  LOP3.LUT R25, RZ, R14, RZ, 0x33, !PT ;  /* 0x0000000eff197212 */ /* 0x000fe400078e33ff */
[----:B------:R-:W0:Y:S01]  /*0350*/  I2F.RP R17, R13 ;  /* 0x0000000d00117306 */ /* 0x000e220000209400 */
[----:B------:R-:W-:Y:S02]  /*0360*/  IMAD R16, R13, R10, R16 ;  /* 0x0000000a0d107224 */ /* 0x000fe400078e0210 */
[----:B------:R-:W-:-:S03]  /*0370*/  IMAD.MOV.U32 R10, RZ, RZ, RZ ;  /* 0x000000ffff0a7224 */ /* 0x000fc600078e00ff */
[----:B------:R-:W-:Y:S02]  /*0380*/  ISETP.GT.U32.AND P5, PT, R9, R16, PT ;  /* 0x000000100900720c */ /* 0x000fe40003fa4070 */
[----:B0-----:R-:W0:Y:S11]  /*0390*/  MUFU.RCP R17, R17 ;  /* 0x0000001100117308 */ /* 0x001e360000001000 */
[----:B------:R-:W-:-:S02]  /*03a0*/  @!P5 IMAD.IADD R16, R16, 0x1, -R13 ;  /* 0x000000011010d824 */ /* 0x000fc400078e0a0d */
[----:B------:R-:W-:-:S03]  /*03b0*/  @!P5 VIADD R12, R12, 0x1 ;  /* 0x000000010c0cd836 */ /* 0x000fc60000000000 */
[----:B------:R-:W-:Y:S02]  /*03c0*/  ISETP.GE.U32.AND P2, PT, R16, R9, PT ;  /* 0x000000091000720c */ /* 0x000fe40003f46070 */
[----:B------:R-:W-:Y:S01]  /*03d0*/  MOV R9, R13 ;  /* 0x0000000d00097202 */ /* 0x000fe20000000f00 */
[----:B0-----:R-:W-:-:S10]  /*03e0*/  VIADD R11, R17, 0xffffffe ;  /* 0x0ffffffe110b7836 */ /* 0x001fd40000000000 */
[----:B------:R-:W-:Y:S01]  /*03f0*/  @P2 IADD3 R12, PT, PT, R12, 0x1, RZ ;  /* 0x000000010c0c2810 */ /* 0x000fe20007ffe0ff */
[----:B------:R-:W0:Y:S02]  /*0400*/  F2I.FTZ.U32.TRUNC.NTZ R11, R11 ;  /* 0x0000000b000b7305 */ /* 0x000e24000021f000 */
[----:B0-----:R-:W-:-:S04]  /*0410*/  IMAD.MOV R18, RZ, RZ, -R11 ;  /* 0x000000ffff127224 */ /* 0x001fc800078e0a0b */
[----:B------:R-:W-:Y:S01]  /*0420*/  IMAD R17, R18, R13, RZ ;  /* 0x0000000d12117224 */ /* 0x000fe200078e02ff */
[----:B------:R-:W-:Y:S02]  /*0430*/  IABS R18, R15 ;  /* 0x0000000f00127213 */ /* 0x000fe40000000000 */
[----:B------:R-:W-:Y:S01]  /*0440*/  LOP3.LUT R15, R15, R14, RZ, 0x3c, !PT ;  /* 0x0000000e0f0f7212 */ /* 0x000fe200078e3cff */
[----:B------:R-:W-:Y:S01]  /*0450*/  IMAD.HI.U32 R10, R11, R17, R10 ;  /* 0x000000110b0a7227 */ /* 0x000fe200078e000a */
[----:B------:R-:W-:Y:S02]  /*0460*/  IADD3 R11, PT, PT, R7, 0x100, RZ ;  /* 0x00000100070b7810 */ /* 0x000fe40007ffe0ff */
[----:B------:R-:W-:Y:S02]  /*0470*/  ISETP.GE.AND P1, PT, R15, RZ, PT ;  /* 0x000000ff0f00720c */ /* 0x000fe40003f26270 */
[----:B------:R-:W-:Y:S01]  /*0480*/  IABS R21, R11 ;  /* 0x0000000b00157213 */ /* 0x000fe20000000000 */
[----:B------:R-:W-:Y:S01]  /*0490*/  IMAD.HI.U32 R19, R10, R18, RZ ;  /* 0x000000120a137227 */ /* 0x000fe200078e00ff */
[----:B------:R-:W-:-:S03]  /*04a0*/  LOP3.LUT R11, R11, R14, RZ, 0x3c, !PT ;  /* 0x0000000e0b0b7212 */ /* 0x000fc600078e3cff */
[----:B------:R-:W-:Y:S01]  /*04b0*/  IMAD.MOV R17, RZ, RZ, -R19 ;  /* 0x000000ffff117224 */ /* 0x000fe200078e0a13 */
[----:B------:R-:W-:Y:S01]  /*04c0*/  ISETP.GE.AND P0, PT, R11, RZ, PT ;  /* 0x000000ff0b00720c */ /* 0x000fe20003f06270 */
[----:B------:R-:W-:-:S04]  /*04d0*/  IMAD.HI.U32 R24, R10, R21, RZ ;  /* 0x000000150a187227 */ /* 0x000fc800078e00ff */
[----:B------:R-:W-:Y:S02]  /*04e0*/  IMAD R18, R13, R17, R18 ;  /* 0x000000110d127224 */ /* 0x000fe400078e0212 */
[----:B------:R-:W-:Y:S02]  /*04f0*/  IMAD.MOV R16, RZ, RZ, -R24 ;  /* 0x000000ffff107224 */ /* 0x000fe400078e0a18 */
[----:B------:R-:W-:Y:S01]  /*0500*/  VIADD R17, R7, 0x180 ;  /* 0x0000018007117836 */ /* 0x000fe20000000000 */
[----:B------:R-:W-:Y:S01]  /*0510*/  ISETP.GT.U32.AND P4, PT, R9, R18, PT ;  /* 0x000000120900720c */ /* 0x000fe20003f84070 */
[----:B------:R-:W-:Y:S02]  /*0520*/  IMAD R16, R13, R16, R21 ;  /* 0x000000100d107224 */ /* 0x000fe400078e0215 */
[----:B------:R-:W-:Y:S01]  /*0530*/  VIADD R11, R7, 0x200 ;  /* 0x00000200070b7836 */ /* 0x000fe20000000000 */
[----:B------:R-:W-:Y:S02]  /*0540*/  LOP3.LUT R21, R17, R14, RZ, 0x3c, !PT ;  /* 0x0000000e11157212 */ /* 0x000fe400078e3cff */
[----:B------:R-:W-:-:S02]  /*0550*/  ISETP.GT.U32.AND P6, PT, R9, R16, PT ;  /* 0x000000100900720c */ /* 0x000fc40003fc4070 */
[----:B------:R-:W-:Y:S02]  /*0560*/  IABS R17, R17 ;  /* 0x0000001100117213 */ /* 0x000fe40000000000 */
[----:B------:R-:W-:Y:S02]  /*0570*/  IABS R15, R11 ;  /* 0x0000000b000f7213 */ /* 0x000fe40000000000 */
[----:B------:R-:W-:Y:S01]  /*0580*/  ISETP.GE.AND P3, PT, R21, RZ, PT ;  /* 0x000000ff1500720c */ /* 0x000fe20003f66270 */
[----:B------:R-:W-:Y:S01]  /*0590*/  IMAD.HI.U32 R23, R10, R17, RZ ;  /* 0x000000110a177227 */ /* 0x000fe200078e00ff */
[----:B------:R-:W-:Y:S02]  /*05a0*/  @!P4 IADD3 R18, PT, PT, R18, -R13, RZ ;  /* 0x8000000d1212c210 */ /* 0x000fe40007ffe0ff */
[----:B------:R-:W-:Y:S01]  /*05b0*/  LOP3.LUT R21, R11, R14, RZ, 0x3c, !PT ;  /* 0x0000000e0b157212 */ /* 0x000fe200078e3cff */
[----:B------:R-:W-:Y:S01]  /*05c0*/  IMAD.HI.U32 R28, R10, R15, RZ ;  /* 0x0000000f0a1c7227 */ /* 0x000fe200078e00ff */
[----:B------:R-:W-:-:S02]  /*05d0*/  ISETP.GE.U32.AND P5, PT, R18, R9, PT ;  /* 0x000000091200720c */ /* 0x000fc40003fa6070 */
[----:B------:R-:W-:Y:S01]  /*05e0*/  @!P6 IADD3 R16, PT, PT, R16, -R13, RZ ;  /* 0x8000000d1010e210 */ /* 0x000fe20007ffe0ff */
[----:B------:R-:W-:Y:S01]  /*05f0*/  IMAD.MOV R18, RZ, RZ, -R23 ;  /* 0x000000ffff127224 */ /* 0x000fe200078e0a17 */
[----:B------:R-:W-:Y:S01]  /*0600*/  ISETP.GE.AND P2, PT, R21, RZ, PT ;  /* 0x000000ff1500720c */ /* 0x000fe20003f46270 */
[----:B------:R-:W-:Y:S02]  /*0610*/  VIADD R11, R7, 0x280 ;  /* 0x00000280070b7836 */ /* 0x000fe40000000000 */
[----:B------:R-:W-:Y:S01]  /*0620*/  @!P4 VIADD R19, R19, 0x1 ;  /* 0x000000011313c836 */ /* 0x000fe20000000000 */
[----:B------:R-:W-:Y:S01]  /*0630*/  ISETP.GE.U32.AND P4, PT, R16, R9, PT ;  /* 0x000000091000720c */ /* 0x000fe20003f86070 */
[----:B------:R-:W-:Y:S01]  /*0640*/  IMAD R18, R13, R18, R17 ;  /* 0x000000120d127224 */ /* 0x000fe200078e0211 */
[----:B------:R-:W-:Y:S01]  /*0650*/  IADD3 R16, PT, PT, -R28, RZ, RZ ;  /* 0x000000ff1c107210 */ /* 0x000fe20007ffe1ff */
[----:B------:R-:W-:Y:S01]  /*0660*/  @!P6 VIADD R24, R24, 0x1 ;  /* 0x000000011818e836 */ /* 0x000fe20000000000 */
[----:B------:R-:W-:Y:S01]  /*0670*/  IABS R17, R11 ;  /* 0x0000000b00117213 */ /* 0x000fe20000000000 */
[----:B------:R-:W-:Y:S01]  /*0680*/  @P5 VIADD R19, R19, 0x1 ;  /* 0x0000000113135836 */ /* 0x000fe20000000000 */
[----:B------:R-:W-:Y:S01]  /*0690*/  ISETP.GT.U32.AND P5, PT, R9, R18, PT ;  /* 0x000000120900720c */ /* 0x000fe20003fa4070 */
[----:B------:R-:W-:Y:S01]  /*06a0*/  IMAD R16, R13, R16, R15 ;  /* 0x000000100d107224 */ /* 0x000fe200078e020f */
[----:B------:R-:W-:Y:S01]  /*06b0*/  LOP3.LUT R11, R11, R14, RZ, 0x3c, !PT ;  /* 0x0000000e0b0b7212 */ /* 0x000fe200078e3cff */
[----:B------:R-:W-:-:S04]  /*06c0*/  IMAD.HI.U32 R26, R10, R17, RZ ;  /* 0x000000110a1a7227 */ /* 0x000fc800078e00ff */
[----:B------:R-:W-:Y:S01]  /*06d0*/  @!P1 IMAD.MOV R19, RZ, RZ, -R19 ;  /* 0x000000ffff139224 */ /* 0x000fe200078e0a13 */
[----:B------:R-:W-:Y:S01]  /*06e0*/  ISETP.GT.U32.AND P1, PT, R9, R16, PT ;  /* 0x000000100900720c */ /* 0x000fe20003f24070 */
[----:B------:R-:W-:Y:S02]  /*06f0*/  IMAD.MOV R15, RZ, RZ, -R26 ;  /* 0x000000ffff0f7224 */ /* 0x000fe400078e0a1a */
[----:B------:R-:W-:Y:S02]  /*0700*/  @P4 VIADD R24, R24, 0x1 ;  /* 0x0000000118184836 */ /* 0x000fe40000000000 */
[----:B------:R-:W-:Y:S01]  /*0710*/  IMAD R17, R13, R15, R17 ;  /* 0x0000000f0d117224 */ /* 0x000fe200078e0211 */
[----:B------:R-:W-:Y:S01]  /*0720*/  IADD3 R15, PT, PT, R7, 0x300, RZ ;  /* 0x00000300070f7810 */ /* 0x000fe20007ffe0ff */
[----:B------:R-:W-:Y:S01]  /*0730*/  @!P5 VIADD R23, R23, 0x1 ;  /* 0x000000011717d836 */ /* 0x000fe20000000000 */
[----:B------:R-:W-:Y:S01]  /*0740*/  @!P5 IADD3 R18, PT, PT, R18, -R13, RZ ;  /* 0x8000000d1212d210 */ /* 0x000fe20007ffe0ff */
[----:B------:R-:W-:Y:S01]  /*0750*/  @!P0 IMAD.MOV R24, RZ, RZ, -R24 ;  /* 0x000000ffff188224 */ /* 0x000fe200078e0a18 */
[----:B------:R-:W-:-:S02]  /*0760*/  IABS R21, R15 ;  /* 0x0000000f00157213 */ /* 0x000fc40000000000 */
[----:B------:R-:W-:Y:S01]  /*0770*/  ISETP.GE.U32.AND P6, PT, R18, R9, PT ;  /* 0x000000091200720c */ /* 0x000fe20003fc6070 */
[----:B------:R-:W-:Y:S01]  /*0780*/  @!P1 IMAD.IADD R16, R16, 0x1, -R13 ;  /* 0x0000000110109824 */ /* 0x000fe200078e0a0d */
[----:B------:R-:W-:Y:S01]  /*0790*/  ISETP.GT.U32.AND P4, PT, R9, R17, PT ;  /* 0x000000110900720c */ /* 0x000fe20003f84070 */
[----:B------:R-:W-:Y:S01]  /*07a0*/  IMAD.HI.U32 R18, R10, R21, RZ ;  /* 0x000000150a127227 */ /* 0x000fe200078e00ff */
[----:B------:R-:W-:Y:S02]  /*07b0*/  @!P1 IADD3 R28, PT, PT, R28, 0x1, RZ ;  /* 0x000000011c1c9810 */ /* 0x000fe40007ffe0ff */
[----:B------:R-:W-:Y:S01]  /*07c0*/  ISETP.GE.U32.AND P5, PT, R16, R9, PT ;  /* 0x000000091000720c */ /* 0x000fe20003fa6070 */
[----:B------:R-:W-:Y:S01]  /*07d0*/  IMAD.MOV R16, RZ, RZ, -R18 ;  /* 0x000000ffff107224 */ /* 0x000fe200078e0a12 */
[----:B------:R-:W-:-:S03]  /*07e0*/  LOP3.LUT R15, R15, R14, RZ, 0x3c, !PT ;  /* 0x0000000e0f0f7212 */ /* 0x000fc600078e3cff */
[----:B------:R-:W-:Y:S02]  /*07f0*/  IMAD R16, R13, R16, R21 ;  /* 0x000000100d107224 */ /* 0x000fe400078e0215 */
[----:B------:R-:W-:Y:S02]  /*0800*/  @P6 VIADD R23, R23, 0x1 ;  /* 0x0000000117176836 */ /* 0x000fe40000000000 */
[----:B------:R-:W-:Y:S02]  /*0810*/  @!P4 IADD3 R17, PT, PT, R17, -R13, RZ ;  /* 0x8000000d1111c210 */ /* 0x000fe40007ffe0ff */
[----:B------:R-:W-:Y:S01]  /*0820*/  ISETP.GT.U32.AND P1, PT, R9, R16, PT ;  /* 0x000000100900720c */ /* 0x000fe20003f24070 */
[----:B------:R-:W-:Y:S01]  /*0830*/  @!P3 IMAD.MOV R23, RZ, RZ, -R23 ;  /* 0x000000ffff17b224 */ /* 0x000fe200078e0a17 */
[----:B------:R-:W-:Y:S01]  /*0840*/  ISETP.GE.U32.AND P6, PT, R17, R9, PT ;  /* 0x000000091100720c */ /* 0x000fe20003fc6070 */
[----:B------:R-:W-:Y:S01]  /*0850*/  @P5 VIADD R28, R28, 0x1 ;  /* 0x000000011c1c5836 */ /* 0x000fe20000000000 */
[----:B------:R-:W-:Y:S01]  /*0860*/  ISETP.GE.AND P5, PT, R11, RZ, PT ;  /* 0x000000ff0b00720c */ /* 0x000fe20003fa6270 */
[----:B------:R-:W-:Y:S01]  /*0870*/  VIADD R11, R7, 0x380 ;  /* 0x00000380070b7836 */ /* 0x000fe20000000000 */
[----:B------:R-:W-:-:S02]  /*0880*/  @!P4 IADD3 R26, PT, PT, R26, 0x1, RZ ;  /* 0x000000011a1ac810 */ /* 0x000fc40007ffe0ff */
[----:B------:R-:W-:Y:S02]  /*0890*/  ISETP.GE.AND P4, PT, R15, RZ, PT ;  /* 0x000000ff0f00720c */ /* 0x000fe40003f86270 */
[----:B------:R-:W-:Y:S02]  /*08a0*/  IABS R15, R11 ;  /* 0x0000000b000f7213 */ /* 0x000fe40000000000 */
[-C--:B------:R-:W-:Y:S01]  /*08b0*/  LOP3.LUT R17, R7, R14.reuse, RZ, 0x3c, !PT ;  /* 0x0000000e07117212 */ /* 0x080fe200078e3cff */
[----:B------:R-:W-:Y:S01]  /*08c0*/  @!P1 IMAD.IADD R16, R16, 0x1, -R13 ;  /* 0x0000000110109824 */ /* 0x000fe200078e0a0d */
[----:B------:R-:W-:Y:S01]  /*08d0*/  @!P1 IADD3 R18, PT, PT, R18, 0x1, RZ ;  /* 0x0000000112129810 */ /* 0x000fe20007ffe0ff */
[----:B------:R-:W-:Y:S01]  /*08e0*/  @P6 VIADD R26, R26, 0x1 ;  /* 0x000000011a1a6836 */ /* 0x000fe20000000000 */
[----:B------:R-:W-:Y:S02]  /*08f0*/  ISETP.GE.AND P1, PT, R17, RZ, PT ;  /* 0x000000ff1100720c */ /* 0x000fe40003f26270 */
[----:B------:R-:W-:Y:S01]  /*0900*/  ISETP.GE.U32.AND P6, PT, R16, R9, PT ;  /* 0x000000091000720c */ /* 0x000fe20003fc6070 */
[----:B------:R-:W-:Y:S01]  /*0910*/  IMAD.HI.U32 R16, R10, R15, RZ ;  /* 0x0000000f0a107227 */ /* 0x000fe200078e00ff */
[----:B------:R-:W-:-:S02]  /*0920*/  LOP3.LUT R11, R11, R14, RZ, 0x3c, !PT ;  /* 0x0000000e0b0b7212 */ /* 0x000fc400078e3cff */
[----:B------:R-:W-:Y:S01]  /*0930*/  @!P2 IADD3 R28, PT, PT, -R28, RZ, RZ ;  /* 0x000000ff1c1ca210 */ /* 0x000fe20007ffe1ff */
[----:B------:R-:W-:Y:S02]  /*0940*/  IMAD.MOV R17, RZ, RZ, -R16 ;  /* 0x000000ffff117224 */ /* 0x000fe400078e0a10 */
[----:B------:R-:W-:Y:S02]  /*0950*/  @!P5 IMAD.MOV R26, RZ, RZ, -R26 ;  /* 0x000000ffff1ad224 */ /* 0x000fe400078e0a1a */
[----:B------:R-:W-:Y:S02]  /*0960*/  IMAD R15, R13, R17, R15 ;  /* 0x000000110d0f7224 */ /* 0x000fe400078e020f */
[----:B------:R-:W-:Y:S02]  /*0970*/  @!P1 IMAD.MOV R12, RZ, RZ, -R12 ;  /* 0x000000ffff0c9224 */ /* 0x000fe400078e0a0c */
[----:B------:R-:W-:Y:S01]  /*0980*/  @P6 VIADD R18, R18, 0x1 ;  /* 0x0000000112126836 */ /* 0x000fe20000000000 */
[----:B------:R-:W-:-:S03]  /*0990*/  ISETP.GT.U32.AND P6, PT, R9, R15, PT ;  /* 0x0000000f0900720c */ /* 0x000fc60003fc4070 */
[----:B------:R-:W-:-:S10]  /*09a0*/  @!P4 IMAD.MOV R18, RZ, RZ, -R18 ;  /* 0x000000ffff12c224 */ /* 0x000fd400078e0a12 */
[----:B------:R-:W-:Y:S01]  /*09b0*/  @!P6 IADD3 R15, PT, PT, R15, -R13, RZ ;  /* 0x8000000d0f0fe210 */ /* 0x000fe20007ffe0ff */
[----:B------:R-:W-:Y:S01]  /*09c0*/  @!P6 VIADD R16, R16, 0x1 ;  /* 0x000000011010e836 */ /* 0x000fe20000000000 */
[----:B------:R-:W-:Y:S02]  /*09d0*/  ISETP.NE.AND P6, PT, R14, RZ, PT ;  /* 0x000000ff0e00720c */ /* 0x000fe40003fc5270 */
[----:B------:R-:W-:Y:S02]  /*09e0*/  ISETP.GE.U32.AND P1, PT, R15, R9, PT ;  /* 0x000000090f00720c */ /* 0x000fe40003f26070 */
[----:B------:R-:W0:Y:S01]  /*09f0*/  LDC.64 R14, c[0x0][0x390] ;  /* 0x0000e400ff0e7b82 */ /* 0x000e220000000a00 */
[C---:B------:R-:W-:Y:S02]  /*0a00*/  SEL R17, R25.reuse, R12, !P6 ;  /* 0x0000000c19117207 */ /* 0x040fe40007000000 */
[C---:B------:R-:W-:Y:S02]  /*0a10*/  SEL R21, R25.reuse, R26, !P6 ;  /* 0x0000001a19157207 */ /* 0x040fe40007000000 */
[----:B------:R-:W-:-:S02]  /*0a20*/  SEL R19, R25, R19, !P6 ;  /* 0x0000001319137207 */ /* 0x000fc40007000000 */
[C---:B------:R-:W-:Y:S01]  /*0a30*/  SEL R24, R25.reuse, R24, !P6 ;  /* 0x0000001819187207 */ /* 0x040fe20007000000 */
[----:B------:R-:W2:Y:S01]  /*0a40*/  LDC.64 R12, c[0x0][0x380] ;  /* 0x0000e000ff0c7b82 */ /* 0x000ea20000000a00 */
[----:B------:R-:W-:Y:S02]  /*0a50*/  SEL R23, R25, R23, !P6 ;  /* 0x0000001719177207 */ /* 0x000fe40007000000 */
[----:B------:R-:W-:Y:S02]  /*0a60*/  @P1 IADD3 R16, PT, PT, R16, 0x1, RZ ;  /* 0x0000000110101810 */ /* 0x000fe40007ffe0ff */
[----:B------:R-:W-:Y:S01]  /*0a70*/  ISETP.GE.AND P1, PT, R11, RZ, PT ;  /* 0x000000ff0b00720c */ /* 0x000fe20003f26270 */
[----:B------:R-:W-:Y:S01]  /*0a80*/  VIADD R26, R20, 0xfffffe00 ;  /* 0xfffffe00141a7836 */ /* 0x000fe20000000000 */
[C---:B------:R-:W-:Y:S02]  /*0a90*/  SEL R29, R25.reuse, R28, !P6 ;  /* 0x0000001c191d7207 */ /* 0x040fe40007000000 */
[----:B------:R-:W-:-:S09]  /*0aa0*/  SEL R11, R25, R18, !P6 ;  /* 0x00000012190b7207 */ /* 0x000fd20007000000 */
[----:B------:R-:W-:-:S04]  /*0ab0*/  @!P1 IADD3 R16, PT, PT, -R16, RZ, RZ ;  /* 0x000000ff10109210 */ /* 0x000fc80007ffe1ff */
[----:B------:R-:W-:Y:S01]  /*0ac0*/  SEL R25, R25, R16, !P6 ;  /* 0x0000001019197207 */ /* 0x000fe20007000000 */
[----:B0-----:R-:W-:-:S04]  /*0ad0*/  IMAD.WIDE R16, R17, 0x4, R14 ;  /* 0x0000000411107825 */ /* 0x001fc800078e020e */
[----:B--2---:R-:W-:Y:S01]  /*0ae0*/  IMAD.WIDE.U32 R12, R26, 0x4, R12 ;  /* 0x000000041a0c7825 */ /* 0x004fe200078e000c */
[----:B-1----:R0:W2:Y:S03]  /*0af0*/  LDG.E R18, desc[UR6][R16.64] ;  /* 0x0000000610127981 */ /* 0x0020a6000c1e1900 */
[----:B0-----:R-:W-:Y:S02]  /*0b00*/  IMAD.WIDE R16, R19, 0x4, R14 ;  /* 0x0000000413107825 */ /* 0x001fe400078e020e */
[----:B------:R-:W2:Y:S04]  /*0b10*/  LDG.E R19, desc[UR6][R12.64] ;  /* 0x000000060c137981 */ /* 0x000ea8000c1e1900 */
[----:B------:R-:W3:Y:S04]  /*0b20*/  LDG.E R28, desc[UR6][R16.64] ;  /* 0x00000006101c7981 */ /* 0x000ee8000c1e1900 */
[----:B------:R-:W3:Y:S01]  /*0b30*/  LDG.E R17, desc[UR6][R12.64+0x200] ;  /* 0x000200060c117981 */ /* 0x000ee2000c1e1900 */
[----:B--2---:R-:W-:Y:S01]  /*0b40*/  FMUL R26, R19, R18 ;  /* 0x00000012131a7220 */ /* 0x004fe20000400000 */
[----:B------:R-:W-:-:S04]  /*0b50*/  IADD3 R18, P0, PT, R7, UR10, RZ ;  /* 0x0000000a07127c10 */ /* 0x000fc8000ff1e0ff */
[----:B------:R-:W-:-:S05]  /*0b60*/  LEA.HI.X.SX32 R19, R7, UR11, 0x1, P0 ;  /* 0x0000000b07137c11 */ /* 0x000fca00080f0eff */
[----:B------:R-:W2:Y:S01]  /*0b70*/  LDG.E.S8 R16, desc[UR6][R18.64] ;  /* 0x0000000612107981 */ /* 0x000ea2000c1e1300 */
[----:B---3--:R-:W-:Y:S01]  /*0b80*/  FMUL R28, R17, R28 ;  /* 0x0000001c111c7220 */ /* 0x008fe20000400000 */
[----:B--2---:R-:W0:Y:S02]  /*0b90*/  I2F.S16 R16, R16 ;  /* 0x0000001000107306 */ /* 0x004e240000101400 */
[----:B0-----:R-:W-:Y:S02]  /*0ba0*/  FFMA R26, R26, R16, R27 ;  /* 0x000000101a1a7223 */ /* 0x001fe4000000001b */
[----:B------:R-:W2:Y:S01]  /*0bb0*/  LDG.E.S8 R27, desc[UR6][R18.64+0x80] ;  /* 0x00008006121b7981 */ /* 0x000ea2000c1e1300 */
[----:B------:R-:W-:-:S03]  /*0bc0*/  IMAD.WIDE R16, R24, 0x4, R14 ;  /* 0x0000000418107825 */ /* 0x000fc600078e020e */
[----:B------:R-:W3:Y:S04]  /*0bd0*/  LDG.E.S8 R24, desc[UR6][R18.64+0x100] ;  /* 0x0001000612187981 */ /* 0x000ee8000c1e1300 */
[----:B------:R-:W4:Y:S04]  /*0be0*/  LDG.E R17, desc[UR6][R16.64] ;  /* 0x0000000610117981 */ /* 0x000f28000c1e1900 */
[----:B------:R-:W4:Y:S01]  /*0bf0*/  LDG.E R16, desc[UR6][R12.64+0x400] ;  /* 0x000400060c107981 */ /* 0x000f22000c1e1900 */
[----:B--2---:R-:W0:Y:S08]  /*0c00*/  I2F.S16 R27, R27 ;  /* 0x0000001b001b7306 */ /* 0x004e300000101400 */
[----:B---3--:R-:W1:Y:S01]  /*0c10*/  I2F.S16 R24, R24 ;  /* 0x0000001800187306 */ /* 0x008e620000101400 */
[----:B0-----:R-:W-:Y:S01]  /*0c20*/  FFMA R28, R28, R27, R26 ;  /* 0x0000001b1c1c7223 */ /* 0x001fe2000000001a */
[----:B------:R-:W-:-:S04]  /*0c30*/  IMAD.WIDE R26, R23, 0x4, R14 ;  /* 0x00000004171a7825 */ /* 0x000fc800078e020e */
[----:B----4-:R-:W-:Y:S01]  /*0c40*/  FMUL R17, R16, R17 ;  /* 0x0000001110117220 */ /* 0x010fe20000400000 */
[----:B------:R-:W2:Y:S04]  /*0c50*/  LDG.E R23, desc[UR6][R12.64+0x600] ;  /* 0x000600060c177981 */ /* 0x000ea8000c1e1900 */
[----:B------:R-:W2:Y:S01]  /*0c60*/  LDG.E R26, desc[UR6][R26.64] ;  /* 0x000000061a1a7981 */ /* 0x000ea2000c1e1900 */
[----:B-1----:R-:W-:-:S03]  /*0c70*/  FFMA R28, R17, R24, R28 ;  /* 0x00000018111c7223 */ /* 0x002fc6000000001c */
[----:B------:R-:W3:Y:S01]  /*0c80*/  LDG.E.S8 R24, desc[UR6][R18.64+0x180] ;  /* 0x0001800612187981 */ /* 0x000ee2000c1e1300 */
[----:B------:R-:W-:-:S03]  /*0c90*/  IMAD.WIDE R16, R29, 0x4, R14 ;  /* 0x000000041d107825 */ /* 0x000fc600078e020e */
[----:B------:R-:W4:Y:S04]  /*0ca0*/  LDG.E R29, desc[UR6][R12.64+0x800] ;  /* 0x000800060c1d7981 */ /* 0x000f28000c1e1900 */
[----:B------:R-:W4:Y:S04]  /*0cb0*/  LDG.E R16, desc[UR6][R16.64] ;  /* 0x0000000610107981 */ /* 0x000f28000c1e1900 */
[----:B------:R-:W5:Y:S01]  /*0cc0*/  LDG.E.S8 R17, desc[UR6][R18.64+0x200] ;  /* 0x0002000612117981 */ /* 0x000f62000c1e1300 */
[----:B--2---:R-:W-:Y:S02]  /*0cd0*/  FMUL R23, R23, R26 ;  /* 0x0000001a17177220 */ /* 0x004fe40000400000 */
[----:B---3--:R0:W1:Y:S02]  /*0ce0*/  I2F.S16 R26, R24 ;  /* 0x00000018001a7306 */ /* 0x0080640000101400 */
[----:B0-----:R-:W2:Y:S01]  /*0cf0*/  LDG.E.S8 R24, desc[UR6][R18.64+0x280] ;  /* 0x0002800612187981 */ /* 0x001ea2000c1e1300 */
[----:B-1----:R-:W-:-:S05]  /*0d00*/  FFMA R28, R23, R26, R28 ;  /* 0x0000001a171c7223 */ /* 0x002fca000000001c */
[----:B-----5:R-:W0:Y:S01]  /*0d10*/  I2F.S16 R26, R17 ;  /* 0x00000011001a7306 */ /* 0x020e220000101400 */
[----:B----4-:R-:W-:Y:S02]  /*0d20*/  FMUL R23, R29, R16 ;  /* 0x000000101d177220 */ /* 0x010fe40000400000 */
[----:B------:R-:W3:Y:S02]  /*0d30*/  LDG.E R29, desc[UR6][R12.64+0xa00] ;  /* 0x000a00060c1d7981 */ /* 0x000ee4000c1e1900 */
[----:B0-----:R-:W-:Y:S01]  /*0d40*/  FFMA R23, R23, R26, R28 ;  /* 0x0000001a17177223 */ /* 0x001fe2000000001c */
[--C-:B------:R-:W-:Y:S01]  /*0d50*/  IMAD.WIDE R26, R21, 0x4, R14.reuse ;  /* 0x00000004151a7825 */ /* 0x100fe200078e020e */
[----:B------:R-:W4:Y:S04]  /*0d60*/  LDG.E.S8 R28, desc[UR6][R18.64+0x380] ;  /* 0x00038006121c7981 */ /* 0x000f28000c1e1300 */
[----:B------:R-:W5:Y:S01]  /*0d70*/  LDG.E.S8 R21, desc[UR6][R18.64+0x300] ;  /* 0x0003000612157981 */ /* 0x000f62000c1e1300 */
[----:B------:R-:W-:-:S03]  /*0d80*/  IMAD.WIDE R16, R11, 0x4, R14 ;  /* 0x000000040b107825 */ /* 0x000fc600078e020e */
[----:B------:R4:W3:Y:S01]  /*0d90*/  LDG.E R26, desc[UR6][R26.64] ;  /* 0x000000061a1a7981 */ /* 0x0008e2000c1e1900 */
[----:B------:R-:W-:-:S03]  /*0da0*/  IMAD.WIDE R14, R25, 0x4, R14 ;  /* 0x00000004190e7825 */ /* 0x000fc600078e020e */
[----:B------:R-:W3:Y:S04]  /*0db0*/  LDG.E R16, desc[UR6][R16.64] ;  /* 0x0000000610107981 */ /* 0x000ee8000c1e1900 */
[----:B------:R-:W3:Y:S04]  /*0dc0*/  LDG.E R11, desc[UR6][R12.64+0xc00] ;  /* 0x000c00060c0b7981 */ /* 0x000ee8000c1e1900 */
[----:B------:R-:W3:Y:S04]  /*0dd0*/  LDG.E R14, desc[UR6][R14.64] ;  /* 0x000000060e0e7981 */ /* 0x000ee8000c1e1900 */
[----:B------:R-:W3:Y:S01]  /*0de0*/  LDG.E R25, desc[UR6][R12.64+0xe00] ;  /* 0x000e00060c197981 */ /* 0x000ee2000c1e1900 */
[----:B------:R-:W-:-:S05]  /*0df0*/  VIADD R22, R22, 0x8 ;  /* 0x0000000816167836 */ /* 0x000fca0000000000 */
[----:B------:R-:W-:Y:S01]  /*0e00*/  ISETP.NE.AND P0, PT, R22, RZ, PT ;  /* 0x000000ff1600720c */ /* 0x000fe20003f05270 */
[----:B------:R-:W-:Y:S01]  /*0e10*/  VIADD R7, R7, 0x400 ;  /* 0x0000040007077836 */ /* 0x000fe20000000000 */
[----:B------:R-:W-:Y:S01]  /*0e20*/  IADD3 R20, PT, PT, R20, 0x400, RZ ;  /* 0x0000040014147810 */ /* 0x000fe20007ffe0ff */
[----:B--2---:R-:W0:Y:S08]  /*0e30*/  I2F.S16 R24, R24 ;  /* 0x0000001800187306 */ /* 0x004e300000101400 */
[----:B----4-:R-:W-:Y:S08]  /*0e40*/  I2F.S16 R27, R28 ;  /* 0x0000001c001b7306 */ /* 0x010ff00000101400 */
[----:B-----5:R-:W1:Y:S01]  /*0e50*/  I2F.S16 R21, R21 ;  /* 0x0000001500157306 */ /* 0x020e620000101400 */
[----:B---3--:R-:W-:-:S04]  /*0e60*/  FMUL R18, R29, R26 ;  /* 0x0000001a1d127220 */ /* 0x008fc80000400000 */
[----:B0-----:R-:W-:Y:S01]  /*0e70*/  FFMA R18, R18, R24, R23 ;  /* 0x0000001812127223 */ /* 0x001fe20000000017 */
[----:B------:R-:W-:-:S04]  /*0e80*/  FMUL R11, R11, R16 ;  /* 0x000000100b0b7220 */ /* 0x000fc80000400000 */
[----:B-1----:R-:W-:Y:S01]  /*0e90*/  FFMA R11, R11, R21, R18 ;  /* 0x000000150b0b7223 */ /* 0x002fe20000000012 */
[----:B------:R-:W-:-:S04]  /*0ea0*/  FMUL R14, R25, R14 ;  /* 0x0000000e190e7220 */ /* 0x000fc80000400000 */
[----:B------:R-:W-:Y:S01]  /*0eb0*/  FFMA R27, R14, R27, R11 ;  /* 0x0000001b0e1b7223 */ /* 0x000fe2000000000b */
[----:B------:R-:W-:Y:S06]  /*0ec0*/  @P0 BRA `(.L_x_62) ;  /* 0xfffffff400040947 */ /* 0x000fec000383ffff */
[----:B------:R-:W-:Y:S05]  /*0ed0*/  BSYNC.RECONVERGENT B2 ;  /* 0x0000000000027941 */ /* 0x000fea0003800200 */
.L_x_61:
[----:B------:R-:W-:-:S07]  /*0ee0*/  VIADD R15, R20, 0xfffffe00 ;  /* 0xfffffe00140f7836 */ /* 0x000fce0000000000 */
.L_x_60:
[----:B-1----:R-:W-:Y:S05]  /*0ef0*/  BSYNC.RECONVERGENT B1 ;  /* 0x0000000000017941 */ /* 0x002fea0003800200 */
.L_x_59:
[----:B------:R-:W-:Y:S01]  /*0f00*/  ISETP.NE.AND P0, PT, R8, RZ, PT ;  /* 0x000000ff0800720c */ /* 0x000fe20003f05270 */
[----:B------:R-:W-:-:S12]  /*0f10*/  BSSY.RECONVERGENT B1, `(.L_x_63) ;  /* 0x00000e0000017945 */ /* 0x000fd80003800200 */
[----:B------:R-:W-:Y:S05]  /*0f20*/  @!P0 BRA `(.L_x_64) ;  /* 0x0000000c00788947 */ /* 0x000fea0003800000 */
[----:B------:R-:W-:Y:S01]  /*0f30*/  ISETP.GE.U32.AND P1, PT, R8, 0x4, PT ;  /* 0x000000040800780c */ /* 0x000fe20003f26070 */
[----:B------:R-:W-:Y:S01]  /*0f40*/  BSSY.RECONVERGENT B2, `(.L_x_65) ;  /* 0x000006d000027945 */ /* 0x000fe20003800200 */
[----:B------:R-:W-:-:S11]  /*0f50*/  LOP3.LUT P0, R14, R6, 0x3, RZ, 0xc0, !PT ;  /* 0x00000003060e7812 */ /* 0x000fd6000780c0ff */
[----:B------:R-:W-:Y:S05]  /*0f60*/  @!P1 BRA `(.L_x_66) ;  /* 0x0000000400a89947 */ /* 0x000fea0003800000 */
[----:B------:R-:W0:Y:S01]  /*0f70*/  LDC R23, c[0x0][0x398] ;  /* 0x0000e600ff177b82 */ /* 0x000e220000000800 */
[----:B------:R-:W1:Y:S01]  /*0f80*/  LDCU UR5, c[0x0][0x3a8] ;  /* 0x00007500ff0577ac */ /* 0x000e620008000800 */
[----:B------:R-:W2:Y:S01]  /*0f90*/  LDCU.64 UR12, c[0x0][0x388] ;  /* 0x00007100ff0c77ac */ /* 0x000ea20008000a00 */
[----:B-1----:R-:W-:-:S04]  /*0fa0*/  IMAD R16, R0, UR5, R15 ;  /* 0x0000000500107c24 */ /* 0x002fc8000f8e020f */
[C---:B------:R-:W-:Y:S01]  /*0fb0*/  VIADD R10, R16.reuse, 0x80 ;  /* 0x00000080100a7836 */ /* 0x040fe20000000000 */
[-C--:B0-----:R-:W-:Y:S02]  /*0fc0*/  IABS R24, R23.reuse ;  /* 0x0000001700187213 */ /* 0x081fe40000000000 */
[----:B------:R-:W-:Y:S02]  /*0fd0*/  IABS R11, R16 ;  /* 0x00000010000b7213 */ /* 0x000fe40000000000 */
[----:B------:R-:W0:Y:S01]  /*0fe0*/  I2F.RP R8, R24 ;  /* 0x0000001800087306 */ /* 0x000e220000209400 */
[----:B------:R-:W-:Y:S02]  /*0ff0*/  IABS R12, R10 ;  /* 0x0000000a000c7213 */ /* 0x000fe40000000000 */
[-C--:B------:R-:W-:Y:S02]  /*1000*/  LOP3.LUT R13, R16, R23.reuse, RZ, 0x3c, !PT ;  /* 0x00000017100d7212 */ /* 0x080fe400078e3cff */
[----:B------:R-:W-:-:S02]  /*1010*/  LOP3.LUT R10, R10, R23, RZ, 0x3c, !PT ;  /* 0x000000170a0a7212 */ /* 0x000fc400078e3cff */
[----:B------:R-:W-:Y:S02]  /*1020*/  ISETP.GE.AND P1, PT, R13, RZ, PT ;  /* 0x000000ff0d00720c */ /* 0x000fe40003f26270 */
[----:B------:R-:W-:Y:S01]  /*1030*/  LOP3.LUT R17, RZ, R23, RZ, 0x33, !PT ;  /* 0x00000017ff117212 */ /* 0x000fe200078e33ff */
[----:B0-----:R-:W0:Y:S02]  /*1040*/  MUFU.RCP R8, R8 ;  /* 0x0000000800087308 */ /* 0x001e240000001000 */
[----:B0-----:R-:W-:-:S06]  /*1050*/  IADD3 R6, PT, PT, R8, 0xffffffe, RZ ;  /* 0x0ffffffe08067810 */ /* 0x001fcc0007ffe0ff */
[----:B------:R0:W1:Y:S02]  /*1060*/  F2I.FTZ.U32.TRUNC.NTZ R7, R6 ;  /* 0x0000000600077305 */ /* 0x000064000021f000 */
[----:B0-----:R-:W-:Y:S02]  /*1070*/  HFMA2 R6, -RZ, RZ, 0, 0 ;  /* 0x00000000ff067431 */ /* 0x001fe400000001ff */
[----:B-1----:R-:W-:-:S04]  /*1080*/  IMAD.MOV R9, RZ, RZ, -R7 ;  /* 0x000000ffff097224 */ /* 0x002fc800078e0a07 */
[----:B------:R-:W-:-:S04]  /*1090*/  IMAD R9, R9, R24, RZ ;  /* 0x0000001809097224 */ /* 0x000fc800078e02ff */
[----:B------:R-:W-:-:S04]  /*10a0*/  IMAD.HI.U32 R22, R7, R9, R6 ;  /* 0x0000000907167227 */ /* 0x000fc800078e0006 */
[----:B------:R-:W-:Y:S02]  /*10b0*/  IMAD.MOV.U32 R7, RZ, RZ, R11 ;  /* 0x000000ffff077224 */ /* 0x000fe400078e000b */
[----:B------:R-:W-:Y:S02]  /*10c0*/  IMAD.MOV.U32 R9, RZ, RZ, R12 ;  /* 0x000000ffff097224 */ /* 0x000fe400078e000c */
[----:B------:R-:W-:-:S04]  /*10d0*/  IMAD.HI.U32 R11, R22, R7, RZ ;  /* 0x00000007160b7227 */ /* 0x000fc800078e00ff */
[----:B------:R-:W-:Y:S01]  /*10e0*/  IMAD.HI.U32 R12, R22, R9, RZ ;  /* 0x00000009160c7227 */ /* 0x000fe200078e00ff */
[----:B------:R-:W-:-:S03]  /*10f0*/  IADD3 R6, PT, PT, -R11, RZ, RZ ;  /* 0x000000ff0b067210 */ /* 0x000fc60007ffe1ff */
[----:B------:R-:W-:Y:S02]  /*1100*/  IMAD.MOV R8, RZ, RZ, -R12 ;  /* 0x000000ffff087224 */ /* 0x000fe400078e0a0c */
[C---:B------:R-:W-:Y:S02]  /*1110*/  IMAD R7, R24.reuse, R6, R7 ;  /* 0x0000000618077224 */ /* 0x040fe400078e0207 */
[----:B------:R-:W-:-:S03]  /*1120*/  IMAD R9, R24, R8, R9 ;  /* 0x0000000818097224 */ /* 0x000fc600078e0209 */
[C---:B------:R-:W-:Y:S02]  /*1130*/  ISETP.GT.U32.AND P4, PT, R24.reuse, R7, PT ;  /* 0x000000071800720c */ /* 0x040fe40003f84070 */
[----:B------:R-:W-:-:S11]  /*1140*/  ISETP.GT.U32.AND P5, PT, R24, R9, PT ;  /* 0x000000091800720c */ /* 0x000fd60003fa4070 */
[----:B------:R-:W-:Y:S02]  /*1150*/  @!P4 IMAD.IADD R7, R7, 0x1, -R24 ;  /* 0x000000010707c824 */ /* 0x000fe400078e0a18 */
[-C--:B------:R-:W-:Y:S01]  /*1160*/  @!P5 IADD3 R9, PT, PT, R9, -R24.reuse, RZ ;  /* 0x800000180909d210 */ /* 0x080fe20007ffe0ff */
[----:B------:R-:W-:Y:S01]  /*1170*/  @!P4 VIADD R11, R11, 0x1 ;  /* 0x000000010b0bc836 */ /* 0x000fe20000000000 */
[----:B------:R-:W-:Y:S01]  /*1180*/  ISETP.GE.AND P4, PT, R10, RZ, PT ;  /* 0x000000ff0a00720c */ /* 0x000fe20003f86270 */
[----:B------:R-:W-:Y:S01]  /*1190*/  @!P5 VIADD R12, R12, 0x1 ;  /* 0x000000010c0cd836 */ /* 0x000fe20000000000 */
[-C--:B------:R-:W-:Y:S02]  /*11a0*/  ISETP.GE.U32.AND P2, PT, R7, R24.reuse, PT ;  /* 0x000000180700720c */ /* 0x080fe40003f46070 */
[----:B------:R-:W-:Y:S01]  /*11b0*/  ISETP.GE.U32.AND P3, PT, R9, R24, PT ;  /* 0x000000180900720c */ /* 0x000fe20003f66070 */
[----:B------:R-:W0:Y:S08]  /*11c0*/  LDC.64 R6, c[0x0][0x390] ;  /* 0x0000e400ff067b82 */ /* 0x000e300000000a00 */
[----:B------:R-:W1:Y:S02]  /*11d0*/  LDC.64 R8, c[0x0][0x380] ;  /* 0x0000e000ff087b82 */ /* 0x000e640000000a00 */
[----:B------:R-:W-:-:S02]  /*11e0*/  @P2 IADD3 R11, PT, PT, R11, 0x1, RZ ;  /* 0x000000010b0b2810 */ /* 0x000fc40007ffe0ff */
[----:B------:R-:W-:Y:S01]  /*11f0*/  @P3 VIADD R12, R12, 0x1 ;  /* 0x000000010c0c3836 */ /* 0x000fe20000000000 */
[----:B------:R-:W-:Y:S02]  /*1200*/  ISETP.NE.AND P2, PT, R23, RZ, PT ;  /* 0x000000ff1700720c */ /* 0x000fe40003f45270 */
[----:B------:R-:W-:Y:S01]  /*1210*/  @!P1 IADD3 R11, PT, PT, -R11, RZ, RZ ;  /* 0x000000ff0b0b9210 */ /* 0x000fe20007ffe1ff */
[----:B------:R-:W-:-:S03]  /*1220*/  @!P4 IMAD.MOV R12, RZ, RZ, -R12 ;  /* 0x000000ffff0cc224 */ /* 0x000fc600078e0a0c */
[C---:B------:R-:W-:Y:S02]  /*1230*/  SEL R13, R17.reuse, R11, !P2 ;  /* 0x0000000b110d7207 */ /* 0x040fe40005000000 */
[----:B------:R-:W-:-:S03]  /*1240*/  SEL R11, R17, R12, !P2 ;  /* 0x0000000c110b7207 */ /* 0x000fc60005000000 */
[----:B0-----:R-:W-:-:S04]  /*1250*/  IMAD.WIDE R12, R13, 0x4, R6 ;  /* 0x000000040d0c7825 */ /* 0x001fc800078e0206 */
[----:B------:R-:W-:Y:S01]  /*1260*/  IMAD.WIDE R10, R11, 0x4, R6 ;  /* 0x000000040b0a7825 */ /* 0x000fe200078e0206 */
[----:B------:R-:W3:Y:S03]  /*1270*/  LDG.E R19, desc[UR6][R12.64] ;  /* 0x000000060c137981 */ /* 0x000ee6000c1e1900 */
[----:B-1----:R-:W-:Y:S01]  /*1280*/  IMAD.WIDE.U32 R8, R15, 0x4, R8 ;  /* 0x000000040f087825 */ /* 0x002fe200078e0008 */
[----:B------:R0:W4:Y:S04]  /*1290*/  LDG.E R20, desc[UR6][R10.64] ;  /* 0x000000060a147981 */ /* 0x000128000c1e1900 */
[----:B------:R-:W3:Y:S04]  /*12a0*/  LDG.E R18, desc[UR6][R8.64] ;  /* 0x0000000608127981 */ /* 0x000ee8000c1e1900 */
[----:B------:R-:W4:Y:S01]  /*12b0*/  LDG.E R21, desc[UR6][R8.64+0x200] ;  /* 0x0002000608157981 */ /* 0x000f22000c1e1900 */
[----:B------:R-:W-:-:S04]  /*12c0*/  IADD3 R28, PT, PT, R16, 0x100, RZ ;  /* 0x00000100101c7810 */ /* 0x000fc80007ffe0ff */
[----:B------:R-:W-:-:S05]  /*12d0*/  IABS R29, R28 ;  /* 0x0000001c001d7213 */ /* 0x000fca0000000000 */
[----:B------:R-:W-:-:S04]  /*12e0*/  IMAD.HI.U32 R25, R22, R29, RZ ;  /* 0x0000001d16197227 */ /* 0x000fc800078e00ff */
[----:B------:R-:W-:-:S04]  /*12f0*/  IMAD.MOV R26, RZ, RZ, -R25 ;  /* 0x000000ffff1a7224 */ /* 0x000fc800078e0a19 */
[----:B------:R-:W-:Y:S01]  /*1300*/  IMAD R29, R24, R26, R29 ;  /* 0x0000001a181d7224 */ /* 0x000fe200078e021d */
[----:B------:R-:W-:-:S04]  /*1310*/  IADD3 R26, PT, PT, R16, 0x180, RZ ;  /* 0x00000180101a7810 */ /* 0x000fc80007ffe0ff */
[----:B0-----:R-:W-:Y:S02]  /*1320*/  IABS R11, R26 ;  /* 0x0000001a000b7213 */ /* 0x001fe40000000000 */
[----:B------:R-:W-:-:S03]  /*1330*/  ISETP.GT.U32.AND P1, PT, R24, R29, PT ;  /* 0x0000001d1800720c */ /* 0x000fc60003f24070 */
[----:B------:R-:W-:-:S05]  /*1340*/  IMAD.HI.U32 R22, R22, R11, RZ ;  /* 0x0000000b16167227 */ /* 0x000fca00078e00ff */
[----:B------:R-:W-:-:S05]  /*1350*/  IADD3 R10, PT, PT, -R22, RZ, RZ ;  /* 0x000000ff160a7210 */ /* 0x000fca0007ffe1ff */
[C---:B------:R-:W-:Y:S02]  /*1360*/  IMAD R11, R24.reuse, R10, R11 ;  /* 0x0000000a180b7224 */ /* 0x040fe400078e020b */
[----:B------:R-:W-:Y:S02]  /*1370*/  @!P1 IMAD.IADD R29, R29, 0x1, -R24 ;  /* 0x000000011d1d9824 */ /* 0x000fe400078e0a18 */
[----:B------:R-:W-:Y:S01]  /*1380*/  @!P1 VIADD R25, R25, 0x1 ;  /* 0x0000000119199836 */ /* 0x000fe20000000000 */
[----:B------:R-:W-:Y:S02]  /*1390*/  ISETP.GT.U32.AND P1, PT, R24, R11, PT ;  /* 0x0000000b1800720c */ /* 0x000fe40003f24070 */
[----:B------:R-:W-:Y:S02]  /*13a0*/  ISETP.GE.U32.AND P3, PT, R29, R24, PT ;  /* 0x000000181d00720c */ /* 0x000fe40003f66070 */
[----:B------:R-:W-:-:S04]  /*13b0*/  LOP3.LUT R28, R28, R23, RZ, 0x3c, !PT ;  /* 0x000000171c1c7212 */ /* 0x000fc800078e3cff */
[----:B------:R-:W-:-:S05]  /*13c0*/  ISETP.GE.AND P4, PT, R28, RZ, PT ;  /* 0x000000ff1c00720c */ /* 0x000fca0003f86270 */
[-C--:B------:R-:W-:Y:S02]  /*13d0*/  @!P1 IADD3 R11, PT, PT, R11, -R24.reuse, RZ ;  /* 0x800000180b0b9210 */ /* 0x080fe40007ffe0ff */
[----:B------:R-:W-:Y:S02]  /*13e0*/  @P3 IADD3 R25, PT, PT, R25, 0x1, RZ ;  /* 0x0000000119193810 */ /* 0x000fe40007ffe0ff */
[----:B------:R-:W-:Y:S02]  /*13f0*/  ISETP.GE.U32.AND P3, PT, R11, R24, PT ;  /* 0x000000180b00720c */ /* 0x000fe40003f66070 */
[----:B------:R-:W-:Y:S02]  /*1400*/  LOP3.LUT R23, R26, R23, RZ, 0x3c, !PT ;  /* 0x000000171a177212 */ /* 0x000fe400078e3cff */
[----:B--2---:R-:W-:Y:S01]  /*1410*/  IADD3 R10, P5, PT, R16, UR12, RZ ;  /* 0x0000000c100a7c10 */ /* 0x004fe2000ffbe0ff */
[----:B------:R-:W-:Y:S01]  /*1420*/  @!P4 IMAD.MOV R25, RZ, RZ, -R25 ;  /* 0x000000ffff19c224 */ /* 0x000fe200078e0a19 */
[----:B------:R-:W-:-:S02]  /*1430*/  ISETP.GE.AND P4, PT, R23, RZ, PT ;  /* 0x000000ff1700720c */ /* 0x000fc40003f86270 */
[----:B------:R-:W-:Y:S01]  /*1440*/  LEA.HI.X.SX32 R11, R16, UR13, 0x1, P5 ;  /* 0x0000000d100b7c11 */ /* 0x000fe2000a8f0eff */
[----:B------:R-:W-:Y:S01]  /*1450*/  @!P1 VIADD R22, R22, 0x1 ;  /* 0x0000000116169836 */ /* 0x000fe20000000000 */
[----:B------:R-:W-:Y:S01]  /*1460*/  SEL R13, R17, R25, !P2 ;  /* 0x00000019110d7207 */ /* 0x000fe20005000000 */
[----:B------:R-:W2:Y:S04]  /*1470*/  LDG.E R23, desc[UR6][R8.64+0x400] ;  /* 0x0004000608177981 */ /* 0x000ea8000c1e1900 */
[----:B------:R-:W5:Y:S01]  /*1480*/  LDG.E.S8 R24, desc[UR6][R10.64] ;  /* 0x000000060a187981 */ /* 0x000f62000c1e1300 */
[----:B------:R-:W-:Y:S01]  /*1490*/  @P3 IADD3 R22, PT, PT, R22, 0x1, RZ ;  /* 0x0000000116163810 */ /* 0x000fe20007ffe0ff */
[----:B------:R-:W-:Y:S02]  /*14a0*/  IMAD.WIDE R12, R13, 0x4, R6 ;  /* 0x000000040d0c7825 */ /* 0x000fe400078e0206 */
[----:B------:R-:W2:Y:S02]  /*14b0*/  LDG.E R16, desc[UR6][R8.64+0x600] ;  /* 0x0006000608107981 */ /* 0x000ea4000c1e1900 */
[----:B------:R-:W-:-:S02]  /*14c0*/  @!P4 IMAD.MOV R22, RZ, RZ, -R22 ;  /* 0x000000ffff16c224 */ /* 0x000fc400078e0a16 */
[----:B------:R-:W2:Y:S03]  /*14d0*/  LDG.E R12, desc[UR6][R12.64] ;  /* 0x000000060c0c7981 */ /* 0x000ea6000c1e1900 */
[----:B------:R-:W-:Y:S01]  /*14e0*/  SEL R17, R17, R22, !P2 ;  /* 0x0000001611117207 */ /* 0x000fe20005000000 */
[----:B------:R-:W2:Y:S04]  /*14f0*/  LDG.E.S8 R13, desc[UR6][R10.64+0x180] ;  /* 0x000180060a0d7981 */ /* 0x000ea8000c1e1300 */
[----:B------:R-:W-:-:S06]  /*1500*/  IMAD.WIDE R6, R17, 0x4, R6 ;  /* 0x0000000411067825 */ /* 0x000fcc00078e0206 */
[----:B------:R-:W2:Y:S01]  /*1510*/  LDG.E R7, desc[UR6][R6.64] ;  /* 0x0000000606077981 */ /* 0x000ea2000c1e1900 */
[----:B---3--:R-:W-:-:S03]  /*1520*/  FMUL R18, R18, R19 ;  /* 0x0000001312127220 */ /* 0x008fc60000400000 */
[----:B------:R-:W3:Y:S01]  /*1530*/  LDG.E.S8 R19, desc[UR6][R10.64+0x80] ;  /* 0x000080060a137981 */ /* 0x000ee2000c1e1300 */
[----:B----4-:R-:W-:-:S03]  /*1540*/  FMUL R20, R21, R20 ;  /* 0x0000001415147220 */ /* 0x010fc60000400000 */
[----:B------:R-:W4:Y:S01]  /*1550*/  LDG.E.S8 R21, desc[UR6][R10.64+0x100] ;  /* 0x000100060a157981 */ /* 0x000f22000c1e1300 */
[----:B------:R-:W-:Y:S01]  /*1560*/  IADD3 R15, PT, PT, R15, 0x200, RZ ;  /* 0x000002000f0f7810 */ /* 0x000fe20007ffe0ff */
[----:B-----5:R-:W0:Y:S01]  /*1570*/  I2F.S16 R24, R24 ;  /* 0x0000001800187306 */ /* 0x020e220000101400 */
[----:B--2---:R-:W-:Y:S01]  /*1580*/  FMUL R12, R23, R12 ;  /* 0x0000000c170c7220 */ /* 0x004fe20000400000 */
[----:B0-----:R-:W-:-:S06]  /*1590*/  FFMA R27, R18, R24, R27 ;  /* 0x00000018121b7223 */ /* 0x001fcc000000001b */
[----:B------:R-:W-:Y:S01]  /*15a0*/  I2F.S16 R13, R13 ;  /* 0x0000000d000d7306 */ /* 0x000fe20000101400 */
[----:B------:R-:W-:-:S07]  /*15b0*/  FMUL R16, R16, R7 ;  /* 0x0000000710107220 */ /* 0x000fce0000400000 */
[----:B---3--:R-:W0:Y:S08]  /*15c0*/  I2F.S16 R19, R19 ;  /* 0x0000001300137306 */ /* 0x008e300000101400 */
[----:B----4-:R-:W1:Y:S01]  /*15d0*/  I2F.S16 R21, R21 ;  /* 0x0000001500157306 */ /* 0x010e620000101400 */
[----:B0-----:R-:W-:-:S04]  /*15e0*/  FFMA R27, R20, R19, R27 ;  /* 0x00000013141b7223 */ /* 0x001fc8000000001b */
[----:B-1----:R-:W-:-:S04]  /*15f0*/  FFMA R27, R12, R21, R27 ;  /* 0x000000150c1b7223 */ /* 0x002fc8000000001b */
[----:B------:R-:W-:-:S07]  /*1600*/  FFMA R27, R16, R13, R27 ;  /* 0x0000000d101b7223 */ /* 0x000fce000000001b */
.L_x_66:
[----:B------:R-:W-:Y:S05]  /*1610*/  BSYNC.RECONVERGENT B2 ;  /* 0x0000000000027941 */ /* 0x000fea0003800200 */
.L_x_65:
[----:B------:R-:W-:Y:S05]  /*1620*/  @!P0 BRA `(.L_x_64) ;  /* 0x0000000400b88947 */ /* 0x000fea0003800000 */
[----:B------:R-:W-:Y:S01]  /*1630*/  ISETP.NE.AND P1, PT, R14, 0x1, PT ;  /* 0x000000010e00780c */ /* 0x000fe20003f25270 */
[----:B------:R-:W-:Y:S01]  /*1640*/  BSSY.RECONVERGENT B2, `(.L_x_67) ;  /* 0x0000042000027945 */ /* 0x000fe20003800200 */
[----:B------:R-:W-:-:S11]  /*1650*/  LOP3.LUT P0, RZ, R5, 0x80, RZ, 0xc0, !PT ;  /* 0x0000008005ff7812 */ /* 0x000fd6000780c0ff */
[----:B------:R-:W-:Y:S05]  /*1660*/  @!P1 BRA `(.L_x_68) ;  /* 0x0000000000fc9947 */ /* 0x000fea0003800000 */
[----:B------:R-:W0:Y:S01]  /*1670*/  LDC R5, c[0x0][0x398] ;  /* 0x0000e600ff057b82 */ /* 0x000e220000000800 */
[----:B------:R-:W1:Y:S01]  /*1680*/  LDCU UR5, c[0x0][0x3a8] ;  /* 0x00007500ff0577ac */ /* 0x000e620008000800 */
[----:B------:R-:W2:Y:S01]  /*1690*/  LDCU.64 UR12, c[0x0][0x388] ;  /* 0x00007100ff0c77ac */ /* 0x000ea20008000a00 */
[----:B-1----:R-:W-:-:S04]  /*16a0*/  IMAD R12, R0, UR5, R15 ;  /* 0x00000005000c7c24 */ /* 0x002fc8000f8e020f */
[----:B------:R-:W-:Y:S01]  /*16b0*/  VIADD R8, R12, 0x80 ;  /* 0x000000800c087836 */ /* 0x000fe20000000000 */
[-C--:B0-----:R-:W-:Y:S02]  /*16c0*/  IABS R11, R5.reuse ;  /* 0x00000005000b7213 */ /* 0x081fe40000000000 */
[----:B------:R-:W-:Y:S02]  /*16d0*/  IABS R10, R12 ;  /* 0x0000000c000a7213 */ /* 0x000fe40000000000 */
[----:B------:R-:W0:Y:S01]  /*16e0*/  I2F.RP R9, R11 ;  /* 0x0000000b00097306 */ /* 0x000e220000209400 */
[----:B------:R-:W-:-:S07]  /*16f0*/  LOP3.LUT R17, RZ, R5, RZ, 0x33, !PT ;  /* 0x00000005ff117212 */ /* 0x000fce00078e33ff */
[----:B0-----:R-:W0:Y:S02]  /*1700*/  MUFU.RCP R9, R9 ;  /* 0x0000000900097308 */ /* 0x001e240000001000 */
[----:B0-----:R-:W-:Y:S01]  /*1710*/  VIADD R7, R9, 0xffffffe ;  /* 0x0ffffffe09077836 */ /* 0x001fe20000000000 */
[----:B------:R-:W-:-:S05]  /*1720*/  IABS R9, R8 ;  /* 0x0000000800097213 */ /* 0x000fca0000000000 */
[----:B------:R-:W0:Y:S02]  /*1730*/  F2I.FTZ.U32.TRUNC.NTZ R7, R7 ;  /* 0x0000000700077305 */ /* 0x000e24000021f000 */
[----:B0-----:R-:W-:-:S05]  /*1740*/  IADD3 R6, PT, PT, RZ, -R7, RZ ;  /* 0x80000007ff067210 */ /* 0x001fca0007ffe0ff */
[----:B------:R-:W-:Y:S01]  /*1750*/  IMAD R13, R6, R11, RZ ;  /* 0x0000000b060d7224 */ /* 0x000fe200078e02ff */
[----:B------:R-:W-:-:S05]  /*1760*/  MOV R6, RZ ;  /* 0x000000ff00067202 */ /* 0x000fca0000000f00 */
[----:B------:R-:W-:-:S04]  /*1770*/  IMAD.HI.U32 R14, R7, R13, R6 ;  /* 0x0000000d070e7227 */ /* 0x000fc800078e0006 */
[----:B------:R-:W-:-:S04]  /*1780*/  IMAD.MOV.U32 R6, RZ, RZ, R10 ;  /* 0x000000ffff067224 */ /* 0x000fc800078e000a */
[----:B------:R-:W-:-:S04]  /*1790*/  IMAD.HI.U32 R13, R14, R6, RZ ;  /* 0x000000060e0d7227 */ /* 0x000fc800078e00ff */
[----:B------:R-:W-:Y:S01]  /*17a0*/  IMAD.HI.U32 R14, R14, R9, RZ ;  /* 0x000000090e0e7227 */ /* 0x000fe200078e00ff */
[----:B------:R-:W-:-:S03]  /*17b0*/  IADD3 R7, PT, PT, -R13, RZ, RZ ;  /* 0x000000ff0d077210 */ /* 0x000fc60007ffe1ff */
[----:B------:R-:W-:Y:S02]  /*17c0*/  IMAD.MOV R10, RZ, RZ, -R14 ;  /* 0x000000ffff0a7224 */ /* 0x000fe400078e0a0e */
[C---:B------:R-:W-:Y:S02]  /*17d0*/  IMAD R6, R11.reuse, R7, R6 ;  /* 0x000000070b067224 */ /* 0x040fe400078e0206 */
[C---:B------:R-:W-:Y:S01]  /*17e0*/  IMAD R7, R11.reuse, R10, R9 ;  /* 0x0000000a0b077224 */ /* 0x040fe200078e0209 */
[----:B------:R-:W-:Y:S02]  /*17f0*/  LOP3.LUT R10, R8, R5, RZ, 0x3c, !PT ;  /* 0x00000005080a7212 */ /* 0x000fe400078e3cff */
[C---:B------:R-:W-:Y:S01]  /*1800*/  ISETP.GT.U32.AND P5, PT, R11.reuse, R6, PT ;  /* 0x000000060b00720c */ /* 0x040fe20003fa4070 */
[----:B------:R-:W0:Y:S01]  /*1810*/  LDC.64 R8, c[0x0][0x380] ;  /* 0x0000e000ff087b82 */ /* 0x000e220000000a00 */
[----:B------:R-:W-:-:S11]  /*1820*/  ISETP.GT.U32.AND P4, PT, R11, R7, PT ;  /* 0x000000070b00720c */ /* 0x000fd60003f84070 */
[-C--:B------:R-:W-:Y:S02]  /*1830*/  @!P5 IADD3 R6, PT, PT, R6, -R11.reuse, RZ ;  /* 0x8000000b0606d210 */ /* 0x080fe40007ffe0ff */
[----:B------:R-:W-:Y:S01]  /*1840*/  @!P4 IMAD.IADD R7, R7, 0x1, -R11 ;  /* 0x000000010707c824 */ /* 0x000fe200078e0a0b */
[----:B------:R-:W-:Y:S01]  /*1850*/  @!P5 IADD3 R13, PT, PT, R13, 0x1, RZ ;  /* 0x000000010d0dd810 */ /* 0x000fe20007ffe0ff */
[----:B------:R-:W-:Y:S01]  /*1860*/  @!P4 VIADD R14, R14, 0x1 ;  /* 0x000000010e0ec836 */ /* 0x000fe20000000000 */
[-C--:B------:R-:W-:Y:S02]  /*1870*/  ISETP.GE.U32.AND P3, PT, R6, R11.reuse, PT ;  /* 0x0000000b0600720c */ /* 0x080fe40003f66070 */
[----:B------:R-:W-:Y:S02]  /*1880*/  ISETP.GE.U32.AND P2, PT, R7, R11, PT ;  /* 0x0000000b0700720c */ /* 0x000fe40003f46070 */
[----:B------:R-:W-:Y:S01]  /*1890*/  LOP3.LUT R11, R12, R5, RZ, 0x3c, !PT ;  /* 0x000000050c0b7212 */ /* 0x000fe200078e3cff */
[----:B------:R-:W1:Y:S01]  /*18a0*/  LDC.64 R6, c[0x0][0x390] ;  /* 0x0000e400ff067b82 */ /* 0x000e620000000a00 */
[----:B------:R-:W-:-:S02]  /*18b0*/  ISETP.GE.AND P5, PT, R10, RZ, PT ;  /* 0x000000ff0a00720c */ /* 0x000fc40003fa6270 */
[----:B------:R-:W-:Y:S02]  /*18c0*/  ISETP.GE.AND P1, PT, R11, RZ, PT ;  /* 0x000000ff0b00720c */ /* 0x000fe40003f26270 */
[----:B--2---:R-:W-:-:S03]  /*18d0*/  IADD3 R10, P6, PT, R12, UR12, RZ ;  /* 0x0000000c0c0a7c10 */ /* 0x004fc6000ffde0ff */
[----:B------:R-:W-:Y:S02]  /*18e0*/  @P3 IADD3 R13, PT, PT, R13, 0x1, RZ ;  /* 0x000000010d0d3810 */ /* 0x000fe40007ffe0ff */
[----:B------:R-:W-:Y:S01]  /*18f0*/  LEA.HI.X.SX32 R11, R12, UR13, 0x1, P6 ;  /* 0x0000000d0c0b7c11 */ /* 0x000fe2000b0f0eff */
[----:B------:R-:W-:Y:S01]  /*1900*/  @P2 VIADD R14, R14, 0x1 ;  /* 0x000000010e0e2836 */ /* 0x000fe20000000000 */
[----:B------:R-:W-:-:S04]  /*1910*/  ISETP.NE.AND P2, PT, R5, RZ, PT ;  /* 0x000000ff0500720c */ /* 0x000fc80003f45270 */
[----:B------:R-:W-:Y:S01]  /*1920*/  @!P1 IADD3 R13, PT, PT, -R13, RZ, RZ ;  /* 0x000000ff0d0d9210 */ /* 0x000fe20007ffe1ff */
[----:B------:R-:W-:Y:S01]  /*1930*/  @!P5 IMAD.MOV R14, RZ, RZ, -R14 ;  /* 0x000000ffff0ed224 */ /* 0x000fe200078e0a0e */
[----:B------:R-:W2:Y:S02]  /*1940*/  LDG.E.S8 R5, desc[UR6][R10.64] ;  /* 0x000000060a057981 */ /* 0x000ea4000c1e1300 */
[C---:B------:R-:W-:Y:S02]  /*1950*/  SEL R13, R17.reuse, R13, !P2 ;  /* 0x0000000d110d7207 */ /* 0x040fe40005000000 */
[----:B------:R-:W3:Y:S01]  /*1960*/  LDG.E.S8 R16, desc[UR6][R10.64+0x80] ;  /* 0x000080060a107981 */ /* 0x000ee2000c1e1300 */
[----:B------:R-:W-:Y:S01]  /*1970*/  SEL R17, R17, R14, !P2 ;  /* 0x0000000e11117207 */ /* 0x000fe20005000000 */
[----:B0-----:R-:W-:-:S04]  /*1980*/  IMAD.WIDE.U32 R8, R15, 0x4, R8 ;  /* 0x000000040f087825 */ /* 0x001fc800078e0008 */
[--C-:B-1----:R-:W-:Y:S01]  /*1990*/  IMAD.WIDE R12, R13, 0x4, R6.reuse ;  /* 0x000000040d0c7825 */ /* 0x102fe200078e0206 */
[----:B------:R-:W4:Y:S03]  /*19a0*/  LDG.E R19, desc[UR6][R8.64+0x200] ;  /* 0x0002000608137981 */ /* 0x000f26000c1e1900 */
[----:B------:R-:W-:Y:S02]  /*19b0*/  IMAD.WIDE R6, R17, 0x4, R6 ;  /* 0x0000000411067825 */ /* 0x000fe400078e0206 */
[----:B------:R-:W5:Y:S04]  /*19c0*/  LDG.E R12, desc[UR6][R12.64] ;  /* 0x000000060c0c7981 */ /* 0x000f68000c1e1900 */
[----:B------:R-:W5:Y:S04]  /*19d0*/  LDG.E R17, desc[UR6][R8.64] ;  /* 0x0000000608117981 */ /* 0x000f68000c1e1900 */
[----:B------:R-:W4:Y:S01]  /*19e0*/  LDG.E R6, desc[UR6][R6.64] ;  /* 0x0000000606067981 */ /* 0x000f22000c1e1900 */
[----:B------:R-:W-:Y:S01]  /*19f0*/  IADD3 R15, PT, PT, R15, 0x100, RZ ;  /* 0x000001000f0f7810 */ /* 0x000fe20007ffe0ff */
[----:B--2---:R-:W0:Y:S08]  /*1a00*/  I2F.S16 R5, R5 ;  /* 0x0000000500057306 */ /* 0x004e300000101400 */
[----:B---3--:R-:W1:Y:S01]  /*1a10*/  I2F.S16 R16, R16 ;  /* 0x0000001000107306 */ /* 0x008e620000101400 */
[----:B-----5:R-:W-:Y:S01]  /*1a20*/  FMUL R10, R17, R12 ;  /* 0x0000000c110a7220 */ /* 0x020fe20000400000 */
[----:B----4-:R-:W-:-:S03]  /*1a30*/  FMUL R11, R19, R6 ;  /* 0x00000006130b7220 */ /* 0x010fc60000400000 */
[----:B0-----:R-:W-:-:S04]  /*1a40*/  FFMA R10, R10, R5, R27 ;  /* 0x000000050a0a7223 */ /* 0x001fc8000000001b */
[----:B-1----:R-:W-:-:S07]  /*1a50*/  FFMA R27, R11, R16, R10 ;  /* 0x000000100b1b7223 */ /* 0x002fce000000000a */
.L_x_68:
[----:B------:R-:W-:Y:S05]  /*1a60*/  BSYNC.RECONVERGENT B2 ;  /* 0x0000000000027941 */ /* 0x000fea0003800200 */
.L_x_67:
[----:B------:R-:W-:Y:S05]  /*1a70*/  @P0 BRA `(.L_x_64) ;  /* 0x0000000000a40947 */ /* 0x000fea0003800000 */
[----:B------:R-:W0:Y:S01]  /*1a80*/  LDC R5, c[0x0][0x398] ;  /* 0x0000e600ff057b82 */ /* 0x000e220000000800 */
[----:B------:R-:W1:Y:S01]  /*1a90*/  LDCU UR5, c[0x0][0x3a8] ;  /* 0x00007500ff0577ac */ /* 0x000e620008000800 */
[----:B------:R-:W2:Y:S01]  /*1aa0*/  LDCU.64 UR12, c[0x0][0x388] ;  /* 0x00007100ff0c77ac */ /* 0x000ea20008000a00 */
[----:B-1----:R-:W-:Y:S01]  /*1ab0*/  IMAD R12, R0, UR5, R15 ;  /* 0x00000005000c7c24 */ /* 0x002fe2000f8e020f */
[----:B0-----:R-:W-:-:S04]  /*1ac0*/  IABS R9, R5 ;  /* 0x0000000500097213 */ /* 0x001fc80000000000 */
[----:B------:R-:W-:Y:S01]  /*1ad0*/  IABS R10, R12 ;  /* 0x0000000c000a7213 */ /* 0x000fe20000000000 */
[----:B------:R-:W0:Y:S08]  /*1ae0*/  I2F.RP R8, R9 ;  /* 0x0000000900087306 */ /* 0x000e300000209400 */
[----:B0-----:R-:W0:Y:S02]  /*1af0*/  MUFU.RCP R8, R8 ;  /* 0x0000000800087308 */ /* 0x001e240000001000 */
[----:B0-----:R-:W-:-:S06]  /*1b00*/  VIADD R7, R8, 0xffffffe ;  /* 0x0ffffffe08077836 */ /* 0x001fcc0000000000 */
[----:B------:R-:W0:Y:S02]  /*1b10*/  F2I.FTZ.U32.TRUNC.NTZ R7, R7 ;  /* 0x0000000700077305 */ /* 0x000e24000021f000 */
[----:B0-----:R-:W-:-:S05]  /*1b20*/  IADD3 R6, PT, PT, RZ, -R7, RZ ;  /* 0x80000007ff067210 */ /* 0x001fca0007ffe0ff */
[----:B------:R-:W-:Y:S02]  /*1b30*/  IMAD R11, R6, R9, RZ ;  /* 0x00000009060b7224 */ /* 0x000fe400078e02ff */
[----:B------:R-:W-:-:S04]  /*1b40*/  IMAD.MOV.U32 R6, RZ, RZ, RZ ;  /* 0x000000ffff067224 */ /* 0x000fc800078e00ff */
[----:B------:R-:W-:Y:S01]  /*1b50*/  IMAD.HI.U32 R11, R7, R11, R6 ;  /* 0x0000000b070b7227 */ /* 0x000fe200078e0006 */
[----:B------:R-:W-:Y:S02]  /*1b60*/  MOV R6, R10 ;  /* 0x0000000a00067202 */ /* 0x000fe40000000f00 */
[----:B------:R-:W-:-:S03]  /*1b70*/  LOP3.LUT R10, R12, R5, RZ, 0x3c, !PT ;  /* 0x000000050c0a7212 */ /* 0x000fc600078e3cff */
[----:B------:R-:W-:Y:S01]  /*1b80*/  IMAD.HI.U32 R11, R11, R6, RZ ;  /* 0x000000060b0b7227 */ /* 0x000fe200078e00ff */
[----:B------:R-:W-:-:S03]  /*1b90*/  ISETP.GE.AND P2, PT, R10, RZ, PT ;  /* 0x000000ff0a00720c */ /* 0x000fc60003f46270 */
[----:B------:R-:W-:-:S04]  /*1ba0*/  IMAD.MOV R7, RZ, RZ, -R11 ;  /* 0x000000ffff077224 */ /* 0x000fc800078e0a0b */
[----:B------:R-:W-:-:S05]  /*1bb0*/  IMAD R6, R9, R7, R6 ;  /* 0x0000000709067224 */ /* 0x000fca00078e0206 */
[----:B------:R-:W-:-:S13]  /*1bc0*/  ISETP.GT.U32.AND P1, PT, R9, R6, PT ;  /* 0x000000060900720c */ /* 0x000fda0003f24070 */
[-C--:B------:R-:W-:Y:S01]  /*1bd0*/  @!P1 IADD3 R6, PT, PT, R6, -R9.reuse, RZ ;  /* 0x8000000906069210 */ /* 0x080fe20007ffe0ff */
[----:B------:R-:W-:Y:S01]  /*1be0*/  @!P1 VIADD R11, R11, 0x1 ;  /* 0x000000010b0b9836 */ /* 0x000fe20000000000 */
[----:B------:R-:W-:Y:S02]  /*1bf0*/  ISETP.NE.AND P1, PT, R5, RZ, PT ;  /* 0x000000ff0500720c */ /* 0x000fe40003f25270 */
[----:B------:R-:W-:Y:S02]  /*1c00*/  ISETP.GE.U32.AND P0, PT, R6, R9, PT ;  /* 0x000000090600720c */ /* 0x000fe40003f06070 */
[----:B------:R-:W0:Y:S08]  /*1c10*/  LDC.64 R8, c[0x0][0x380] ;  /* 0x0000e000ff087b82 */ /* 0x000e300000000a00 */
[----:B------:R-:W1:Y:S03]  /*1c20*/  LDC.64 R6, c[0x0][0x390] ;  /* 0x0000e400ff067b82 */ /* 0x000e660000000a00 */
[----:B------:R-:W-:-:S02]  /*1c30*/  @P0 IADD3 R11, PT, PT, R11, 0x1, RZ ;  /* 0x000000010b0b0810 */ /* 0x000fc40007ffe0ff */
[----:B--2---:R-:W-:-:S03]  /*1c40*/  IADD3 R10, P0, PT, R12, UR12, RZ ;  /* 0x0000000c0c0a7c10 */ /* 0x004fc6000ff1e0ff */
[----:B------:R-:W-:Y:S01]  /*1c50*/  IMAD.MOV.U32 R13, RZ, RZ, R11 ;  /* 0x000000ffff0d7224 */ /* 0x000fe200078e000b */
[----:B------:R-:W-:-:S04]  /*1c60*/  LEA.HI.X.SX32 R11, R12, UR13, 0x1, P0 ;  /* 0x0000000d0c0b7c11 */ /* 0x000fc800080f0eff */
[----:B------:R-:W-:Y:S01]  /*1c70*/  @!P2 IADD3 R13, PT, PT, -R13, RZ, RZ ;  /* 0x000000ff0d0da210 */ /* 0x000fe20007ffe1ff */
[----:B------:R-:W2:Y:S01]  /*1c80*/  LDG.E.S8 R10, desc[UR6][R10.64] ;  /* 0x000000060a0a7981 */ /* 0x000ea2000c1e1300 */
[----:B------:R-:W-:Y:S01]  /*1c90*/  @!P1 LOP3.LUT R13, RZ, R5, RZ, 0x33, !PT ;  /* 0x00000005ff0d9212 */ /* 0x000fe200078e33ff */
[----:B0-----:R-:W-:-:S06]  /*1ca0*/  IMAD.WIDE.U32 R8, R15, 0x4, R8 ;  /* 0x000000040f087825 */ /* 0x001fcc00078e0008 */
[----:B------:R-:W3:Y:S01]  /*1cb0*/  LDG.E R9, desc[UR6][R8.64] ;  /* 0x0000000608097981 */ /* 0x000ee2000c1e1900 */
[----:B-1----:R-:W-:-:S06]  /*1cc0*/  IMAD.WIDE R6, R13, 0x4, R6 ;  /* 0x000000040d067825 */ /* 0x002fcc00078e0206 */
[----:B------:R-:W3:Y:S01]  /*1cd0*/  LDG.E R6, desc[UR6][R6.64] ;  /* 0x0000000606067981 */ /* 0x000ee2000c1e1900 */
[----:B--2---:R-:W0:Y:S01]  /*1ce0*/  I2F.S16 R5, R10 ;  /* 0x0000000a00057306 */ /* 0x004e220000101400 */
[----:B---3--:R-:W-:-:S04]  /*1cf0*/  FMUL R12, R9, R6 ;  /* 0x00000006090c7220 */ /* 0x008fc80000400000 */
[----:B0-----:R-:W-:-:S07]  /*1d00*/  FFMA R27, R12, R5, R27 ;  /* 0x000000050c1b7223 */ /* 0x001fce000000001b */
.L_x_64:
[----:B------:R-:W-:Y:S05]  /*1d10*/  BSYNC.RECONVERGENT B1 ;  /* 0x0000000000017941 */ /* 0x000fea0003800200 */
.L_x_63:
[----:B------:R0:W-:Y:S02]  /*1d20*/  STS [R2], R27 ;  /* 0x0000001b02007388 */ /* 0x0001e40000000800 */
.L_x_58:
[----:B-1----:R-:W-:Y:S05]  /*1d30*/  BSYNC.RECONVERGENT B0 ;  /* 0x0000000000007941 */ /* 0x002fea0003800200 */
.L_x_57:
[----:B------:R-:W-:Y:S01]  /*1d40*/  BAR.SYNC.DEFER_BLOCKING 0x0 ;  /* 0x0000000000007b1d */ /* 0x000fe20000010000 */
[----:B------:R-:W-:-:S05]  /*1d50*/  ISETP.NE.AND P2, PT, R3, RZ, PT ;  /* 0x000000ff0300720c */ /* 0x000fca0003f45270 */
[----:B------:R-:W1:Y:S08]  /*1d60*/  S2R R3, SR_LANEID ;  /* 0x0000000000037919 */ /* 0x000e700000000000 */
[----:B------:R-:W2:Y:S01]  /*1d70*/  @!P2 S2R R11, SR_CgaCtaId ;  /* 0x00000000000ba919 */ /* 0x000ea20000008800 */
[----:B0-----:R-:W0:Y:S01]  /*1d80*/  LDS R2, [R2] ;  /* 0x0000000002027984 */ /* 0x001e220000000800 */
[----:B-1----:R-:W-:-:S03]  /*1d90*/  ISETP.NE.AND P1, PT, R3, RZ, PT ;  /* 0x000000ff0300720c */ /* 0x002fc60003f25270 */
[----:B0-----:R-:W0:Y:S02]  /*1da0*/  SHFL.DOWN P0, R5, R2, 0x1, 0x1f ;  /* 0x08201f0002057f89 */ /* 0x001e240000000000 */
[----:B0-----:R-:W-:Y:S01]  /*1db0*/  @P0 FADD R5, R2, R5 ;  /* 0x0000000502050221 */ /* 0x001fe20000000000 */
[----:B------:R-:W-:-:S04]  /*1dc0*/  @!P2 MOV R2, 0x400 ;  /* 0x000004000002a802 */ /* 0x000fc80000000f00 */
[----:B------:R-:W0:Y:S01]  /*1dd0*/  SHFL.DOWN P0, R6, R5, 0x2, 0x1f ;  /* 0x08401f0005067f89 */ /* 0x000e220000000000 */
[----:B--2---:R-:W-:Y:S02]  /*1de0*/  @!P2 LEA R11, R11, R2, 0x18 ;  /* 0x000000020b0ba211 */ /* 0x004fe400078ec0ff */
[----:B------:R-:W1:Y:S01]  /*1df0*/  @!P2 LDC.64 R2, c[0x0][0x3a0] ;  /* 0x0000e800ff02ab82 */ /* 0x000e620000000a00 */
[----:B0-----:R-:W-:Y:S01]  /*1e00*/  @P0 FADD R6, R5, R6 ;  /* 0x0000000605060221 */ /* 0x001fe20000000000 */
[----:B-1----:R-:W-:-:S04]  /*1e10*/  @!P2 IMAD.WIDE.U32 R2, R0, 0x4, R2 ;  /* 0x000000040002a825 */ /* 0x002fc800078e0002 */
[----:B------:R-:W0:Y:S02]  /*1e20*/  SHFL.DOWN P0, R7, R6, 0x4, 0x1f ;  /* 0x08801f0006077f89 */ /* 0x000e240000000000 */
[----:B0-----:R-:W-:-:S05]  /*1e30*/  @P0 FADD R7, R6, R7 ;  /* 0x0000000706070221 */ /* 0x001fca0000000000 */
[----:B------:R-:W0:Y:S02]  /*1e40*/  SHFL.DOWN P0, R8, R7, 0x8, 0x1f ;  /* 0x09001f0007087f89 */ /* 0x000e240000000000 */
[----:B0-----:R-:W-:-:S05]  /*1e50*/  @P0 FADD R8, R7, R8 ;  /* 0x0000000807080221 */ /* 0x001fca0000000000 */
[----:B------:R-:W0:Y:S02]  /*1e60*/  SHFL.DOWN P0, R9, R8, 0x10, 0x1f ;  /* 0x0a001f0008097f89 */ /* 0x000e240000000000 */
[----:B0-----:R-:W-:-:S05]  /*1e70*/  @P0 FADD R9, R8, R9 ;  /* 0x0000000908090221 */ /* 0x001fca0000000000 */
[----:B------:R-:W-:Y:S01]  /*1e80*/  @!P1 STS [R4+UR4+0x4], R9 ;  /* 0x0000040904009988 */ /* 0x000fe20008000804 */
        /* <DEDUP_REMOVED lines=10> */
.L_x_69:
        /* <DEDUP_REMOVED lines=13> */
.L_x_98:


//--------------------- .text._Z15opt_matmul_fp32ILi128ELi1EEvPKfS1_Pfii --------------------------
	.section	.text._Z15opt_matmul_fp32ILi128ELi1EEvPKfS1_Pfii,"ax",@progbits
	.align	128
        .global         _Z15opt_matmul_fp32ILi128ELi1EEvPKfS1_Pfii
        .type           _Z15opt_matmul_fp32ILi128ELi1EEvPKfS1_Pfii,@function
        .size           _Z15opt_matmul_fp32ILi128ELi1EEvPKfS1_Pfii,(.L_x_99 - _Z15opt_matmul_fp32ILi128ELi1EEvPKfS1_Pfii)
        .other          _Z15opt_matmul_fp32ILi128ELi1EEvPKfS1_Pfii,@"STO_CUDA_ENTRY STV_DEFAULT"
_Z15opt_matmul_fp32ILi128ELi1EEvPKfS1_Pfii:
.text._Z15opt_matmul_fp32ILi128ELi1EEvPKfS1_Pfii:
[----:B------:R-:W-:Y:S01]  /*0000*/  LDC R1, c[0x0][0x37c] ;  /* 0x0000df00ff017b82 */ /* 0x000fe20000000800 */
[----:B------:R-:W0:Y:S01]  /*0010*/  S2R R0, SR_CTAID.X ;  /* 0x0000000000007919 */ /* 0x000e220000002500 */
[----:B------:R-:W0:Y:S02]  /*0020*/  LDCU UR4, c[0x0][0x39c] ;  /* 0x00007380ff0477ac */ /* 0x000e240008000800 */
[----:B0-----:R-:W-:-:S13]  /*0030*/  ISETP.GE.AND P0, PT, R0, UR4, PT ;  /* 0x0000000400007c0c */ /* 0x001fda000bf06270 */
[----:B------:R-:W-:Y:S05]  /*0040*/  @P0 EXIT ;  /* 0x000000000000094d */ /* 0x000fea0003800000 */
[----:B------:R-:W0:Y:S01]  /*0050*/  LDCU UR10, c[0x0][0x398] ;  /* 0x00007300ff0a77ac */ /* 0x000e220008000800 */
[----:B------:R-:W1:Y:S01]  /*0060*/  S2R R3, SR_TID.X ;  /* 0x0000000000037919 */ /* 0x000e620000002100 */
[----:B------:R-:W2:Y:S01]  /*0070*/  S2UR UR6, SR_CgaCtaId ;  /* 0x00000000000679c3 */ /* 0x000ea20000008800 */
[----:B------:R-:W-:Y:S01]  /*0080*/  BSSY.RECONVERGENT B0, `(.L_x_70) ;  /* 0x0000074000007945 */ /* 0x000fe20003800200 */
[----:B------:R-:W-:Y:S01]  /*0090*/  UMOV UR5, 0x400 ;  /* 0x0000040000057882 */ /* 0x000fe20000000000 */
[----:B------:R-:W3:Y:S01]  /*00a0*/  LDCU.64 UR8, c[0x0][0x358] ;  /* 0x00006b00ff0877ac */ /* 0x000ee20008000a00 */
[----:B------:R-:W-:Y:S01]  /*00b0*/  HFMA2 R28, -RZ, RZ, 0, 0 ;  /* 0x00000000ff1c7431 */ /* 0x000fe200000001ff */
[----:B------:R-:W4:Y:S03]  /*00c0*/  LDCU.64 UR12, c[0x0][0x380] ;  /* 0x00007000ff0c77ac */ /* 0x000f260008000a00 */
[----:B------:R-:W5:Y:S01]  /*00d0*/  LDC.64 R26, c[0x0][0x388] ;  /* 0x0000e200ff1a7b82 */ /* 0x000f620000000a00 */
[----:B0-----:R-:W-:-:S07]  /*00e0*/  USHF.R.S32.HI UR4, URZ, 0x1f, UR10 ;  /* 0x0000001fff047899 */ /* 0x001fce000801140a */
[----:B------:R-:W0:Y:S01]  /*00f0*/  LDC R2, c[0x0][0x360] ;  /* 0x0000d800ff027b82 */ /* 0x000e220000000800 */
[----:B------:R-:W-:Y:S01]  /*0100*/  IMAD R5, R0, UR10, RZ ;  /* 0x0000000a00057c24 */ /* 0x000fe2000f8e02ff */
[----:B------:R-:W-:-:S04]  /*0110*/  ULEA.HI UR4, UR4, UR10, URZ, 0x2 ;  /* 0x0000000a04047291 */ /* 0x000fc8000f8f10ff */
[----:B------:R-:W-:Y:S02]  /*0120*/  USHF.R.S32.HI UR7, URZ, 0x2, UR4 ;  /* 0x00000002ff077899 */ /* 0x000fe40008011404 */
[----:B------:R-:W-:Y:S02]  /*0130*/  ULOP3.LUT UR4, UR4, 0xfffffffc, URZ, 0xc0, !UPT ;  /* 0xfffffffc04047892 */ /* 0x000fe4000f8ec0ff */
[----:B--2---:R-:W-:Y:S02]  /*0140*/  ULEA UR5, UR6, UR5, 0x18 ;  /* 0x0000000506057291 */ /* 0x004fe4000f8ec0ff */
[----:B-1----:R-:W-:Y:S01]  /*0150*/  ISETP.GE.AND P0, PT, R3, UR7, PT ;  /* 0x0000000703007c0c */ /* 0x002fe2000bf06270 */
[----:B-----5:R-:W-:Y:S01]  /*0160*/  IMAD.WIDE R26, R5, 0x4, R26 ;  /* 0x00000004051a7825 */ /* 0x020fe200078e021a */
[----:B------:R-:W-:Y:S02]  /*0170*/  SHF.R.U32.HI R22, RZ, 0x3, R3 ;  /* 0x00000003ff167819 */ /* 0x000fe40000011603 */
[----:B------:R-:W-:-:S02]  /*0180*/  IADD3 R21, PT, PT, R3, UR4, RZ ;  /* 0x0000000403157c10 */ /* 0x000fc4000fffe0ff */
[----:B------:R-:W-:-:S07]  /*0190*/  LOP3.LUT R22, R22, 0x7c, RZ, 0xc0, !PT ;  /* 0x0000007c16167812 */ /* 0x000fce00078ec0ff */
[----:B---34-:R-:W-:Y:S05]  /*01a0*/  @P0 BRA `(.L_x_71) ;  /* 0x0000000400840947 */ /* 0x018fea0003800000 */
[----:B0-----:R-:W0:Y:S01]  /*01b0*/  I2F.U32.RP R9, R2 ;  /* 0x0000000200097306 */ /* 0x001e220000209000 */
[----:B------:R-:W-:Y:S01]  /*01c0*/  IADD3 R6, PT, PT, R3, R2, RZ ;  /* 0x0000000203067210 */ /* 0x000fe20007ffe0ff */
[----:B------:R-:W-:Y:S01]  /*01d0*/  BSSY.RECONVERGENT B1, `(.L_x_72) ;  /* 0x0000032000017945 */ /* 0x000fe20003800200 */
[----:B------:R-:W-:Y:S01]  /*01e0*/  ISETP.NE.U32.AND P2, PT, R2, RZ, PT ;  /* 0x000000ff0200720c */ /* 0x000fe20003f45070 */
[----:B------:R-:W-:Y:S01]  /*01f0*/  IMAD.MOV.U32 R20, RZ, RZ, R3 ;  /* 0x000000ffff147224 */ /* 0x000fe200078e0003 */
[C---:B------:R-:W-:Y:S02]  /*0200*/  ISETP.GE.U32.AND P0, PT, R6.reuse, UR7, PT ;  /* 0x0000000706007c0c */ /* 0x040fe4000bf06070 */
[----:B------:R-:W-:Y:S02]  /*0210*/  VIMNMX.U32 R7, PT, PT, R6, UR7, !PT ;  /* 0x0000000706077c48 */ /* 0x000fe4000ffe0000 */
[----:B------:R-:W-:Y:S02]  /*0220*/  SEL R8, RZ, 0x1, P0 ;  /* 0x00000001ff087807 */ /* 0x000fe40000000000 */
[----:B------:R-:W-:-:S02]  /*0230*/  MOV R28, RZ ;  /* 0x000000ff001c7202 */ /* 0x000fc40000000f00 */
[----:B------:R-:W-:Y:S01]  /*0240*/  IADD3 R7, PT, PT, R7, -R6, -R8 ;  /* 0x8000000607077210 */ /* 0x000fe20007ffe808 */
[----:B0-----:R-:W0:Y:S02]  /*0250*/  MUFU.RCP R9, R9 ;  /* 0x0000000900097308 */ /* 0x001e240000001000 */
[----:B0-----:R-:W-:-:S06]  /*0260*/  IADD3 R4, PT, PT, R9, 0xffffffe, RZ ;  /* 0x0ffffffe09047810 */ /* 0x001fcc0007ffe0ff */
[----:B------:R0:W1:Y:S02]  /*0270*/  F2I.FTZ.U32.TRUNC.NTZ R5, R4 ;  /* 0x0000000400057305 */ /* 0x000064000021f000 */
[----:B0-----:R-:W-:Y:S02]  /*0280*/  MOV R4, RZ ;  /* 0x000000ff00047202 */ /* 0x001fe40000000f00 */
[----:B-1----:R-:W-:-:S05]  /*0290*/  IADD3 R11, PT, PT, RZ, -R5, RZ ;  /* 0x80000005ff0b7210 */ /* 0x002fca0007ffe0ff */
[----:B------:R-:W-:-:S04]  /*02a0*/  IMAD R11, R11, R2, RZ ;  /* 0x000000020b0b7224 */ /* 0x000fc800078e02ff */
[----:B------:R-:W-:-:S06]  /*02b0*/  IMAD.HI.U32 R10, R5, R11, R4 ;  /* 0x0000000b050a7227 */ /* 0x000fcc00078e0004 */
[----:B------:R-:W-:-:S05]  /*02c0*/  IMAD.HI.U32 R5, R10, R7, RZ ;  /* 0x000000070a057227 */ /* 0x000fca00078e00ff */
[----:B------:R-:W-:-:S05]  /*02d0*/  IADD3 R4, PT, PT, -R5, RZ, RZ ;  /* 0x000000ff05047210 */ /* 0x000fca0007ffe1ff */
[----:B------:R-:W-:-:S05]  /*02e0*/  IMAD R7, R2, R4, R7 ;  /* 0x0000000402077224 */ /* 0x000fca00078e0207 */
[----:B------:R-:W-:-:S13]  /*02f0*/  ISETP.GE.U32.AND P0, PT, R7, R2, PT ;  /* 0x000000020700720c */ /* 0x000fda0003f06070 */
[-C--:B------:R-:W-:Y:S02]  /*0300*/  @P0 IADD3 R7, PT, PT, R7, -R2.reuse, RZ ;  /* 0x8000000207070210 */ /* 0x080fe40007ffe0ff */
[----:B------:R-:W-:Y:S02]  /*0310*/  @P0 IADD3 R5, PT, PT, R5, 0x1, RZ ;  /* 0x0000000105050810 */ /* 0x000fe40007ffe0ff */
[----:B------:R-:W-:-:S13]  /*0320*/  ISETP.GE.U32.AND P1, PT, R7, R2, PT ;  /* 0x000000020700720c */ /* 0x000fda0003f26070 */
[----:B------:R-:W-:Y:S02]  /*0330*/  @P1 IADD3 R5, PT, PT, R5, 0x1, RZ ;  /* 0x0000000105051810 */ /* 0x000fe40007ffe0ff */
[----:B------:R-:W-:-:S04]  /*0340*/  @!P2 LOP3.LUT R5, RZ, R2, RZ, 0x33, !PT ;  /* 0x00000002ff05a212 */ /* 0x000fc800078e33ff */
[----:B------:R-:W-:-:S04]  /*0350*/  IADD3 R5, PT, PT, R8, R5, RZ ;  /* 0x0000000508057210 */ /* 0x000fc80007ffe0ff */
[C---:B------:R-:W-:Y:S02]  /*0360*/  LOP3.LUT R4, R5.reuse, 0x3, RZ, 0xc0, !PT ;  /* 0x0000000305047812 */ /* 0x040fe400078ec0ff */
[----:B------:R-:W-:Y:S02]  /*0370*/  ISETP.GE.U32.AND P0, PT, R5, 0x3, PT ;  /* 0x000000030500780c */ /* 0x000fe40003f06070 */
[----:B------:R-:W-:-:S13]  /*0380*/  ISETP.NE.AND P1, PT, R4, 0x3, PT ;  /* 0x000000030400780c */ /* 0x000fda0003f25270 */
[----:B------:R-:W-:Y:S05]  /*0390*/  @!P1 BRA `(.L_x_73) ;  /* 0x0000000000549947 */ /* 0x000fea0003800000 */
[----:B------:R-:W-:Y:S01]  /*03a0*/  IADD3 R5, PT, PT, R5, 0x1, RZ ;  /* 0x0000000105057810 */ /* 0x000fe20007ffe0ff */
[----:B------:R-:W-:Y:S01]  /*03b0*/  IMAD.WIDE.U32 R12, R3, 0x10, RZ ;  /* 0x00000010030c7825 */ /* 0x000fe200078e00ff */
[----:B------:R-:W-:Y:S02]  /*03c0*/  MOV R28, RZ ;  /* 0x000000ff001c7202 */ /* 0x000fe40000000f00 */
[----:B------:R-:W-:Y:S02]  /*03d0*/  LOP3.LUT R5, R5, 0x3, RZ, 0xc0, !PT ;  /* 0x0000000305057812 */ /* 0x000fe400078ec0ff */
[----:B------:R-:W-:Y:S02]  /*03e0*/  MOV R20, R3 ;  /* 0x0000000300147202 */ /* 0x000fe40000000f00 */
[----:B------:R-:W-:-:S07]  /*03f0*/  IADD3 R14, PT, PT, -R5, RZ, RZ ;  /* 0x000000ff050e7210 */ /* 0x000fce0007ffe1ff */
.L_x_74:
[----:B------:R-:W-:Y:S02]  /*0400*/  IADD3 R4, P1, PT, R12, UR12, RZ ;  /* 0x0000000c0c047c10 */ /* 0x000fe4000ff3e0ff */
[----:B------:R-:W-:Y:S02]  /*0410*/  IADD3 R8, P2, PT, R26, R12, RZ ;  /* 0x0000000c1a087210 */ /* 0x000fe40007f5e0ff */
[----:B------:R-:W-:Y:S02]  /*0420*/  IADD3.X R5, PT, PT, R13, UR13, RZ, P1, !PT ;  /* 0x0000000d0d057c10 */ /* 0x000fe40008ffe4ff */
[----:B------:R-:W-:-:S04]  /*0430*/  IADD3.X R9, PT, PT, R27, R13, RZ, P2, !PT ;  /* 0x0000000d1b097210 */ /* 0x000fc800017fe4ff */
[----:B------:R-:W2:Y:S04]  /*0440*/  LDG.E.128.CONSTANT R4, desc[UR8][R4.64] ;  /* 0x0000000804047981 */ /* 0x000ea8000c1e9d00 */
[----:B------:R-:W2:Y:S01]  /*0450*/  LDG.E.128.CONSTANT R8, desc[UR8][R8.64] ;  /* 0x0000000808087981 */ /* 0x000ea2000c1e9d00 */
[----:B------:R-:W-:Y:S01]  /*0460*/  IADD3 R14, PT, PT, R14, 0x1, RZ ;  /* 0x000000010e0e7810 */ /* 0x000fe20007ffe0ff */
[C---:B------:R-:W-:Y:S02]  /*0470*/  IMAD.IADD R20, R2.reuse, 0x1, R20 ;  /* 0x0000000102147824 */ /* 0x040fe400078e0214 */
[----:B------:R-:W-:Y:S01]  /*0480*/  IMAD.WIDE.U32 R12, R2, 0x10, R12 ;  /* 0x00000010020c7825 */ /* 0x000fe200078e000c */
[----:B------:R-:W-:-:S03]  /*0490*/  ISETP.NE.AND P1, PT, R14, RZ, PT ;  /* 0x000000ff0e00720c */ /* 0x000fc60003f25270 */
[----:B--2---:R-:W-:-:S04]  /*04a0*/  FFMA R28, R4, R8, R28 ;  /* 0x00000008041c7223 */ /* 0x004fc8000000001c */
[----:B------:R-:W-:-:S04]  /*04b0*/  FFMA R15, R5, R9, R28 ;  /* 0x00000009050f7223 */ /* 0x000fc8000000001c */
[----:B------:R-:W-:-:S04]  /*04c0*/  FFMA R6, R6, R10, R15 ;  /* 0x0000000a06067223 */ /* 0x000fc8000000000f */
[----:B------:R-:W-:Y:S01]  /*04d0*/  FFMA R28, R7, R11, R6 ;  /* 0x0000000b071c7223 */ /* 0x000fe20000000006 */
[----:B------:R-:W-:Y:S06]  /*04e0*/  @P1 BRA `(.L_x_74) ;  /* 0xfffffffc00c41947 */ /* 0x000fec000383ffff */
.L_x_73:
[----:B------:R-:W-:Y:S05]  /*04f0*/  BSYNC.RECONVERGENT B1 ;  /* 0x0000000000017941 */ /* 0x000fea0003800200 */
.L_x_72:
[----:B------:R-:W-:Y:S05]  /*0500*/  @!P0 BRA `(.L_x_71) ;  /* 0x0000000000ac8947 */ /* 0x000fea0003800000 */
[----:B------:R-:W0:Y:S01]  /*0510*/  LDC.64 R30, c[0x0][0x380] ;  /* 0x0000e000ff1e7b82 */ /* 0x000e220000000a00 */
[C---:B------:R-:W-:Y:S01]  /*0520*/  LEA R25, R2.reuse, R20, 0x1 ;  /* 0x0000001402197211 */ /* 0x040fe200078e08ff */
[----:B------:R-:W-:Y:S01]  /*0530*/  IMAD R24, R2, 0x3, R20 ;  /* 0x0000000302187824 */ /* 0x000fe200078e0214 */
[----:B------:R-:W-:-:S07]  /*0540*/  IADD3 R23, PT, PT, R20, R2, RZ ;  /* 0x0000000214177210 */ /* 0x000fce0007ffe0ff */
.L_x_75:
[----:B0-----:R-:W-:-:S04]  /*0550*/  IMAD.WIDE.U32 R14, R20, 0x10, R30 ;  /* 0x00000010140e7825 */ /* 0x001fc800078e001e */
[----:B------:R-:W-:Y:S02]  /*0560*/  IMAD.WIDE.U32 R18, R20, 0x10, R26 ;  /* 0x0000001014127825 */ /* 0x000fe400078e001a */
[----:B------:R-:W2:Y:S04]  /*0570*/  LDG.E.128.CONSTANT R12, desc[UR8][R14.64] ;  /* 0x000000080e0c7981 */ /* 0x000ea8000c1e9d00 */
[----:B------:R-:W2:Y:S01]  /*0580*/  LDG.E.128.CONSTANT R16, desc[UR8][R18.64] ;  /* 0x0000000812107981 */ /* 0x000ea2000c1e9d00 */
[----:B------:R-:W-:-:S04]  /*0590*/  IMAD.WIDE.U32 R4, R23, 0x10, R30 ;  /* 0x0000001017047825 */ /* 0x000fc800078e001e */
[----:B------:R-:W-:Y:S02]  /*05a0*/  IMAD.WIDE.U32 R8, R23, 0x10, R26 ;  /* 0x0000001017087825 */ /* 0x000fe400078e001a */
[----:B------:R-:W3:Y:S04]  /*05b0*/  LDG.E.128.CONSTANT R4, desc[UR8][R4.64] ;  /* 0x0000000804047981 */ /* 0x000ee8000c1e9d00 */
[----:B------:R-:W3:Y:S01]  /*05c0*/  LDG.E.128.CONSTANT R8, desc[UR8][R8.64] ;  /* 0x0000000808087981 */ /* 0x000ee2000c1e9d00 */
[----:B--2---:R-:W-:-:S04]  /*05d0*/  FFMA R12, R12, R16, R28 ;  /* 0x000000100c0c7223 */ /* 0x004fc8000000001c */
[----:B------:R-:W-:-:S04]  /*05e0*/  FFMA R13, R13, R17, R12 ;  /* 0x000000110d0d7223 */ /* 0x000fc8000000000c */
[----:B------:R-:W-:Y:S01]  /*05f0*/  FFMA R12, R14, R18, R13 ;  /* 0x000000120e0c7223 */ /* 0x000fe2000000000d */
[----:B------:R-:W-:-:S04]  /*0600*/  IMAD.WIDE.U32 R16, R25, 0x10, R26 ;  /* 0x0000001019107825 */ /* 0x000fc800078e001a */
[----:B------:R-:W-:Y:S01]  /*0610*/  FFMA R29, R15, R19, R12 ;  /* 0x000000130f1d7223 */ /* 0x000fe2000000000c */
[----:B------:R-:W-:Y:S01]  /*0620*/  IMAD.WIDE.U32 R12, R25, 0x10, R30 ;  /* 0x00000010190c7825 */ /* 0x000fe200078e001e */
[----:B------:R-:W2:Y:S05]  /*0630*/  LDG.E.128.CONSTANT R16, desc[UR8][R16.64] ;  /* 0x0000000810107981 */ /* 0x000eaa000c1e9d00 */
[----:B------:R-:W2:Y:S01]  /*0640*/  LDG.E.128.CONSTANT R12, desc[UR8][R12.64] ;  /* 0x000000080c0c7981 */ /* 0x000ea2000c1e9d00 */
[----:B---3--:R-:W-:-:S04]  /*0650*/  FFMA R4, R4, R8, R29 ;  /* 0x0000000804047223 */ /* 0x008fc8000000001d */
[----:B------:R-:W-:-:S04]  /*0660*/  FFMA R29, R5, R9, R4 ;  /* 0x00000009051d7223 */ /* 0x000fc80000000004 */
[----:B------:R-:W-:Y:S01]  /*0670*/  FFMA R6, R6, R10, R29 ;  /* 0x0000000a06067223 */ /* 0x000fe2000000001d */
[----:B------:R-:W-:-:S04]  /*0680*/  IMAD.WIDE.U32 R4, R24, 0x10, R30 ;  /* 0x0000001018047825 */ /* 0x000fc800078e001e */
[----:B------:R-:W-:Y:S01]  /*0690*/  FFMA R7, R7, R11, R6 ;  /* 0x0000000b07077223 */ /* 0x000fe20000000006 */
[----:B------:R-:W-:-:S06]  /*06a0*/  IMAD.WIDE.U32 R8, R24, 0x10, R26 ;  /* 0x0000001018087825 */ /* 0x000fcc00078e001a */
[----:B------:R-:W3:Y:S01]  /*06b0*/  LDG.E.128.CONSTANT R8, desc[UR8][R8.64] ;  /* 0x0000000808087981 */ /* 0x000ee2000c1e9d00 */
[----:B--2---:R-:W-:-:S03]  /*06c0*/  FFMA R12, R12, R16, R7 ;  /* 0x000000100c0c7223 */ /* 0x004fc60000000007 */
[----:B------:R-:W3:Y:S01]  /*06d0*/  LDG.E.128.CONSTANT R4, desc[UR8][R4.64] ;  /* 0x0000000804047981 */ /* 0x000ee2000c1e9d00 */
[----:B------:R-:W-:Y:S01]  /*06e0*/  FFMA R29, R13, R17, R12 ;  /* 0x000000110d1d7223 */ /* 0x000fe2000000000c */
[----:B------:R-:W-:-:S03]  /*06f0*/  IADD3 R13, PT, PT, R2, R20, R2 ;  /* 0x00000014020d7210 */ /* 0x000fc60007ffe002 */
[----:B------:R-:W-:Y:S01]  /*0700*/  FFMA R14, R14, R18, R29 ;  /* 0x000000120e0e7223 */ /* 0x000fe2000000001d */
[----:B------:R-:W-:-:S03]  /*0710*/  IADD3 R20, PT, PT, R2, R13, R2 ;  /* 0x0000000d02147210 */ /* 0x000fc60007ffe002 */
[----:B------:R-:W-:Y:S01]  /*0720*/  FFMA R15, R15, R19, R14 ;  /* 0x000000130f0f7223 */ /* 0x000fe2000000000e */
[----:B------:R-:W-:Y:S02]  /*0730*/  ISETP.GE.AND P0, PT, R20, UR7, PT ;  /* 0x0000000714007c0c */ /* 0x000fe4000bf06270 */
[C---:B------:R-:W-:Y:S02]  /*0740*/  LEA R25, R2.reuse, R25, 0x2 ;  /* 0x0000001902197211 */ /* 0x040fe400078e10ff */
[C---:B------:R-:W-:Y:S02]  /*0750*/  LEA R24, R2.reuse, R24, 0x2 ;  /* 0x0000001802187211 */ /* 0x040fe400078e10ff */
[----:B------:R-:W-:Y:S01]  /*0760*/  LEA R23, R2, R23, 0x2 ;  /* 0x0000001702177211 */ /* 0x000fe200078e10ff */
[----:B---3--:R-:W-:-:S04]  /*0770*/  FFMA R12, R4, R8, R15 ;  /* 0x00000008040c7223 */ /* 0x008fc8000000000f */
[----:B------:R-:W-:-:S04]  /*0780*/  FFMA R15, R5, R9, R12 ;  /* 0x00000009050f7223 */ /* 0x000fc8000000000c */
[----:B------:R-:W-:-:S04]  /*0790*/  FFMA R6, R6, R10, R15 ;  /* 0x0000000a06067223 */ /* 0x000fc8000000000f */
[----:B------:R-:W-:Y:S01]  /*07a0*/  FFMA R28, R7, R11, R6 ;  /* 0x0000000b071c7223 */ /* 0x000fe20000000006 */
[----:B------:R-:W-:Y:S06]  /*07b0*/  @!P0 BRA `(.L_x_75) ;  /* 0xfffffffc00648947 */ /* 0x000fec000383ffff */
.L_x_71:
[----:B------:R-:W-:Y:S05]  /*07c0*/  BSYNC.RECONVERGENT B0 ;  /* 0x0000000000007941 */ /* 0x000fea0003800200 */
.L_x_70:
[----:B------:R-:W1:Y:S01]  /*07d0*/  LDC.64 R8, c[0x0][0x380] ;  /* 0x0000e000ff087b82 */ /* 0x000e620000000a00 */
[----:B------:R-:W-:Y:S01]  /*07e0*/  ISETP.GE.AND P0, PT, R21, UR10, PT ;  /* 0x0000000a15007c0c */ /* 0x000fe2000bf06270 */
[----:B------:R-:W-:-:S12]  /*07f0*/  BSSY.RECONVERGENT B0, `(.L_x_76) ;  /* 0x000000a000007945 */ /* 0x000fd80003800200 */
[----:B------:R-:W-:Y:S05]  /*0800*/  @P0 BRA `(.L_x_77) ;  /* 0x0000000000200947 */ /* 0x000fea0003800000 */
.L_x_78:
[----:B-1----:R-:W-:-:S04]  /*0810*/  IMAD.WIDE R4, R21, 0x4, R8 ;  /* 0x0000000415047825 */ /* 0x002fc800078e0208 */
[----:B------:R-:W-:Y:S02]  /*0820*/  IMAD.WIDE R6, R21, 0x4, R26 ;  /* 0x0000000415067825 */ /* 0x000fe400078e021a */
[----:B------:R-:W2:Y:S04]  /*0830*/  LDG.E.CONSTANT R5, desc[UR8][R4.64] ;  /* 0x0000000804057981 */ /* 0x000ea8000c1e9900 */
[----:B------:R-:W2:Y:S01]  /*0840*/  LDG.E.CONSTANT R6, desc[UR8][R6.64] ;  /* 0x0000000806067981 */ /* 0x000ea2000c1e9900 */
[----:B0-----:R-:W-:-:S04]  /*0850*/  IADD3 R21, PT, PT, R2, R21, RZ ;  /* 0x0000001502157210 */ /* 0x001fc80007ffe0ff */
[----:B------:R-:W-:Y:S01]  /*0860*/  ISETP.GE.AND P0, PT, R21, UR10, PT ;  /* 0x0000000a15007c0c */ /* 0x000fe2000bf06270 */
[----:B--2---:R-:W-:-:S12]  /*0870*/  FFMA R28, R5, R6, R28 ;  /* 0x00000006051c7223 */ /* 0x004fd8000000001c */
[----:B------:R-:W-:Y:S05]  /*0880*/  @!P0 BRA `(.L_x_78) ;  /* 0xfffffffc00e08947 */ /* 0x000fea000383ffff */
.L_x_77:
[----:B------:R-:W-:Y:S05]  /*0890*/  BSYNC.RECONVERGENT B0 ;  /* 0x0000000000007941 */ /* 0x000fea0003800200 */
.L_x_76:
[----:B------:R-:W2:Y:S01]  /*08a0*/  SHFL.DOWN P0, R5, R28, 0x1, 0x1f ;  /* 0x08201f001c057f89 */ /* 0x000ea20000000000 */
[----:B------:R-:W-:Y:S01]  /*08b0*/  ISETP.NE.AND P2, PT, R3, RZ, PT ;  /* 0x000000ff0300720c */ /* 0x000fe20003f45270 */
[----:B------:R-:W3:Y:S01]  /*08c0*/  S2R R6, SR_LANEID ;  /* 0x0000000000067919 */ /* 0x000ee20000000000 */
[----:B--2---:R-:W-:-:S05]  /*08d0*/  @P0 FADD R5, R5, R28 ;  /* 0x0000001c05050221 */ /* 0x004fca0000000000 */
[----:B0-----:R-:W0:Y:S01]  /*08e0*/  SHFL.DOWN P0, R2, R5, 0x2, 0x1f ;  /* 0x08401f0005027f89 */ /* 0x001e220000000000 */
[----:B---3--:R-:W-:Y:S01]  /*08f0*/  ISETP.NE.AND P1, PT, R6, RZ, PT ;  /* 0x000000ff0600720c */ /* 0x008fe20003f25270 */
[----:B0-----:R-:W-:-:S05]  /*0900*/  @P0 FADD R2, R5, R2 ;  /* 0x0000000205020221 */ /* 0x001fca0000000000 */
[----:B------:R-:W0:Y:S02]  /*0910*/  SHFL.DOWN P0, R7, R2, 0x4, 0x1f ;  /* 0x08801f0002077f89 */ /* 0x000e240000000000 */
[----:B0-----:R-:W-:Y:S02]  /*0920*/  @P0 FADD R7, R2, R7 ;  /* 0x0000000702070221 */ /* 0x001fe40000000000 */
[----:B------:R-:W0:Y:S03]  /*0930*/  @!P2 LDC.64 R2, c[0x0][0x390] ;  /* 0x0000e400ff02ab82 */ /* 0x000e260000000a00 */
[----:B------:R-:W2:Y:S01]  /*0940*/  SHFL.DOWN P0, R4, R7, 0x8, 0x1f ;  /* 0x09001f0007047f89 */ /* 0x000ea20000000000 */
[----:B0-----:R-:W-:-:S04]  /*0950*/  @!P2 IMAD.WIDE.U32 R2, R0, 0x4, R2 ;  /* 0x000000040002a825 */ /* 0x001fc800078e0002 */
[----:B--2---:R-:W-:-:S05]  /*0960*/  @P0 FADD R4, R7, R4 ;  /* 0x0000000407040221 */ /* 0x004fca0000000000 */
[----:B-1----:R-:W0:Y:S02]  /*0970*/  SHFL.DOWN P0, R9, R4, 0x10, 0x1f ;  /* 0x0a001f0004097f89 */ /* 0x002e240000000000 */
[----:B0-----:R-:W-:-:S05]  /*0980*/  @P0 FADD R9, R4, R9 ;  /* 0x0000000904090221 */ /* 0x001fca0000000000 */
[----:B------:R-:W-:Y:S01]  /*0990*/  @!P1 STS [R22+UR5+0x4], R9 ;  /* 0x0000040916009988 */ /* 0x000fe20008000805 */
[----:B------:R-:W-:Y:S06]  /*09a0*/  BAR.SYNC.DEFER_BLOCKING 0x0 ;  /* 0x0000000000007b1d */ /* 0x000fec0000010000 */
[----:B------:R-:W0:Y:S04]  /*09b0*/  @!P2 LDS.64 R10, [UR5+0x8] ;  /* 0x00000805ff0aa984 */ /* 0x000e280008000a00 */
[----:B------:R-:W1:Y:S01]  /*09c0*/  @!P2 LDS R5, [UR5+0x10] ;  /* 0x00001005ff05a984 */ /* 0x000e620008000800 */
[----:B0-----:R-:W-:-:S04]  /*09d0*/  @!P2 FADD R10, R9, R10 ;  /* 0x0000000a090aa221 */ /* 0x001fc80000000000 */
[----:B------:R-:W-:-:S04]  /*09e0*/  @!P2 FADD R10, R10, R11 ;  /* 0x0000000b0a0aa221 */ /* 0x000fc80000000000 */
[----:B-1----:R-:W-:Y:S01]  /*09f0*/  @!P2 FADD R9, R10, R5 ;  /* 0x000000050a09a221 */ /* 0x002fe20000000000 */
[----:B------:R-:W-:Y:S06]  /*0a00*/  BAR.SYNC.DEFER_BLOCKING 0x0 ;  /* 0x0000000000007b1d */ /* 0x000fec0000010000 */
[----:B------:R-:W-:Y:S02]  /*0a10*/  @!P2 STG.E desc[UR8][R2.64], R9 ;  /* 0x000000090200a986 */ /* 0x000fe4000c101908 */
[----:B------:R-:W-:Y:S06]  /*0a20*/  BAR.SYNC.DEFER_BLOCKING 0x0 ;  /* 0x0000000000007b1d */ /* 0x000fec0000010000 */
[----:B------:R-:W-:Y:S05]  /*0a30*/  EXIT ;  /* 0x000000000000794d */ /* 0x000fea0003800000 */
.L_x_79:
        /* <DEDUP_REMOVED lines=12> */
.L_x_99:


//--------------------- .text._Z26orig_matmul_kernel_cu_fp32ILi128ELi1EEvPKfS1_Pfii --------------------------
	.section	.text._Z26orig_matmul_kernel_cu_fp32ILi128ELi1EEvPKfS1_Pfii,"ax",@progbits
	.align	128
        .global         _Z26orig_matmul_kernel_cu_fp32ILi128ELi1EEvPKfS1_Pfii
        .type           _Z26orig_matmul_kernel_cu_fp32ILi128ELi1EEvPKfS1_Pfii,@function
        .size           _Z26orig_matmul_kernel_cu_fp32ILi128ELi1EEvPKfS1_Pfii,(.L_x_100 - _Z26orig_matmul_kernel_cu_fp32ILi128ELi1EEvPKfS1_Pfii)
        .other          _Z26orig_matmul_kernel_cu_fp32ILi128ELi1EEvPKfS1_Pfii,@"STO_CUDA_ENTRY STV_DEFAULT"
_Z26orig_matmul_kernel_cu_fp32ILi128ELi1EEvPKfS1_Pfii:
.text._Z26orig_matmul_kernel_cu_fp32ILi128ELi1EEvPKfS1_Pfii:
[----:B------:R-:W-:Y:S01]  /*0000*/  LDC R1, c[0x0][0x37c] ;  /* 0x0000df00ff017b82 */ /* 0x000fe20000000800 */
[----:B------:R-:W0:Y:S01]  /*0010*/  S2R R0, SR_CTAID.X ;  /* 0x0000000000007919 */ /* 0x000e220000002500 */
[----:B------:R-:W0:Y:S02]  /*0020*/  LDCU UR4, c[0x0][0x39c] ;  /* 0x00007380ff0477ac */ /* 0x000e240008000800 */
[----:B0-----:R-:W-:-:S13]  /*0030*/  ISETP.GE.AND P0, PT, R0, UR4, PT ;  /* 0x0000000400007c0c */ /* 0x001fda000bf06270 */
[----:B------:R-:W-:Y:S05]  /*0040*/  @P0 EXIT ;  /* 0x000000000000094d */ /* 0x000fea0003800000 */
[----:B------:R-:W0:Y:S01]  /*0050*/  S2R R3, SR_TID.X ;  /* 0x0000000000037919 */ /* 0x000e220000002100 */
[----:B------:R-:W1:Y:S01]  /*0060*/  S2UR UR6, SR_CgaCtaId ;  /* 0x00000000000679c3 */ /* 0x000e620000008800 */
[----:B------:R-:W2:Y:S01]  /*0070*/  LDCU UR9, c[0x0][0x398] ;  /* 0x00007300ff0977ac */ /* 0x000ea20008000800 */
[----:B------:R-:W-:Y:S01]  /*0080*/  BSSY.RECONVERGENT B0, `(.L_x_80) ;  /* 0x0000080000007945 */ /* 0x000fe20003800200 */
[----:B------:R-:W-:Y:S01]  /*0090*/  HFMA2 R27, -RZ, RZ, 0, 0 ;  /* 0x00000000ff1b7431 */ /* 0x000fe200000001ff */
[----:B------:R-:W-:Y:S01]  /*00a0*/  UMOV UR5, 0x400 ;  /* 0x0000040000057882 */ /* 0x000fe20000000000 */
[----:B------:R-:W3:Y:S03]  /*00b0*/  LDCU.64 UR10, c[0x0][0x358] ;  /* 0x00006b00ff0a77ac */ /* 0x000ee60008000a00 */
[----:B------:R-:W4:Y:S01]  /*00c0*/  LDC.64 R28, c[0x0][0x388] ;  /* 0x0000e200ff1c7b82 */ /* 0x000f220000000a00 */
[----:B------:R-:W0:Y:S07]  /*00d0*/  LDCU.64 UR12, c[0x0][0x380] ;  /* 0x00007000ff0c77ac */ /* 0x000e2e0008000a00 */
[----:B------:R-:W3:Y:S01]  /*00e0*/  LDC R2, c[0x0][0x360] ;  /* 0x0000d800ff027b82 */ /* 0x000ee20000000800 */
[----:B--2---:R-:W-:-:S02]  /*00f0*/  USHF.R.S32.HI UR4, URZ, 0x1f, UR9 ;  /* 0x0000001fff047899 */ /* 0x004fc40008011409 */
[----:B------:R-:W-:Y:S02]  /*0100*/  IMAD R5, R0, UR9, RZ ;  /* 0x0000000900057c24 */ /* 0x000fe4000f8e02ff */
[----:B------:R-:W-:Y:S02]  /*0110*/  ULEA.HI UR4, UR4, UR9, URZ, 0x2 ;  /* 0x0000000904047291 */ /* 0x000fe4000f8f10ff */
[----:B-1----:R-:W-:Y:S02]  /*0120*/  ULEA UR8, UR6, UR5, 0x18 ;  /* 0x0000000506087291 */ /* 0x002fe4000f8ec0ff */
[----:B------:R-:W-:Y:S02]  /*0130*/  USHF.R.S32.HI UR7, URZ, 0x2, UR4 ;  /* 0x00000002ff077899 */ /* 0x000fe40008011404 */
[----:B------:R-:W-:Y:S02]  /*0140*/  ULOP3.LUT UR4, UR4, 0xfffffffc, URZ, 0xc0, !UPT ;  /* 0xfffffffc04047892 */ /* 0x000fe4000f8ec0ff */
[C---:B0-----:R-:W-:Y:S01]  /*0150*/  LEA R23, R3.reuse, UR8, 0x2 ;  /* 0x0000000803177c11 */ /* 0x041fe2000f8e10ff */
[----:B------:R-:W-:Y:S01]  /*0160*/  UIADD3 UR5, UPT, UPT, UR5, 0x200, URZ ;  /* 0x0000020005057890 */ /* 0x000fe2000fffe0ff */
[----:B------:R-:W-:Y:S01]  /*0170*/  ISETP.GE.AND P0, PT, R3, UR7, PT ;  /* 0x0000000703007c0c */ /* 0x000fe2000bf06270 */
[----:B----4-:R-:W-:Y:S01]  /*0180*/  IMAD.WIDE R28, R5, 0x4, R28 ;  /* 0x00000004051c7825 */ /* 0x010fe200078e021c */
[----:B------:R-:W-:Y:S01]  /*0190*/  SHF.R.U32.HI R22, RZ, 0x3, R3 ;  /* 0x00000003ff167819 */ /* 0x000fe20000011603 */
[----:B------:R0:W-:Y:S01]  /*01a0*/  STS [R23], RZ ;  /* 0x000000ff17007388 */ /* 0x0001e20000000800 */
[----:B------:R-:W-:Y:S01]  /*01b0*/  ULEA UR5, UR6, UR5, 0x18 ;  /* 0x0000000506057291 */ /* 0x000fe2000f8ec0ff */
[----:B------:R-:W-:-:S02]  /*01c0*/  IADD3 R21, PT, PT, R3, UR4, RZ ;  /* 0x0000000403157c10 */ /* 0x000fc4000fffe0ff */
[----:B------:R-:W-:-:S06]  /*01d0*/  LOP3.LUT R22, R22, 0x7c, RZ, 0xc0, !PT ;  /* 0x0000007c16167812 */ /* 0x000fcc00078ec0ff */
[----:B------:R-:W-:Y:S05]  /*01e0*/  @P0 BRA `(.L_x_81) ;  /* 0x0000000400a40947 */ /* 0x000fea0003800000 */
[----:B---3--:R-:W1:Y:S01]  /*01f0*/  I2F.U32.RP R9, R2 ;  /* 0x0000000200097306 */ /* 0x008e620000209000 */
[----:B------:R-:W-:Y:S01]  /*0200*/  IADD3 R6, PT, PT, R3, R2, RZ ;  /* 0x0000000203067210 */ /* 0x000fe20007ffe0ff */
[----:B------:R-:W-:Y:S01]  /*0210*/  BSSY.RECONVERGENT B1, `(.L_x_82) ;  /* 0x0000033000017945 */ /* 0x000fe20003800200 */
[----:B------:R-:W-:Y:S02]  /*0220*/  ISETP.NE.U32.AND P2, PT, R2, RZ, PT ;  /* 0x000000ff0200720c */ /* 0x000fe40003f45070 */
[C---:B------:R-:W-:Y:S02]  /*0230*/  ISETP.GE.U32.AND P0, PT, R6.reuse, UR7, PT ;  /* 0x0000000706007c0c */ /* 0x040fe4000bf06070 */
[----:B------:R-:W-:Y:S02]  /*0240*/  VIMNMX.U32 R7, PT, PT, R6, UR7, !PT ;  /* 0x0000000706077c48 */ /* 0x000fe4000ffe0000 */
[----:B------:R-:W-:Y:S02]  /*0250*/  SEL R8, RZ, 0x1, P0 ;  /* 0x00000001ff087807 */ /* 0x000fe40000000000 */
[----:B------:R-:W-:-:S02]  /*0260*/  MOV R27, RZ ;  /* 0x000000ff001b7202 */ /* 0x000fc40000000f00 */
[----:B------:R-:W-:Y:S01]  /*0270*/  IADD3 R7, PT, PT, R7, -R6, -R8 ;  /* 0x8000000607077210 */ /* 0x000fe20007ffe808 */
[----:B-1----:R-:W1:Y:S01]  /*0280*/  MUFU.RCP R9, R9 ;  /* 0x0000000900097308 */ /* 0x002e620000001000 */
[----:B------:R-:W-:Y:S02]  /*0290*/  MOV R20, R3 ;  /* 0x0000000300147202 */ /* 0x000fe40000000f00 */
[----:B-1----:R-:W-:-:S05]  /*02a0*/  IADD3 R4, PT, PT, R9, 0xffffffe, RZ ;  /* 0x0ffffffe09047810 */ /* 0x002fca0007ffe0ff */
[----:B------:R1:W2:Y:S02]  /*02b0*/  F2I.FTZ.U32.TRUNC.NTZ R5, R4 ;  /* 0x0000000400057305 */ /* 0x0002a4000021f000 */
[----:B-1----:R-:W-:Y:S02]  /*02c0*/  MOV R4, RZ ;  /* 0x000000ff00047202 */ /* 0x002fe40000000f00 */
[----:B--2---:R-:W-:-:S05]  /*02d0*/  IADD3 R11, PT, PT, RZ, -R5, RZ ;  /* 0x80000005ff0b7210 */ /* 0x004fca0007ffe0ff */
        /* <DEDUP_REMOVED lines=22> */
.L_x_84:
[----:B------:R-:W-:Y:S02]  /*0440*/  IADD3 R4, P1, PT, R12, UR12, RZ ;  /* 0x0000000c0c047c10 */ /* 0x000fe4000ff3e0ff */
[----:B------:R-:W-:Y:S02]  /*0450*/  IADD3 R8, P2, PT, R28, R12, RZ ;  /* 0x0000000c1c087210 */ /* 0x000fe40007f5e0ff */
[----:B------:R-:W-:Y:S02]  /*0460*/  IADD3.X R5, PT, PT, R13, UR13, RZ, P1, !PT ;  /* 0x0000000d0d057c10 */ /* 0x000fe40008ffe4ff */
[----:B------:R-:W-:-:S04]  /*0470*/  IADD3.X R9, PT, PT, R29, R13, RZ, P2, !PT ;  /* 0x0000000d1d097210 */ /* 0x000fc800017fe4ff */
[----:B------:R-:W2:Y:S04]  /*0480*/  LDG.E.128 R4, desc[UR10][R4.64] ;  /* 0x0000000a04047981 */ /* 0x000ea8000c1e1d00 */
[----:B------:R-:W2:Y:S01]  /*0490*/  LDG.E.128 R8, desc[UR10][R8.64] ;  /* 0x0000000a08087981 */ /* 0x000ea2000c1e1d00 */
[----:B------:R-:W-:Y:S01]  /*04a0*/  IADD3 R14, PT, PT, R14, 0x1, RZ ;  /* 0x000000010e0e7810 */ /* 0x000fe20007ffe0ff */
[C---:B------:R-:W-:Y:S01]  /*04b0*/  IMAD.WIDE.U32 R12, R2.reuse, 0x10, R12 ;  /* 0x00000010020c7825 */ /* 0x040fe200078e000c */
[----:B------:R-:W-:Y:S02]  /*04c0*/  IADD3 R20, PT, PT, R2, R20, RZ ;  /* 0x0000001402147210 */ /* 0x000fe40007ffe0ff */
[----:B------:R-:W-:Y:S01]  /*04d0*/  ISETP.NE.AND P1, PT, R14, RZ, PT ;  /* 0x000000ff0e00720c */ /* 0x000fe20003f25270 */
[----:B--2---:R-:W-:-:S04]  /*04e0*/  FMUL R15, R5, R9 ;  /* 0x00000009050f7220 */ /* 0x004fc80000400000 */
[----:B------:R-:W-:-:S04]  /*04f0*/  FFMA R15, R4, R8, R15 ;  /* 0x00000008040f7223 */ /* 0x000fc8000000000f */
[----:B------:R-:W-:-:S04]  /*0500*/  FFMA R6, R6, R10, R15 ;  /* 0x0000000a06067223 */ /* 0x000fc8000000000f */
[----:B------:R-:W-:-:S04]  /*0510*/  FFMA R6, R7, R11, R6 ;  /* 0x0000000b07067223 */ /* 0x000fc80000000006 */
[----:B------:R-:W-:Y:S01]  /*0520*/  FADD R27, R6, R27 ;  /* 0x0000001b061b7221 */ /* 0x000fe20000000000 */
[----:B------:R-:W-:Y:S06]  /*0530*/  @P1 BRA `(.L_x_84) ;  /* 0xfffffffc00c01947 */ /* 0x000fec000383ffff */
.L_x_83:
[----:B------:R-:W-:Y:S05]  /*0540*/  BSYNC.RECONVERGENT B1 ;  /* 0x0000000000017941 */ /* 0x000fea0003800200 */
.L_x_82:
[----:B------:R-:W-:Y:S04]  /*0550*/  BSSY.RECONVERGENT B1, `(.L_x_85) ;  /* 0x0000031000017945 */ /* 0x000fe80003800200 */
[----:B------:R-:W-:Y:S05]  /*0560*/  @!P0 BRA `(.L_x_86) ;  /* 0x0000000000bc8947 */ /* 0x000fea0003800000 */
[----:B------:R-:W1:Y:S01]  /*0570*/  LDC.64 R30, c[0x0][0x380] ;  /* 0x0000e000ff1e7b82 */ /* 0x000e620000000a00 */
[C---:B------:R-:W-:Y:S01]  /*0580*/  LEA R26, R2.reuse, R20, 0x1 ;  /* 0x00000014021a7211 */ /* 0x040fe200078e08ff */
[----:B------:R-:W-:Y:S01]  /*0590*/  IMAD R25, R2, 0x3, R20 ;  /* 0x0000000302197824 */ /* 0x000fe200078e0214 */
[----:B------:R-:W-:-:S07]  /*05a0*/  IADD3 R24, PT, PT, R20, R2, RZ ;  /* 0x0000000214187210 */ /* 0x000fce0007ffe0ff */
.L_x_87:
[----:B-1----:R-:W-:-:S04]  /*05b0*/  IMAD.WIDE.U32 R14, R20, 0x10, R30 ;  /* 0x00000010140e7825 */ /* 0x002fc800078e001e */
[----:B------:R-:W-:Y:S02]  /*05c0*/  IMAD.WIDE.U32 R16, R20, 0x10, R28 ;  /* 0x0000001014107825 */ /* 0x000fe400078e001c */
[----:B------:R-:W2:Y:S02]  /*05d0*/  LDG.E.128 R12, desc[UR10][R14.64] ;  /* 0x0000000a0e0c7981 */ /* 0x000ea4000c1e1d00 */
[C---:B------:R-:W-:Y:S02]  /*05e0*/  IMAD.WIDE.U32 R4, R24.reuse, 0x10, R30 ;  /* 0x0000001018047825 */ /* 0x040fe400078e001e */
[----:B------:R-:W2:Y:S02]  /*05f0*/  LDG.E.128 R16, desc[UR10][R16.64] ;  /* 0x0000000a10107981 */ /* 0x000ea4000c1e1d00 */
[----:B------:R-:W-:Y:S02]  /*0600*/  IMAD.WIDE.U32 R8, R24, 0x10, R28 ;  /* 0x0000001018087825 */ /* 0x000fe400078e001c */
[----:B------:R-:W3:Y:S04]  /*0610*/  LDG.E.128 R4, desc[UR10][R4.64] ;  /* 0x0000000a04047981 */ /* 0x000ee8000c1e1d00 */
[----:B------:R-:W3:Y:S01]  /*0620*/  LDG.E.128 R8, desc[UR10][R8.64] ;  /* 0x0000000a08087981 */ /* 0x000ee2000c1e1d00 */
[----:B--2---:R-:W-:-:S04]  /*0630*/  FMUL R13, R13, R17 ;  /* 0x000000110d0d7220 */ /* 0x004fc80000400000 */
[----:B------:R-:W-:-:S04]  /*0640*/  FFMA R12, R12, R16, R13 ;  /* 0x000000100c0c7223 */ /* 0x000fc8000000000d */
[----:B------:R-:W-:Y:S01]  /*0650*/  FFMA R12, R14, R18, R12 ;  /* 0x000000120e0c7223 */ /* 0x000fe2000000000c */
[----:B---3--:R-:W-:Y:S01]  /*0660*/  FMUL R13, R5, R9 ;  /* 0x00000009050d7220 */ /* 0x008fe20000400000 */
[----:B------:R-:W-:-:S04]  /*0670*/  IMAD.WIDE.U32 R16, R26, 0x10, R30 ;  /* 0x000000101a107825 */ /* 0x000fc800078e001e */
[----:B------:R-:W-:Y:S01]  /*0680*/  FFMA R5, R15, R19, R12 ;  /* 0x000000130f057223 */ /* 0x000fe2000000000c */
[----:B------:R-:W-:Y:S01]  /*0690*/  FFMA R4, R4, R8, R13 ;  /* 0x0000000804047223 */ /* 0x000fe2000000000d */
[----:B------:R-:W-:Y:S01]  /*06a0*/  IMAD.WIDE.U32 R12, R26, 0x10, R28 ;  /* 0x000000101a0c7825 */ /* 0x000fe200078e001c */
[----:B------:R-:W2:Y:S05]  /*06b0*/  LDG.E.128 R16, desc[UR10][R16.64] ;  /* 0x0000000a10107981 */ /* 0x000eaa000c1e1d00 */
[----:B------:R-:W2:Y:S01]  /*06c0*/  LDG.E.128 R12, desc[UR10][R12.64] ;  /* 0x0000000a0c0c7981 */ /* 0x000ea2000c1e1d00 */
[----:B------:R-:W-:-:S04]  /*06d0*/  FFMA R6, R6, R10, R4 ;  /* 0x0000000a06067223 */ /* 0x000fc80000000004 */
[----:B------:R-:W-:Y:S01]  /*06e0*/  FFMA R7, R7, R11, R6 ;  /* 0x0000000b07077223 */ /* 0x000fe20000000006 */
[----:B------:R-:W-:Y:S01]  /*06f0*/  FADD R6, R5, R27 ;  /* 0x0000001b05067221 */ /* 0x000fe20000000000 */
[----:B------:R-:W-:-:S04]  /*0700*/  IMAD.WIDE.U32 R4, R25, 0x10, R30 ;  /* 0x0000001019047825 */ /* 0x000fc800078e001e */
[----:B--2---:R-:W-:-:S04]  /*0710*/  FMUL R9, R17, R13 ;  /* 0x0000000d11097220 */ /* 0x004fc80000400000 */
[----:B------:R-:W-:Y:S01]  /*0720*/  FFMA R12, R16, R12, R9 ;  /* 0x0000000c100c7223 */ /* 0x000fe20000000009 */
[----:B------:R-:W-:-:S04]  /*0730*/  IMAD.WIDE.U32 R8, R25, 0x10, R28 ;  /* 0x0000001019087825 */ /* 0x000fc800078e001c */
[----:B------:R-:W-:Y:S02]  /*0740*/  FADD R13, R6, R7 ;  /* 0x00000007060d7221 */ /* 0x000fe40000000000 */
[----:B------:R-:W2:Y:S04]  /*0750*/  LDG.E.128 R4, desc[UR10][R4.64] ;  /* 0x0000000a04047981 */ /* 0x000ea8000c1e1d00 */
[----:B------:R-:W2:Y:S01]  /*0760*/  LDG.E.128 R8, desc[UR10][R8.64] ;  /* 0x0000000a08087981 */ /* 0x000ea2000c1e1d00 */
[----:B------:R-:W-:-:S04]  /*0770*/  FFMA R12, R18, R14, R12 ;  /* 0x0000000e120c7223 */ /* 0x000fc8000000000c */
[----:B------:R-:W-:-:S04]  /*0780*/  FFMA R12, R19, R15, R12 ;  /* 0x0000000f130c7223 */ /* 0x000fc8000000000c */
[----:B------:R-:W-:Y:S01]  /*0790*/  FADD R12, R13, R12 ;  /* 0x0000000c0d0c7221 */ /* 0x000fe20000000000 */
[C---:B------:R-:W-:Y:S02]  /*07a0*/  LEA R26, R2.reuse, R26, 0x2 ;  /* 0x0000001a021a7211 */ /* 0x040fe400078e10ff */
[C---:B------:R-:W-:Y:S02]  /*07b0*/  LEA R25, R2.reuse, R25, 0x2 ;  /* 0x0000001902197211 */ /* 0x040fe400078e10ff */
[----:B------:R-:W-:Y:S01]  /*07c0*/  LEA R24, R2, R24, 0x2 ;  /* 0x0000001802187211 */ /* 0x000fe200078e10ff */
[----:B--2---:R-:W-:-:S04]  /*07d0*/  FMUL R17, R5, R9 ;  /* 0x0000000905117220 */ /* 0x004fc80000400000 */
[----:B------:R-:W-:Y:S01]  /*07e0*/  FFMA R27, R4, R8, R17 ;  /* 0x00000008041b7223 */ /* 0x000fe20000000011 */
[----:B------:R-:W-:-:S04]  /*07f0*/  IADD3 R17, PT, PT, R2, R20, R2 ;  /* 0x0000001402117210 */ /* 0x000fc80007ffe002 */
[----:B------:R-:W-:-:S04]  /*0800*/  IADD3 R20, PT, PT, R2, R17, R2 ;  /* 0x0000001102147210 */ /* 0x000fc80007ffe002 */
[----:B------:R-:W-:Y:S01]  /*0810*/  ISETP.GE.AND P0, PT, R20, UR7, PT ;  /* 0x0000000714007c0c */ /* 0x000fe2000bf06270 */
[----:B------:R-:W-:-:S04]  /*0820*/  FFMA R6, R6, R10, R27 ;  /* 0x0000000a06067223 */ /* 0x000fc8000000001b */
[----:B------:R-:W-:-:S04]  /*0830*/  FFMA R7, R7, R11, R6 ;  /* 0x0000000b07077223 */ /* 0x000fc80000000006 */
[----:B------:R-:W-:-:S04]  /*0840*/  FADD R27, R12, R7 ;  /* 0x000000070c1b7221 */ /* 0x000fc80000000000 */
[----:B------:R-:W-:Y:S05]  /*0850*/  @!P0 BRA `(.L_x_87) ;  /* 0xfffffffc00548947 */ /* 0x000fea000383ffff */
.L_x_86:
[----:B------:R-:W-:Y:S05]  /*0860*/  BSYNC.RECONVERGENT B1 ;  /* 0x0000000000017941 */ /* 0x000fea0003800200 */
.L_x_85:
[----:B------:R1:W-:Y:S02]  /*0870*/  STS [R23], R27 ;  /* 0x0000001b17007388 */ /* 0x0003e40000000800 */
.L_x_81:
[----:B---3--:R-:W-:Y:S05]  /*0880*/  BSYNC.RECONVERGENT B0 ;  /* 0x0000000000007941 */ /* 0x008fea0003800200 */
.L_x_80:
[----:B------:R-:W2:Y:S01]  /*0890*/  LDC.64 R8, c[0x0][0x380] ;  /* 0x0000e000ff087b82 */ /* 0x000ea20000000a00 */
[----:B------:R-:W-:Y:S01]  /*08a0*/  ISETP.GE.AND P0, PT, R21, UR9, PT ;  /* 0x0000000915007c0c */ /* 0x000fe2000bf06270 */
[----:B------:R-:W-:-:S12]  /*08b0*/  BSSY.RECONVERGENT B0, `(.L_x_88) ;  /* 0x000000d000007945 */ /* 0x000fd80003800200 */
[----:B------:R-:W-:Y:S05]  /*08c0*/  @P0 BRA `(.L_x_89) ;  /* 0x00000000002c0947 */ /* 0x000fea0003800000 */
[----:B------:R-:W-:Y:S01]  /*08d0*/  BSSY.RECONVERGENT B1, `(.L_x_90) ;  /* 0x0000009000017945 */ /* 0x000fe20003800200 */
.L_x_91:
[----:B--2---:R-:W-:-:S04]  /*08e0*/  IMAD.WIDE R4, R21, 0x4, R8 ;  /* 0x0000000415047825 */ /* 0x004fc800078e0208 */
[----:B------:R-:W-:Y:S02]  /*08f0*/  IMAD.WIDE R6, R21, 0x4, R28 ;  /* 0x0000000415067825 */ /* 0x000fe400078e021c */
[----:B------:R-:W1:Y:S04]  /*0900*/  LDG.E R4, desc[UR10][R4.64] ;  /* 0x0000000a04047981 */ /* 0x000e68000c1e1900 */
[----:B------:R-:W1:Y:S01]  /*0910*/  LDG.E R6, desc[UR10][R6.64] ;  /* 0x0000000a06067981 */ /* 0x000e62000c1e1900 */
[----:B------:R-:W-:-:S04]  /*0920*/  IADD3 R21, PT, PT, R2, R21, RZ ;  /* 0x0000001502157210 */ /* 0x000fc80007ffe0ff */
[----:B------:R-:W-:Y:S01]  /*0930*/  ISETP.GE.AND P0, PT, R21, UR9, PT ;  /* 0x0000000915007c0c */ /* 0x000fe2000bf06270 */
[----:B-1----:R-:W-:-:S12]  /*0940*/  FFMA R27, R4, R6, R27 ;  /* 0x00000006041b7223 */ /* 0x002fd8000000001b */
[----:B------:R-:W-:Y:S05]  /*0950*/  @!P0 BRA `(.L_x_91) ;  /* 0xfffffffc00e08947 */ /* 0x000fea000383ffff */
[----:B------:R-:W-:Y:S05]  /*0960*/  BSYNC.RECONVERGENT B1 ;  /* 0x0000000000017941 */ /* 0x000fea0003800200 */
.L_x_90:
[----:B------:R3:W-:Y:S02]  /*0970*/  STS [R23], R27 ;  /* 0x0000001b17007388 */ /* 0x0007e40000000800 */
.L_x_89:
[----:B------:R-:W-:Y:S05]  /*0980*/  BSYNC.RECONVERGENT B0 ;  /* 0x0000000000007941 */ /* 0x000fea0003800200 */
.L_x_88:
[----:B------:R-:W-:Y:S01]  /*0990*/  BAR.SYNC.DEFER_BLOCKING 0x0 ;  /* 0x0000000000007b1d */ /* 0x000fe20000010000 */
[----:B------:R-:W-:-:S05]  /*09a0*/  ISETP.NE.AND P2, PT, R3, RZ, PT ;  /* 0x000000ff0300720c */ /* 0x000fca0003f45270 */
[----:B------:R-:W4:Y:S01]  /*09b0*/  S2R R6, SR_LANEID ;  /* 0x0000000000067919 */ /* 0x000f220000000000 */
[----:B01-3--:R-:W0:Y:S01]  /*09c0*/  LDS R23, [R23] ;  /* 0x0000000017177984 */ /* 0x00be220000000800 */
[----:B----4-:R-:W-:-:S03]  /*09d0*/  ISETP.NE.AND P1, PT, R6, RZ, PT ;  /* 0x000000ff0600720c */ /* 0x010fc60003f25270 */
[----:B0-----:R-:W0:Y:S02]  /*09e0*/  SHFL.DOWN P0, R2, R23, 0x1, 0x1f ;  /* 0x08201f0017027f89 */ /* 0x001e240000000000 */
[----:B0-----:R-:W-:-:S05]  /*09f0*/  @P0 FADD R2, R23, R2 ;  /* 0x0000000217020221 */ /* 0x001fca0000000000 */
[----:B------:R-:W0:Y:S02]  /*0a00*/  SHFL.DOWN P0, R5, R2, 0x2, 0x1f ;  /* 0x08401f0002057f89 */ /* 0x000e240000000000 */
[----:B0-----:R-:W-:Y:S02]  /*0a10*/  @P0 FADD R5, R2, R5 ;  /* 0x0000000502050221 */ /* 0x001fe40000000000 */
[----:B------:R-:W0:Y:S03]  /*0a20*/  @!P2 LDC.64 R2, c[0x0][0x390] ;  /* 0x0000e400ff02ab82 */ /* 0x000e260000000a00 */
[----:B------:R-:W1:Y:S01]  /*0a30*/  SHFL.DOWN P0, R4, R5, 0x4, 0x1f ;  /* 0x08801f0005047f89 */ /* 0x000e620000000000 */
[----:B0-----:R-:W-:-:S04]  /*0a40*/  @!P2 IMAD.WIDE.U32 R2, R0, 0x4, R2 ;  /* 0x000000040002a825 */ /* 0x001fc800078e0002 */
[----:B-1----:R-:W-:-:S05]  /*0a50*/  @P0 FADD R4, R5, R4 ;  /* 0x0000000405040221 */ /* 0x002fca0000000000 */
[----:B------:R-:W0:Y:S02]  /*0a60*/  SHFL.DOWN P0, R7, R4, 0x8, 0x1f ;  /* 0x09001f0004077f89 */ /* 0x000e240000000000 */
[----:B0-----:R-:W-:-:S05]  /*0a70*/  @P0 FADD R7, R4, R7 ;  /* 0x0000000704070221 */ /* 0x001fca0000000000 */
[----:B--2---:R-:W0:Y:S02]  /*0a80*/  SHFL.DOWN P0, R9, R7, 0x10, 0x1f ;  /* 0x0a001f0007097f89 */ /* 0x004e240000000000 */
        /* <DEDUP_REMOVED lines=12> */
.L_x_92:
        /* <DEDUP_REMOVED lines=11> */
.L_x_100:


//--------------------- .nv.shared.reserved.0     --------------------------
	.section	.nv.shared.reserved.0,"aw",@nobits
	.weak		__nv_reservedSMEM_offset_0_alias
	.size		__nv_reservedSMEM_offset_0_alias, 0, 64
	.other		__nv_reservedSMEM_offset_0_alias,@"STO_CUDA_RESERVED_SHARED STV_DEFAULT"
__nv_reservedSMEM_offset_0_alias:
	.zero		0
	.zero		64


//--------------------- .nv.global                --------------------------
	.section	.nv.global,"aw",@nobits
.nv.global:
	.type		_ZN34_INTERNAL_ad333af8_4_k_cu_1c73b8244cuda3std3__48in_placeE,@object
	.size		_ZN34_INTERNAL_ad333af8_4_k_cu_1c73b8244cuda3std3__48in_placeE,(_ZN34_INTERNAL_ad333af8_4_k_cu_1c73b8244cuda3std6ranges3__45__cpo8distanceE - _ZN34_INTERNAL_ad333af8_4_k_cu_1c73b8244cuda3std3__48in_placeE)
_ZN34_INTERNAL_ad333af8_4_k_cu_1c73b8244cuda3std3__48in_placeE:
	.zero		1
	.type		_ZN34_INTERNAL_ad333af8_4_k_cu_1c73b8244cuda3std6ranges3__45__cpo8distanceE,@object
	.size		_ZN34_INTERNAL_ad333af8_4_k_cu_1c73b8244cuda3std6ranges3__45__cpo8distanceE,(_ZN34_INTERNAL_ad333af8_4_k_cu_1c73b8244cuda3std3__45__cpo6cbeginE - _ZN34_INTERNAL_ad333af8_4_k_cu_1c73b8244cuda3std6ranges3__45__cpo8distanceE)
_ZN34_INTERNAL_ad333af8_4_k_cu_1c73b8244cuda3std6ranges3__45__cpo8distanceE:
	.zero		1
	.type		_ZN34_INTERNAL_ad333af8_4_k_cu_1c73b8244cuda3std3__45__cpo6cbeginE,@object
	.size		_ZN34_INTERNAL_ad333af8_4_k_cu_1c73b8244cuda3std3__45__cpo6cbeginE,(_ZN34_INTERNAL_ad333af8_4_k_cu_1c73b8244cuda3std6ranges3__45__cpo7advanceE - _ZN34_INTERNAL_ad333af8_4_k_cu_1c73b8244cuda3std3__45__cpo6cbeginE)
_ZN34_INTERNAL_ad333af8_4_k_cu_1c73b8244cuda3std3__45__cpo6cbeginE:
	.zero		1
	.type		_ZN34_INTERNAL_ad333af8_4_k_cu_1c73b8244cuda3std6ranges3__45__cpo7advanceE,@object
	.size		_ZN34_INTERNAL_ad333af8_4_k_cu_1c73b8244cuda3std6ranges3__45__cpo7advanceE,(_ZN34_INTERNAL_ad333af8_4_k_cu_1c73b8244cuda3std3__45__cpo7crbeginE - _ZN34_INTERNAL_ad333af8_4_k_cu_1c73b8244cuda3std6ranges3__45__cpo7advanceE)
_ZN34_INTERNAL_ad333af8_4_k_cu_1c73b8244cuda3std6ranges3__45__cpo7advanceE:
	.zero		1
	.type		_ZN34_INTERNAL_ad333af8_4_k_cu_1c73b8244cuda3std3__45__cpo7crbeginE,@object
	.size		_ZN34_INTERNAL_ad333af8_4_k_cu_1c73b8244cuda3std3__45__cpo7crbeginE,(_ZN34_INTERNAL_ad333af8_4_k_cu_1c73b8244cuda3std6ranges3__45__cpo4dataE - _ZN34_INTERNAL_ad333af8_4_k_cu_1c73b8244cuda3std3__45__cpo7crbeginE)
_ZN34_INTERNAL_ad333af8_4_k_cu_1c73b8244cuda3std3__45__cpo7crbeginE:
	.zero		1
	.type		_ZN34_INTERNAL_ad333af8_4_k_cu_1c73b8244cuda3std6ranges3__45__cpo4dataE,@object
	.size		_ZN34_INTERNAL_ad333af8_4_k_cu_1c73b8244cuda3std6ranges3__45__cpo4dataE,(_ZN34_INTERNAL_ad333af8_4_k_cu_1c73b8244cuda3std6ranges3__45__cpo5beginE - _ZN34_INTERNAL_ad333af8_4_k_cu_1c73b8244cuda3std6ranges3__45__cpo4dataE)
_ZN34_INTERNAL_ad333af8_4_k_cu_1c73b8244cuda3std6ranges3__45__cpo4dataE:
	.zero		1
	.type		_ZN34_INTERNAL_ad333af8_4_k_cu_1c73b8244cuda3std6ranges3__45__cpo5beginE,@object
	.size		_ZN34_INTERNAL_ad333af8_4_k_cu_1c73b8244cuda3std6ranges3__45__cpo5beginE,(_ZN34_INTERNAL_ad333af8_4_k_cu_1c73b8244cuda3std3__436_GLOBAL__N__ad333af8_4_k_cu_1c73b8246ignoreE - _ZN34_INTERNAL_ad333af8_4_k_cu_1c73b8244cuda3std6ranges3__45__cpo5beginE)
_ZN34_INTERNAL_ad333af8_4_k_cu_1c73b8244cuda3std6ranges3__45__cpo5beginE:
	.zero		1
	.type		_ZN34_INTERNAL_ad333af8_4_k_cu_1c73b8244cuda3std3__436_GLOBAL__N__ad333af8_4_k_cu_1c73b8246ignoreE,@object
	.size		_ZN34_INTERNAL_ad333af8_4_k_cu_1c73b8244cuda3std3__436_GLOBAL__N__ad333af8_4_k_cu_1c73b8246ignoreE,(_ZN34_INTERNAL_ad333af8_4_k_cu_1c73b8244cuda3std6ranges3__45__cpo4sizeE - _ZN34_INTERNAL_ad333af8_4_k_cu_1c73b8244cuda3std3__436_GLOBAL__N__ad333af8_4_k_cu_1c73b8246ignoreE)
_ZN34_INTERNAL_ad333af8_4_k_cu_1c73b8244cuda3std3__436_GLOBAL__N__ad333af8_4_k_cu_1c73b8246ignoreE:
	.zero		1
	.type		_ZN34_INTERNAL_ad333af8_4_k_cu_1c73b8244cuda3std6ranges3__45__cpo4sizeE,@object
	.size		_ZN34_INTERNAL_ad333af8_4_k_cu_1c73b8244cuda3std6ranges3__45__cpo4sizeE,(_ZN34_INTERNAL_ad333af8_4_k_cu_1c73b8244cuda3std3__45__cpo5beginE - _ZN34_INTERNAL_ad333af8_4_k_cu_1c73b8244cuda3std6ranges3__45__cpo4sizeE)
_ZN34_INTERNAL_ad333af8_4_k_cu_1c73b8244cuda3std6ranges3__45__cpo4sizeE:
	.zero		1
	.type		_ZN34_INTERNAL_ad333af8_4_k_cu_1c73b8244cuda3std3__45__cpo5beginE,@object
	.size		_ZN34_INTERNAL_ad333af8_4_k_cu_1c73b8244cuda3std3__45__cpo5beginE,(_ZN34_INTERNAL_ad333af8_4_k_cu_1c73b8244cuda3std6ranges3__45__cpo6cbeginE - _ZN34_INTERNAL_ad333af8_4_k_cu_1c73b8244cuda3std3__45__cpo5beginE)
_ZN34_INTERNAL_ad333af8_4_k_cu_1c73b8244cuda3std3__45__cpo5beginE:
	.zero		1
	.type		_ZN34_INTERNAL_ad333af8_4_k_cu_1c73b8244cuda3std6ranges3__45__cpo6cbeginE,@object
	.size		_ZN34_INTERNAL_ad333af8_4_k_cu_1c73b8244cuda3std6ranges3__45__cpo6cbeginE,(_ZN34_INTERNAL_ad333af8_4_k_cu_1c73b8244cuda3std3__45__cpo6rbeginE - _ZN34_INTERNAL_ad333af8_4_k_cu_1c73b8244cuda3std6ranges3__45__cpo6cbeginE)
_ZN34_INTERNAL_ad333af8_4_k_cu_1c73b8244cuda3std6ranges3__45__cpo6cbeginE:
	.zero		1
	.type		_ZN34_INTERNAL_ad333af8_4_k_cu_1c73b8244cuda3std3__45__cpo6rbeginE,@object
	.size		_ZN34_INTERNAL_ad333af8_4_k_cu_1c73b8244cuda3std3__45__cpo6rbeginE,(_ZN34_INTERNAL_ad333af8_4_k_cu_1c73b8244cuda3std6ranges3__45__cpo4nextE - _ZN34_INTERNAL_ad333af8_4_k_cu_1c73b8244cuda3std3__45__cpo6rbeginE)
_ZN34_INTERNAL_ad333af8_4_k_cu_1c73b8244cuda3std3__45__cpo6rbeginE:
	.zero		1
	.type		_ZN34_INTERNAL_ad333af8_4_k_cu_1c73b8244cuda3std6ranges3__45__cpo4nextE,@object
	.size		_ZN34_INTERNAL_ad333af8_4_k_cu_1c73b8244cuda3std6ranges3__45__cpo4nextE,(_ZN34_INTERNAL_ad333af8_4_k_cu_1c73b8244cuda3std6ranges3__45__cpo4swapE - _ZN34_INTERNAL_ad333af8_4_k_cu_1c73b8244cuda3std6ranges3__45__cpo4nextE)
_ZN34_INTERNAL_ad333af8_4_k_cu_1c73b8244cuda3std6ranges3__45__cpo4nextE:
	.zero		1
	.type		_ZN34_INTERNAL_ad333af8_4_k_cu_1c73b8244cuda3std6ranges3__45__cpo4swapE,@object
	.size		_ZN34_INTERNAL_ad333af8_4_k_cu_1c73b8244cuda3std6ranges3__45__cpo4swapE,(_ZN34_INTERNAL_ad333af8_4_k_cu_1c73b8244cuda3std3__420unreachable_sentinelE - _ZN34_INTERNAL_ad333af8_4_k_cu_1c73b8244cuda3std6ranges3__45__cpo4swapE)
_ZN34_INTERNAL_ad333af8_4_k_cu_1c73b8244cuda3std6ranges3__45__cpo4swapE:
	.zero		1
	.type		_ZN34_INTERNAL_ad333af8_4_k_cu_1c73b8244cuda3std3__420unreachable_sentinelE,@object
	.size		_ZN34_INTERNAL_ad333af8_4_k_cu_1c73b8244cuda3std3__420unreachable_sentinelE,(_ZN34_INTERNAL_ad333af8_4_k_cu_1c73b8246thrust24THRUST_300001_SM_1000_NS6system6detail10sequential3seqE - _ZN34_INTERNAL_ad333af8_4_k_cu_1c73b8244cuda3std3__420unreachable_sentinelE)
_ZN34_INTERNAL_ad333af8_4_k_cu_1c73b8244cuda3std3__420unreachable_sentinelE:
	.zero		1
	.type		_ZN34_INTERNAL_ad333af8_4_k_cu_1c73b8246thrust24THRUST_300001_SM_1000_NS6system6detail10sequential3seqE,@object
	.size		_ZN34_INTERNAL_ad333af8_4_k_cu_1c73b8246thrust24THRUST_300001_SM_1000_NS6system6detail10sequential3seqE,(_ZN34_INTERNAL_ad333af8_4_k_cu_1c73b8244cuda3std3__45__cpo4cendE - _ZN34_INTERNAL_ad333af8_4_k_cu_1c73b8246thrust24THRUST_300001_SM_1000_NS6system6detail10sequential3seqE)
_ZN34_INTERNAL_ad333af8_4_k_cu_1c73b8246thrust24THRUST_300001_SM_1000_NS6system6detail10sequential3seqE:
	.zero		1
	.type		_ZN34_INTERNAL_ad333af8_4_k_cu_1c73b8244cuda3std3__45__cpo4cendE,@object
	.size		_ZN34_INTERNAL_ad333af8_4_k_cu_1c73b8244cuda3std3__45__cpo4cendE,(_ZN34_INTERNAL_ad333af8_4_k_cu_1c73b8244cuda3std6ranges3__45__cpo9iter_swapE - _ZN34_INTERNAL_ad333af8_4_k_cu_1c73b8244cuda3std3__45__cpo4cendE)
_ZN34_INTERNAL_ad333af8_4_k_cu_1c73b8244cuda3std3__45__cpo4cendE:
	.zero		1
	.type		_ZN34_INTERNAL_ad333af8_4_k_cu_1c73b8244cuda3std6ranges3__45__cpo9iter_swapE,@object
	.size		_ZN34_INTERNAL_ad333af8_4_k_cu_1c73b8244cuda3std6ranges3__45__cpo9iter_swapE,(_ZN34_INTERNAL_ad333af8_4_k_cu_1c73b8244cuda3std3__45__cpo5crendE - _ZN34_INTERNAL_ad333af8_4_k_cu_1c73b8244cuda3std6ranges3__45__cpo9iter_swapE)
_ZN34_INTERNAL_ad333af8_4_k_cu_1c73b8244cuda3std6ranges3__45__cpo9iter_swapE:
	.zero		1
	.type		_ZN34_INTERNAL_ad333af8_4_k_cu_1c73b8244cuda3std3__45__cpo5crendE,@object
	.size		_ZN34_INTERNAL_ad333af8_4_k_cu_1c73b8244cuda3std3__45__cpo5crendE,(_ZN34_INTERNAL_ad333af8_4_k_cu_1c73b8244cuda3std6ranges3__45__cpo5cdataE - _ZN34_INTERNAL_ad333af8_4_k_cu_1c73b8244cuda3std3__45__cpo5crendE)
_ZN34_INTERNAL_ad333af8_4_k_cu_1c73b8244cuda3std3__45__cpo5crendE:
	.zero		1
	.type		_ZN34_INTERNAL_ad333af8_4_k_cu_1c73b8244cuda3std6ranges3__45__cpo5cdataE,@object
	.size		_ZN34_INTERNAL_ad333af8_4_k_cu_1c73b8244cuda3std6ranges3__45__cpo5cdataE,(_ZN34_INTERNAL_ad333af8_4_k_cu_1c73b8244cuda3std6ranges3__45__cpo3endE - _ZN34_INTERNAL_ad333af8_4_k_cu_1c73b8244cuda3std6ranges3__45__cpo5cdataE)
_ZN34_INTERNAL_ad333af8_4_k_cu_1c73b8244cuda3std6ranges3__45__cpo5cdataE:
	.zero		1
	.type		_ZN34_INTERNAL_ad333af8_4_k_cu_1c73b8244cuda3std6ranges3__45__cpo3endE,@object
	.size		_ZN34_INTERNAL_ad333af8_4_k_cu_1c73b8244cuda3std6ranges3__45__cpo3endE,(_ZN34_INTERNAL_ad333af8_4_k_cu_1c73b8244cuda3std3__419piecewise_constructE - _ZN34_INTERNAL_ad333af8_4_k_cu_1c73b8244cuda3std6ranges3__45__cpo3endE)
_ZN34_INTERNAL_ad333af8_4_k_cu_1c73b8244cuda3std6ranges3__45__cpo3endE:
	.zero		1
	.type		_ZN34_INTERNAL_ad333af8_4_k_cu_1c73b8244cuda3std3__419piecewise_constructE,@object
	.size		_ZN34_INTERNAL_ad333af8_4_k_cu_1c73b8244cuda3std3__419piecewise_constructE,(_ZN34_INTERNAL_ad333af8_4_k_cu_1c73b8244cuda3std6ranges3__45__cpo5ssizeE - _ZN34_INTERNAL_ad333af8_4_k_cu_1c73b8244cuda3std3__419piecewise_constructE)
_ZN34_INTERNAL_ad333af8_4_k_cu_1c73b8244cuda3std3__419piecewise_constructE:
	.zero		1
	.type		_ZN34_INTERNAL_ad333af8_4_k_cu_1c73b8244cuda3std6ranges3__45__cpo5ssizeE,@object
	.size		_ZN34_INTERNAL_ad333af8_4_k_cu_1c73b8244cuda3std6ranges3__45__cpo5ssizeE,(_ZN34_INTERNAL_ad333af8_4_k_cu_1c73b8244cuda3std3__45__cpo3endE - _ZN34_INTERNAL_ad333af8_4_k_cu_1c73b8244cuda3std6ranges3__45__cpo5ssizeE)
_ZN34_INTERNAL_ad333af8_4_k_cu_1c73b8244cuda3std6ranges3__45__cpo5ssizeE:
	.zero		1
	.type		_ZN34_INTERNAL_ad333af8_4_k_cu_1c73b8244cuda3std3__45__cpo3endE,@object
	.size		_ZN34_INTERNAL_ad333af8_4_k_cu_1c73b8244cuda3std3__45__cpo3endE,(_ZN34_INTERNAL_ad333af8_4_k_cu_1c73b8244cuda3std6ranges3__45__cpo4cendE - _ZN34_INTERNAL_ad333af8_4_k_cu_1c73b8244cuda3std3__45__cpo3endE)
_ZN34_INTERNAL_ad333af8_4_k_cu_1c73b8244cuda3std3__45__cpo3endE:
	.zero		1
	.type		_ZN34_INTERNAL_ad333af8_4_k_cu_1c73b8244cuda3std6ranges3__45__cpo4cendE,@object
	.size		_ZN34_INTERNAL_ad333af8_4_k_cu_1c73b8244cuda3std6ranges3__45__cpo4cendE,(_ZN34_INTERNAL_ad333af8_4_k_cu_1c73b8244cuda3std3__45__cpo4rendE - _ZN34_INTERNAL_ad333af8_4_k_cu_1c73b8244cuda3std6ranges3__45__cpo4cendE)
_ZN34_INTERNAL_ad333af8_4_k_cu_1c73b8244cuda3std6ranges3__45__cpo4cendE:
	.zero		1
	.type		_ZN34_INTERNAL_ad333af8_4_k_cu_1c73b8244cuda3std3__45__cpo4rendE,@object
	.size		_ZN34_INTERNAL_ad333af8_4_k_cu_1c73b8244cuda3std3__45__cpo4rendE,(_ZN34_INTERNAL_ad333af8_4_k_cu_1c73b8244cuda3std6ranges3__45__cpo4prevE - _ZN34_INTERNAL_ad333af8_4_k_cu_1c73b8244cuda3std3__45__cpo4rendE)
_ZN34_INTERNAL_ad333af8_4_k_cu_1c73b8244cuda3std3__45__cpo4rendE:
	.zero		1
	.type		_ZN34_INTERNAL_ad333af8_4_k_cu_1c73b8244cuda3std6ranges3__45__cpo4prevE,@object
	.size		_ZN34_INTERNAL_ad333af8_4_k_cu_1c73b8244cuda3std6ranges3__45__cpo4prevE,(_ZN34_INTERNAL_ad333af8_4_k_cu_1c73b8244cuda3std6ranges3__45__cpo9iter_moveE - _ZN34_INTERNAL_ad333af8_4_k_cu_1c73b8244cuda3std6ranges3__45__cpo4prevE)
_ZN34_INTERNAL_ad333af8_4_k_cu_1c73b8244cuda3std6ranges3__45__cpo4prevE:
	.zero		1
	.type		_ZN34_INTERNAL_ad333af8_4_k_cu_1c73b8244cuda3std6ranges3__45__cpo9iter_moveE,@object
	.size		_ZN34_INTERNAL_ad333af8_4_k_cu_1c73b8244cuda3std6ranges3__45__cpo9iter_moveE,(.L_13 - _ZN34_INTERNAL_ad333af8_4_k_cu_1c73b8244cuda3std6ranges3__45__cpo9iter_moveE)
_ZN34_INTERNAL_ad333af8_4_k_cu_1c73b8244cuda3std6ranges3__45__cpo9iter_moveE:
	.zero		1
.L_13:


//--------------------- .nv.shared._Z19opt_matmul_fp32int8ILi128ELi1EEvPKfPKaS1_iPfii --------------------------
	.section	.nv.shared._Z19opt_matmul_fp32int8ILi128ELi1EEvPKfPKaS1_iPfii,"aw",@nobits
	.sectionflags	@""
	.align	4
.nv.shared._Z19opt_matmul_fp32int8ILi128ELi1EEvPKfPKaS1_iPfii:
	.zero		1048


//--------------------- .nv.shared._Z20orig_matmul_fp32int8ILi128ELi1EEvPKfPKaS1_iPfii --------------------------
	.section	.nv.shared._Z20orig_matmul_fp32int8ILi128ELi1EEvPKfPKaS1_iPfii,"aw",@nobits
	.sectionflags	@""
	.align	4
.nv.shared._Z20orig_matmul_fp32int8ILi128ELi1EEvPKfPKaS1_iPfii:
	.zero		1560


//--------------------- .nv.shared._Z15opt_matmul_fp32ILi128ELi1EEvPKfS1_Pfii --------------------------
	.section	.nv.shared._Z15opt_matmul_fp32ILi128ELi1EEvPKfS1_Pfii,"aw",@nobits
	.sectionflags	@""
	.align	4
.nv.shared._Z15opt_matmul_fp32ILi128ELi1EEvPKfS1_Pfii:
	.zero		1048


//--------------------- .nv.shared._Z26orig_matmul_kernel_cu_fp32ILi128ELi1EEvPKfS1_Pfii --------------------------
	.section	.nv.shared._Z26orig_matmul_kernel_cu_fp32ILi128ELi1EEvPKfS1_Pfii,"aw",@nobits
	.sectionflags	@""
	.align	4
.nv.shared._Z26orig_matmul_kernel_cu_fp32ILi128ELi1EEvPKfS1_Pfii:
	.zero		1560


//--------------------- .nv.constant0._Z21opt_gemv_fp16_fp32outILi8ELi4EEvPK6__halfS2_Pfii --------------------------
	.section	.nv.constant0._Z21opt_gemv_fp16_fp32outILi8ELi4EEvPK6__halfS2_Pfii,"a",@progbits
	.sectionflags	@""
	.align	4
.nv.constant0._Z21opt_gemv_fp16_fp32outILi8ELi4EEvPK6__halfS2_Pfii:
	.zero		928


//--------------------- .nv.constant0._Z22orig_gemv_fp16_fp32outILi8ELi4EEvPK6__halfS2_Pfii --------------------------
	.section	.nv.constant0._Z22orig_gemv_fp16_fp32outILi8ELi4EEvPK6__halfS2_Pfii,"a",@progbits
	.sectionflags	@""
	.align	4
.nv.constant0._Z22orig_gemv_fp16_fp32outILi8ELi4EEvPK6__halfS2_Pfii:
	.zero		928


//--------------------- .nv.constant0._Z21opt_gemv_pure_fp16_v2ILi32ELi8EEvPK6__halfS2_PS0_ii --------------------------
	.section	.nv.constant0._Z21opt_gemv_pure_fp16_v2ILi32ELi8EEvPK6__halfS2_PS0_ii,"a",@progbits
	.sectionflags	@""
	.align	4
.nv.constant0._Z21opt_gemv_pure_fp16_v2ILi32ELi8EEvPK6__halfS2_PS0_ii:
	.zero		928


//--------------------- .nv.constant0._Z22orig_gemv_pure_fp16_v2ILi32ELi8EEvPK6__halfS2_PS0_ii --------------------------
	.section	.nv.constant0._Z22orig_gemv_pure_fp16_v2ILi32ELi8EEvPK6__halfS2_PS0_ii,"a",@progbits
	.sectionflags	@""
	.align	4
.nv.constant0._Z22orig_gemv_pure_fp16_v2ILi32ELi8EEvPK6__halfS2_PS0_ii:
	.zero		928


//--------------------- .nv.constant0._Z19opt_matmul_fp32int8ILi128ELi1EEvPKfPKaS1_iPfii --------------------------
	.section	.nv.constant0._Z19opt_matmul_fp32int8ILi128ELi1EEvPKfPKaS1_iPfii,"a",@progbits
	.sectionflags	@""
	.align	4
.nv.constant0._Z19opt_matmul_fp32int8ILi128ELi1EEvPKfPKaS1_iPfii:
	.zero		944


//--------------------- .nv.constant0._Z20orig_matmul_fp32int8ILi128ELi1EEvPKfPKaS1_iPfii --------------------------
	.section	.nv.constant0._Z20orig_matmul_fp32int8ILi128ELi1EEvPKfPKaS1_iPfii,"a",@progbits
	.sectionflags	@""
	.align	4
.nv.constant0._Z20orig_matmul_fp32int8ILi128ELi1EEvPKfPKaS1_iPfii:
	.zero		944


//--------------------- .nv.constant0._Z15opt_matmul_fp32ILi128ELi1EEvPKfS1_Pfii --------------------------
	.section	.nv.constant0._Z15opt_matmul_fp32ILi128ELi1EEvPKfS1_Pfii,"a",@progbits
	.sectionflags	@""
	.align	4
.nv.constant0._Z15opt_matmul_fp32ILi128ELi1EEvPKfS1_Pfii:
	.zero		928


//--------------------- .nv.constant0._Z26orig_matmul_kernel_cu_fp32ILi128ELi1EEvPKfS1_Pfii --------------------------
	.section	.nv.constant0._Z26orig_matmul_kernel_cu_fp32ILi128ELi1EEvPKfS1_Pfii,"a",@progbits
	.sectionflags	@""
	.align	4
.nv.constant0._Z26orig_matmul_kernel_cu_fp32ILi128ELi1EEvPKfS1_Pfii:
	.zero		928


//--------------------- SYMBOLS --------------------------

	.type		.nv.reservedSmem.offset0,@object
	.size		.nv.reservedSmem.offset0,0x4
	.type		.nv.reservedSmem.cap,@object
	.size		.nv.reservedSmem.cap,0x4
